def matmul_kernel(
    a_ptr,
    b_ptr,
    c_ptr,
    M,
    N,
    K,
    stride_am,
    stride_ak,
    stride_bk,
    stride_bn,
    stride_cm,
    stride_cn,
    BLOCK_M: tl.constexpr,
    BLOCK_N: tl.constexpr,
    BLOCK_K: tl.constexpr,
    GROUP_M: tl.constexpr,
):
    pid = tl.program_id(axis=0)
    num_pid_m = tl.cdiv(M, BLOCK_M)
    num_pid_n = tl.cdiv(N, BLOCK_N)
    num_pid_in_group = GROUP_M * num_pid_n
    group_id = pid // num_pid_in_group
    first_pid_m = group_id * GROUP_M
    group_size_m = min(num_pid_m - first_pid_m, GROUP_M)
    pid_m = first_pid_m + ((pid % num_pid_in_group) % group_size_m)
    pid_n = (pid % num_pid_in_group) // group_size_m

    offs_am = (pid_m * BLOCK_M + tl.arange(0, BLOCK_M)) % M
    offs_bn = (pid_n * BLOCK_N + tl.arange(0, BLOCK_N)) % N
    offs_k = tl.arange(0, BLOCK_K)
    a_ptrs = a_ptr + offs_am[:, None] * stride_am + offs_k[None, :] * stride_ak
    b_ptrs = b_ptr + offs_k[:, None] * stride_bk + offs_bn[None, :] * stride_bn

    acc = tl.zeros((BLOCK_M, BLOCK_N), dtype=tl.float32)
    for kk in range(0, tl.cdiv(K, BLOCK_K)):
        a = tl.load(a_ptrs, mask=offs_k[None, :] < K - kk * BLOCK_K, other=0.0)
        b = tl.load(b_ptrs, mask=offs_k[:, None] < K - kk * BLOCK_K, other=0.0)
        acc = tl.dot(a, b, acc)
        a_ptrs += BLOCK_K * stride_ak
        b_ptrs += BLOCK_K * stride_bk

    c = acc.to(c_ptr.dtype.element_ty)
    offs_cm = pid_m * BLOCK_M + tl.arange(0, BLOCK_M)
    offs_cn = pid_n * BLOCK_N + tl.arange(0, BLOCK_N)
    c_ptrs = c_ptr + offs_cm[:, None] * stride_cm + offs_cn[None, :] * stride_cn
    mask = (offs_cm[:, None] < M) & (offs_cn[None, :] < N)
    tl.store(c_ptrs, c, mask=mask)

# config = {"BLOCK_K": 32, "BLOCK_M": 512, "BLOCK_N": 256, "GROUP_M": 8, "arch": "sm_80", "dtype": "fp32", "num_ctas": 1, "num_stages": 3, "num_warps": 1}
# arch = sm_80


// ===== COMPILED SASS (sm_80) =====

	.target	sm_80

	.elftype	@"ET_EXEC"


//--------------------- .note.nv.tkinfo           --------------------------
	.section	.note.nv.tkinfo,"",@"SHT_NOTE"
	.sectionflags	@"SHF_NOTE_NV_TKINFO"
	.tkinfo
        /*0018*/ 	.word	0x00000002
        /*0030*/ 	.string	""
        /*0030*/ 	.string	"ptxas"
        /*0030*/ 	.string	"Cuda compilation tools, release 13.0, V13.0.88"
        /*0030*/ 	.string	"Build cuda_13.0.r13.0/compiler.36424714_0"
        /*0030*/ 	.string	"-v  -suppress-debug-info  -lineinfo  -arch sm_80 "



//--------------------- .note.nv.cuinfo           --------------------------
	.section	.note.nv.cuinfo,"",@"SHT_NOTE"
	.sectionflags	@"SHF_NOTE_NV_CUINFO"
        /*0018*/ 	.short	0x0002
        /*001a*/ 	.short	0x0050
        /*001c*/ 	.short	0x0082
	.zero		2


//--------------------- .nv.info                  --------------------------
	.section	.nv.info,"",@"SHT_CUDA_INFO"
	.align	4


	//----- nvinfo : EIATTR_REGCOUNT
	.align		4
        /*0000*/ 	.byte	0x04, 0x2f
        /*0002*/ 	.short	(.L_1 - .L_0)
	.align		4
.L_0:
        /*0004*/ 	.word	index@(matmul_kernel)
        /*0008*/ 	.word	0x000000ff


	//----- nvinfo : EIATTR_FRAME_SIZE
	.align		4
.L_1:
        /*000c*/ 	.byte	0x04, 0x11
        /*000e*/ 	.short	(.L_3 - .L_2)
	.align		4
.L_2:
        /*0010*/ 	.word	index@(matmul_kernel)
        /*0014*/ 	.word	0x000081d0


	//----- nvinfo : EIATTR_MIN_STACK_SIZE
	.align		4
.L_3:
        /*0018*/ 	.byte	0x04, 0x12
        /*001a*/ 	.short	(.L_5 - .L_4)
	.align		4
.L_4:
        /*001c*/ 	.word	index@(matmul_kernel)
        /*0020*/ 	.word	0x000081d0
.L_5:


//--------------------- .nv.info.matmul_kernel    --------------------------
	.section	.nv.info.matmul_kernel,"",@"SHT_CUDA_INFO"
	.sectionflags	@""
	.align	4


	//----- nvinfo : EIATTR_CUDA_API_VERSION
	.align		4
        /*0000*/ 	.byte	0x04, 0x37
        /*0002*/ 	.short	(.L_7 - .L_6)
.L_6:
        /*0004*/ 	.word	0x00000082


	//----- nvinfo : EIATTR_SW2861232_WAR
	.align		4
.L_7:
        /*0008*/ 	.byte	0x01, 0x35
	.zero		2


	//----- nvinfo : EIATTR_PARAM_CBANK
	.align		4
        /*000c*/ 	.byte	0x04, 0x0a
        /*000e*/ 	.short	(.L_9 - .L_8)
	.align		4
.L_8:
        /*0010*/ 	.word	index@(.nv.constant0.matmul_kernel)
        /*0014*/ 	.short	0x0160
        /*0016*/ 	.short	0x0050


	//----- nvinfo : EIATTR_CBANK_PARAM_SIZE
	.align		4
.L_9:
        /*0018*/ 	.byte	0x03, 0x19
        /*001a*/ 	.short	0x0050


	//----- nvinfo : EIATTR_KPARAM_INFO
	.align		4
        /*001c*/ 	.byte	0x04, 0x17
        /*001e*/ 	.short	(.L_11 - .L_10)
.L_10:
        /*0020*/ 	.word	0x00000000
        /*0024*/ 	.short	0x000d
        /*0026*/ 	.short	0x0048
        /*0028*/ 	.byte	0x00, 0xf4, 0x21, 0x00


	//----- nvinfo : EIATTR_KPARAM_INFO
	.align		4
.L_11:
        /*002c*/ 	.byte	0x04, 0x17
        /*002e*/ 	.short	(.L_13 - .L_12)
.L_12:
        /*0030*/ 	.word	0x00000000
        /*0034*/ 	.short	0x000c
        /*0036*/ 	.short	0x0040
        /*0038*/ 	.byte	0x00, 0xf4, 0x21, 0x00


	//----- nvinfo : EIATTR_KPARAM_INFO
	.align		4
.L_13:
        /*003c*/ 	.byte	0x04, 0x17
        /*003e*/ 	.short	(.L_15 - .L_14)
.L_14:
        /*0040*/ 	.word	0x00000000
        /*0044*/ 	.short	0x000b
        /*0046*/ 	.short	0x0038
        /*0048*/ 	.byte	0x00, 0xf0, 0x11, 0x00


	//----- nvinfo : EIATTR_KPARAM_INFO
	.align		4
.L_15:
        /*004c*/ 	.byte	0x04, 0x17
        /*004e*/ 	.short	(.L_17 - .L_16)
.L_16:
        /*0050*/ 	.word	0x00000000
        /*0054*/ 	.short	0x000a
        /*0056*/ 	.short	0x0034
        /*0058*/ 	.byte	0x00, 0xf0, 0x11, 0x00


	//----- nvinfo : EIATTR_KPARAM_INFO
	.align		4
.L_17:
        /*005c*/ 	.byte	0x04, 0x17
        /*005e*/ 	.short	(.L_19 - .L_18)
.L_18:
        /*0060*/ 	.word	0x00000000
        /*0064*/ 	.short	0x0009
        /*0066*/ 	.short	0x0030
        /*0068*/ 	.byte	0x00, 0xf0, 0x11, 0x00


	//----- nvinfo : EIATTR_KPARAM_INFO
	.align		4
.L_19:
        /*006c*/ 	.byte	0x04, 0x17
        /*006e*/ 	.short	(.L_21 - .L_20)
.L_20:
        /*0070*/ 	.word	0x00000000
        /*0074*/ 	.short	0x0008
        /*0076*/ 	.short	0x002c
        /*0078*/ 	.byte	0x00, 0xf0, 0x11, 0x00


	//----- nvinfo : EIATTR_KPARAM_INFO
	.align		4
.L_21:
        /*007c*/ 	.byte	0x04, 0x17
        /*007e*/ 	.short	(.L_23 - .L_22)
.L_22:
        /*0080*/ 	.word	0x00000000
        /*0084*/ 	.short	0x0007
        /*0086*/ 	.short	0x0028
        /*0088*/ 	.byte	0x00, 0xf0, 0x11, 0x00


	//----- nvinfo : EIATTR_KPARAM_INFO
	.align		4
.L_23:
        /*008c*/ 	.byte	0x04, 0x17
        /*008e*/ 	.short	(.L_25 - .L_24)
.L_24:
        /*0090*/ 	.word	0x00000000
        /*0094*/ 	.short	0x0006
        /*0096*/ 	.short	0x0024
        /*0098*/ 	.byte	0x00, 0xf0, 0x11, 0x00


	//----- nvinfo : EIATTR_KPARAM_INFO
	.align		4
.L_25:
        /*009c*/ 	.byte	0x04, 0x17
        /*009e*/ 	.short	(.L_27 - .L_26)
.L_26:
        /*00a0*/ 	.word	0x00000000
        /*00a4*/ 	.short	0x0005
        /*00a6*/ 	.short	0x0020
        /*00a8*/ 	.byte	0x00, 0xf0, 0x11, 0x00


	//----- nvinfo : EIATTR_KPARAM_INFO
	.align		4
.L_27:
        /*00ac*/ 	.byte	0x04, 0x17
        /*00ae*/ 	.short	(.L_29 - .L_28)
.L_28:
        /*00b0*/ 	.word	0x00000000
        /*00b4*/ 	.short	0x0004
        /*00b6*/ 	.short	0x001c
        /*00b8*/ 	.byte	0x00, 0xf0, 0x11, 0x00


	//----- nvinfo : EIATTR_KPARAM_INFO
	.align		4
.L_29:
        /*00bc*/ 	.byte	0x04, 0x17
        /*00be*/ 	.short	(.L_31 - .L_30)
.L_30:
        /*00c0*/ 	.word	0x00000000
        /*00c4*/ 	.short	0x0003
        /*00c6*/ 	.short	0x0018
        /*00c8*/ 	.byte	0x00, 0xf0, 0x11, 0x00


	//----- nvinfo : EIATTR_KPARAM_INFO
	.align		4
.L_31:
        /*00cc*/ 	.byte	0x04, 0x17
        /*00ce*/ 	.short	(.L_33 - .L_32)
.L_32:
        /*00d0*/ 	.word	0x00000000
        /*00d4*/ 	.short	0x0002
        /*00d6*/ 	.short	0x0010
        /*00d8*/ 	.byte	0x00, 0xf4, 0x21, 0x00


	//----- nvinfo : EIATTR_KPARAM_INFO
	.align		4
.L_33:
        /*00dc*/ 	.byte	0x04, 0x17
        /*00de*/ 	.short	(.L_35 - .L_34)
.L_34:
        /*00e0*/ 	.word	0x00000000
        /*00e4*/ 	.short	0x0001
        /*00e6*/ 	.short	0x0008
        /*00e8*/ 	.byte	0x00, 0xf4, 0x21, 0x00


	//----- nvinfo : EIATTR_KPARAM_INFO
	.align		4
.L_35:
        /*00ec*/ 	.byte	0x04, 0x17
        /*00ee*/ 	.short	(.L_37 - .L_36)
.L_36:
        /*00f0*/ 	.word	0x00000000
        /*00f4*/ 	.short	0x0000
        /*00f6*/ 	.short	0x0000
        /*00f8*/ 	.byte	0x00, 0xf4, 0x21, 0x00


	//----- nvinfo : EIATTR_MAXREG_COUNT
	.align		4
.L_37:
        /*00fc*/ 	.byte	0x03, 0x1b
        /*00fe*/ 	.short	0x00ff


	//----- nvinfo : EIATTR_NUM_BARRIERS
	.align		4
        /*0100*/ 	.byte	0x02, 0x4c
        /*0102*/ 	.byte	0x01
	.zero		1


	//----- nvinfo : EIATTR_ANNOTATIONS
	.align		4
        /*0104*/ 	.byte	0x04, 0x55
        /*0106*/ 	.short	(.L_39 - .L_38)


	//   ....[0]....
.L_38:
        /*0108*/ 	.word	0x00000001
        /*010c*/ 	.byte	0xc0, 0x05, 0x00, 0x00, 0x01, 0x00, 0x00, 0x00, 0x00, 0x06, 0x00, 0x00, 0x01, 0x00, 0x00, 0x00
        /* <DEDUP_REMOVED lines=3889> */
        /*f42c*/ 	.byte	0xe0, 0xb1, 0x03, 0x00, 0x01, 0x00, 0x00, 0x00, 0xf0, 0xb1, 0x03, 0x00


	//----- nvinfo : EIATTR_MERCURY_ISA_VERSION
	.align		4
.L_39:
        /*f438*/ 	.byte	0x03, 0x5f
        /*f43a*/ 	.short	0x0000


	//----- nvinfo : EIATTR_COOP_GROUP_MASK_REGIDS
	.align		4
        /*f43c*/ 	.byte	0x04, 0x29
        /*f43e*/ 	.short	(.L_41 - .L_40)


	//   ....[0]....
.L_40:
        /*f440*/ 	.word	0xffffffff


	//   ....[1]....
        /*f444*/ 	.word	0xffffffff


	//   ....[2]....
        /*f448*/ 	.word	0xffffffff


	//   ....[3]....
        /*f44c*/ 	.word	0xffffffff


	//   ....[4]....
        /*f450*/ 	.word	0xffffffff


	//   ....[5]....
        /*f454*/ 	.word	0xffffffff


	//   ....[6]....
        /*f458*/ 	.word	0xffffffff


	//   ....[7]....
        /*f45c*/ 	.word	0xffffffff


	//   ....[8]....
        /*f460*/ 	.word	0xffffffff


	//   ....[9]....
        /*f464*/ 	.word	0xffffffff


	//   ....[10]....
        /*f468*/ 	.word	0xffffffff


	//   ....[11]....
        /*f46c*/ 	.word	0xffffffff


	//   ....[12]....
        /*f470*/ 	.word	0xffffffff


	//   ....[13]....
        /*f474*/ 	.word	0xffffffff


	//   ....[14]....
        /*f478*/ 	.word	0xffffffff


	//   ....[15]....
        /*f47c*/ 	.word	0xffffffff


	//   ....[16]....
        /*f480*/ 	.word	0xffffffff


	//   ....[17]....
        /*f484*/ 	.word	0xffffffff


	//   ....[18]....
        /*f488*/ 	.word	0xffffffff


	//   ....[19]....
        /*f48c*/ 	.word	0xffffffff


	//   ....[20]....
        /*f490*/ 	.word	0xffffffff


	//   ....[21]....
        /*f494*/ 	.word	0xffffffff


	//   ....[22]....
        /*f498*/ 	.word	0xffffffff


	//   ....[23]....
        /*f49c*/ 	.word	0xffffffff


	//   ....[24]....
        /*f4a0*/ 	.word	0xffffffff


	//   ....[25]....
        /*f4a4*/ 	.word	0xffffffff


	//   ....[26]....
        /*f4a8*/ 	.word	0xffffffff


	//   ....[27]....
        /*f4ac*/ 	.word	0xffffffff


	//   ....[28]....
        /*f4b0*/ 	.word	0xffffffff


	//   ....[29]....
        /*f4b4*/ 	.word	0xffffffff


	//   ....[30]....
        /*f4b8*/ 	.word	0xffffffff


	//   ....[31]....
        /*f4bc*/ 	.word	0xffffffff


	//   ....[32]....
        /*f4c0*/ 	.word	0xffffffff


	//   ....[33]....
        /*f4c4*/ 	.word	0xffffffff


	//   ....[34]....
        /*f4c8*/ 	.word	0xffffffff


	//   ....[35]....
        /*f4cc*/ 	.word	0xffffffff


	//   ....[36]....
        /*f4d0*/ 	.word	0xffffffff


	//   ....[37]....
        /*f4d4*/ 	.word	0xffffffff


	//   ....[38]....
        /*f4d8*/ 	.word	0xffffffff


	//   ....[39]....
        /*f4dc*/ 	.word	0xffffffff


	//   ....[40]....
        /*f4e0*/ 	.word	0xffffffff


	//   ....[41]....
        /*f4e4*/ 	.word	0xffffffff


	//   ....[42]....
        /*f4e8*/ 	.word	0xffffffff


	//   ....[43]....
        /*f4ec*/ 	.word	0xffffffff


	//   ....[44]....
        /*f4f0*/ 	.word	0xffffffff


	//   ....[45]....
        /*f4f4*/ 	.word	0xffffffff


	//   ....[46]....
        /*f4f8*/ 	.word	0xffffffff


	//   ....[47]....
        /*f4fc*/ 	.word	0xffffffff


	//   ....[48]....
        /*f500*/ 	.word	0xffffffff


	//   ....[49]....
        /*f504*/ 	.word	0xffffffff


	//   ....[50]....
        /*f508*/ 	.word	0xffffffff


	//   ....[51]....
        /*f50c*/ 	.word	0xffffffff


	//   ....[52]....
        /*f510*/ 	.word	0xffffffff


	//   ....[53]....
        /*f514*/ 	.word	0xffffffff


	//   ....[54]....
        /*f518*/ 	.word	0xffffffff


	//   ....[55]....
        /*f51c*/ 	.word	0xffffffff


	//   ....[56]....
        /*f520*/ 	.word	0xffffffff


	//   ....[57]....
        /*f524*/ 	.word	0xffffffff


	//   ....[58]....
        /*f528*/ 	.word	0xffffffff


	//   ....[59]....
        /*f52c*/ 	.word	0xffffffff


	//   ....[60]....
        /*f530*/ 	.word	0xffffffff


	//   ....[61]....
        /*f534*/ 	.word	0xffffffff


	//   ....[62]....
        /*f538*/ 	.word	0xffffffff


	//   ....[63]....
        /*f53c*/ 	.word	0xffffffff


	//   ....[64]....
        /*f540*/ 	.word	0xffffffff


	//   ....[65]....
        /*f544*/ 	.word	0xffffffff


	//   ....[66]....
        /*f548*/ 	.word	0xffffffff


	//   ....[67]....
        /*f54c*/ 	.word	0xffffffff


	//   ....[68]....
        /*f550*/ 	.word	0xffffffff


	//   ....[69]....
        /*f554*/ 	.word	0xffffffff


	//   ....[70]....
        /*f558*/ 	.word	0xffffffff


	//   ....[71]....
        /*f55c*/ 	.word	0xffffffff


	//   ....[72]....
        /*f560*/ 	.word	0xffffffff


	//   ....[73]....
        /*f564*/ 	.word	0xffffffff


	//   ....[74]....
        /*f568*/ 	.word	0xffffffff


	//   ....[75]....
        /*f56c*/ 	.word	0xffffffff


	//   ....[76]....
        /*f570*/ 	.word	0xffffffff


	//   ....[77]....
        /*f574*/ 	.word	0xffffffff


	//   ....[78]....
        /*f578*/ 	.word	0xffffffff


	//   ....[79]....
        /*f57c*/ 	.word	0xffffffff


	//   ....[80]....
        /*f580*/ 	.word	0xffffffff


	//   ....[81]....
        /*f584*/ 	.word	0xffffffff


	//   ....[82]....
        /*f588*/ 	.word	0xffffffff


	//   ....[83]....
        /*f58c*/ 	.word	0xffffffff


	//   ....[84]....
        /*f590*/ 	.word	0xffffffff


	//   ....[85]....
        /*f594*/ 	.word	0xffffffff


	//   ....[86]....
        /*f598*/ 	.word	0xffffffff


	//   ....[87]....
        /*f59c*/ 	.word	0xffffffff


	//   ....[88]....
        /*f5a0*/ 	.word	0xffffffff


	//   ....[89]....
        /*f5a4*/ 	.word	0xffffffff


	//   ....[90]....
        /*f5a8*/ 	.word	0xffffffff


	//   ....[91]....
        /*f5ac*/ 	.word	0xffffffff


	//   ....[92]....
        /*f5b0*/ 	.word	0xffffffff


	//   ....[93]....
        /*f5b4*/ 	.word	0xffffffff


	//   ....[94]....
        /*f5b8*/ 	.word	0xffffffff


	//   ....[95]....
        /*f5bc*/ 	.word	0xffffffff


	//   ....[96]....
        /*f5c0*/ 	.word	0xffffffff


	//   ....[97]....
        /*f5c4*/ 	.word	0xffffffff


	//   ....[98]....
        /*f5c8*/ 	.word	0xffffffff


	//   ....[99]....
        /*f5cc*/ 	.word	0xffffffff


	//   ....[100]....
        /*f5d0*/ 	.word	0xffffffff


	//   ....[101]....
        /*f5d4*/ 	.word	0xffffffff


	//   ....[102]....
        /*f5d8*/ 	.word	0xffffffff


	//   ....[103]....
        /*f5dc*/ 	.word	0xffffffff


	//   ....[104]....
        /*f5e0*/ 	.word	0xffffffff


	//   ....[105]....
        /*f5e4*/ 	.word	0xffffffff


	//   ....[106]....
        /*f5e8*/ 	.word	0xffffffff


	//   ....[107]....
        /*f5ec*/ 	.word	0xffffffff


	//   ....[108]....
        /*f5f0*/ 	.word	0xffffffff


	//   ....[109]....
        /*f5f4*/ 	.word	0xffffffff


	//   ....[110]....
        /*f5f8*/ 	.word	0xffffffff


	//   ....[111]....
        /*f5fc*/ 	.word	0xffffffff


	//   ....[112]....
        /*f600*/ 	.word	0xffffffff


	//   ....[113]....
        /*f604*/ 	.word	0xffffffff


	//   ....[114]....
        /*f608*/ 	.word	0xffffffff


	//   ....[115]....
        /*f60c*/ 	.word	0xffffffff


	//   ....[116]....
        /*f610*/ 	.word	0xffffffff


	//   ....[117]....
        /*f614*/ 	.word	0xffffffff


	//   ....[118]....
        /*f618*/ 	.word	0xffffffff


	//   ....[119]....
        /*f61c*/ 	.word	0xffffffff


	//   ....[120]....
        /*f620*/ 	.word	0xffffffff


	//   ....[121]....
        /*f624*/ 	.word	0xffffffff


	//   ....[122]....
        /*f628*/ 	.word	0xffffffff


	//   ....[123]....
        /*f62c*/ 	.word	0xffffffff


	//   ....[124]....
        /*f630*/ 	.word	0xffffffff


	//   ....[125]....
        /*f634*/ 	.word	0xffffffff


	//   ....[126]....
        /*f638*/ 	.word	0xffffffff


	//   ....[127]....
        /*f63c*/ 	.word	0xffffffff


	//   ....[128]....
        /*f640*/ 	.word	0xffffffff


	//   ....[129]....
        /*f644*/ 	.word	0xffffffff


	//   ....[130]....
        /*f648*/ 	.word	0xffffffff


	//   ....[131]....
        /*f64c*/ 	.word	0xffffffff


	//   ....[132]....
        /*f650*/ 	.word	0xffffffff


	//   ....[133]....
        /*f654*/ 	.word	0xffffffff


	//   ....[134]....
        /*f658*/ 	.word	0xffffffff


	//   ....[135]....
        /*f65c*/ 	.word	0xffffffff


	//   ....[136]....
        /*f660*/ 	.word	0xffffffff


	//   ....[137]....
        /*f664*/ 	.word	0xffffffff


	//   ....[138]....
        /*f668*/ 	.word	0xffffffff


	//   ....[139]....
        /*f66c*/ 	.word	0xffffffff


	//   ....[140]....
        /*f670*/ 	.word	0xffffffff


	//   ....[141]....
        /*f674*/ 	.word	0xffffffff


	//   ....[142]....
        /*f678*/ 	.word	0xffffffff


	//   ....[143]....
        /*f67c*/ 	.word	0xffffffff


	//   ....[144]....
        /*f680*/ 	.word	0xffffffff


	//   ....[145]....
        /*f684*/ 	.word	0xffffffff


	//   ....[146]....
        /*f688*/ 	.word	0xffffffff


	//   ....[147]....
        /*f68c*/ 	.word	0xffffffff


	//   ....[148]....
        /*f690*/ 	.word	0xffffffff


	//   ....[149]....
        /*f694*/ 	.word	0xffffffff


	//   ....[150]....
        /*f698*/ 	.word	0xffffffff


	//   ....[151]....
        /*f69c*/ 	.word	0xffffffff


	//   ....[152]....
        /*f6a0*/ 	.word	0xffffffff


	//   ....[153]....
        /*f6a4*/ 	.word	0xffffffff


	//   ....[154]....
        /*f6a8*/ 	.word	0xffffffff


	//   ....[155]....
        /*f6ac*/ 	.word	0xffffffff


	//   ....[156]....
        /*f6b0*/ 	.word	0xffffffff


	//   ....[157]....
        /*f6b4*/ 	.word	0xffffffff


	//   ....[158]....
        /*f6b8*/ 	.word	0xffffffff


	//   ....[159]....
        /*f6bc*/ 	.word	0xffffffff


	//   ....[160]....
        /*f6c0*/ 	.word	0xffffffff


	//   ....[161]....
        /*f6c4*/ 	.word	0xffffffff


	//   ....[162]....
        /*f6c8*/ 	.word	0xffffffff


	//   ....[163]....
        /*f6cc*/ 	.word	0xffffffff


	//   ....[164]....
        /*f6d0*/ 	.word	0xffffffff


	//   ....[165]....
        /*f6d4*/ 	.word	0xffffffff


	//   ....[166]....
        /*f6d8*/ 	.word	0xffffffff


	//   ....[167]....
        /*f6dc*/ 	.word	0xffffffff


	//   ....[168]....
        /*f6e0*/ 	.word	0xffffffff


	//   ....[169]....
        /*f6e4*/ 	.word	0xffffffff


	//   ....[170]....
        /*f6e8*/ 	.word	0xffffffff


	//   ....[171]....
        /*f6ec*/ 	.word	0xffffffff


	//   ....[172]....
        /*f6f0*/ 	.word	0xffffffff


	//   ....[173]....
        /*f6f4*/ 	.word	0xffffffff


	//   ....[174]....
        /*f6f8*/ 	.word	0xffffffff


	//   ....[175]....
        /*f6fc*/ 	.word	0xffffffff


	//   ....[176]....
        /*f700*/ 	.word	0xffffffff


	//   ....[177]....
        /*f704*/ 	.word	0xffffffff


	//   ....[178]....
        /*f708*/ 	.word	0xffffffff


	//   ....[179]....
        /*f70c*/ 	.word	0xffffffff


	//   ....[180]....
        /*f710*/ 	.word	0xffffffff


	//   ....[181]....
        /*f714*/ 	.word	0xffffffff


	//   ....[182]....
        /*f718*/ 	.word	0xffffffff


	//   ....[183]....
        /*f71c*/ 	.word	0xffffffff


	//   ....[184]....
        /*f720*/ 	.word	0xffffffff


	//   ....[185]....
        /*f724*/ 	.word	0xffffffff


	//   ....[186]....
        /*f728*/ 	.word	0xffffffff


	//   ....[187]....
        /*f72c*/ 	.word	0xffffffff


	//   ....[188]....
        /*f730*/ 	.word	0xffffffff


	//   ....[189]....
        /*f734*/ 	.word	0xffffffff


	//   ....[190]....
        /*f738*/ 	.word	0xffffffff


	//   ....[191]....
        /*f73c*/ 	.word	0xffffffff


	//   ....[192]....
        /*f740*/ 	.word	0xffffffff


	//   ....[193]....
        /*f744*/ 	.word	0xffffffff


	//   ....[194]....
        /*f748*/ 	.word	0xffffffff


	//   ....[195]....
        /*f74c*/ 	.word	0xffffffff


	//   ....[196]....
        /*f750*/ 	.word	0xffffffff


	//   ....[197]....
        /*f754*/ 	.word	0xffffffff


	//   ....[198]....
        /*f758*/ 	.word	0xffffffff


	//   ....[199]....
        /*f75c*/ 	.word	0xffffffff


	//   ....[200]....
        /*f760*/ 	.word	0xffffffff


	//   ....[201]....
        /*f764*/ 	.word	0xffffffff


	//   ....[202]....
        /*f768*/ 	.word	0xffffffff


	//   ....[203]....
        /*f76c*/ 	.word	0xffffffff


	//   ....[204]....
        /*f770*/ 	.word	0xffffffff


	//   ....[205]....
        /*f774*/ 	.word	0xffffffff


	//   ....[206]....
        /*f778*/ 	.word	0xffffffff


	//   ....[207]....
        /*f77c*/ 	.word	0xffffffff


	//   ....[208]....
        /*f780*/ 	.word	0xffffffff


	//   ....[209]....
        /*f784*/ 	.word	0xffffffff


	//   ....[210]....
        /*f788*/ 	.word	0xffffffff


	//   ....[211]....
        /*f78c*/ 	.word	0xffffffff


	//   ....[212]....
        /*f790*/ 	.word	0xffffffff


	//   ....[213]....
        /*f794*/ 	.word	0xffffffff


	//   ....[214]....
        /*f798*/ 	.word	0xffffffff


	//   ....[215]....
        /*f79c*/ 	.word	0xffffffff


	//   ....[216]....
        /*f7a0*/ 	.word	0xffffffff


	//   ....[217]....
        /*f7a4*/ 	.word	0xffffffff


	//   ....[218]....
        /*f7a8*/ 	.word	0xffffffff


	//   ....[219]....
        /*f7ac*/ 	.word	0xffffffff


	//   ....[220]....
        /*f7b0*/ 	.word	0xffffffff


	//   ....[221]....
        /*f7b4*/ 	.word	0xffffffff


	//   ....[222]....
        /*f7b8*/ 	.word	0xffffffff


	//   ....[223]....
        /*f7bc*/ 	.word	0xffffffff


	//   ....[224]....
        /*f7c0*/ 	.word	0xffffffff


	//   ....[225]....
        /*f7c4*/ 	.word	0xffffffff


	//   ....[226]....
        /*f7c8*/ 	.word	0xffffffff


	//   ....[227]....
        /*f7cc*/ 	.word	0xffffffff


	//   ....[228]....
        /*f7d0*/ 	.word	0xffffffff


	//   ....[229]....
        /*f7d4*/ 	.word	0xffffffff


	//   ....[230]....
        /*f7d8*/ 	.word	0xffffffff


	//   ....[231]....
        /*f7dc*/ 	.word	0xffffffff


	//   ....[232]....
        /*f7e0*/ 	.word	0xffffffff


	//   ....[233]....
        /*f7e4*/ 	.word	0xffffffff


	//   ....[234]....
        /*f7e8*/ 	.word	0xffffffff


	//   ....[235]....
        /*f7ec*/ 	.word	0xffffffff


	//   ....[236]....
        /*f7f0*/ 	.word	0xffffffff


	//   ....[237]....
        /*f7f4*/ 	.word	0xffffffff


	//   ....[238]....
        /*f7f8*/ 	.word	0xffffffff


	//   ....[239]....
        /*f7fc*/ 	.word	0xffffffff


	//   ....[240]....
        /*f800*/ 	.word	0xffffffff


	//   ....[241]....
        /*f804*/ 	.word	0xffffffff


	//   ....[242]....
        /*f808*/ 	.word	0xffffffff


	//   ....[243]....
        /*f80c*/ 	.word	0xffffffff


	//   ....[244]....
        /*f810*/ 	.word	0xffffffff


	//   ....[245]....
        /*f814*/ 	.word	0xffffffff


	//   ....[246]....
        /*f818*/ 	.word	0xffffffff


	//   ....[247]....
        /*f81c*/ 	.word	0xffffffff


	//   ....[248]....
        /*f820*/ 	.word	0xffffffff


	//   ....[249]....
        /*f824*/ 	.word	0xffffffff


	//   ....[250]....
        /*f828*/ 	.word	0xffffffff


	//   ....[251]....
        /*f82c*/ 	.word	0xffffffff


	//   ....[252]....
        /*f830*/ 	.word	0xffffffff


	//   ....[253]....
        /*f834*/ 	.word	0xffffffff


	//   ....[254]....
        /*f838*/ 	.word	0xffffffff


	//   ....[255]....
        /*f83c*/ 	.word	0xffffffff


	//   ....[0]....
        /*f840*/ 	.word	0xffffffff


	//   ....[1]....
        /*f844*/ 	.word	0xffffffff


	//   ....[2]....
        /*f848*/ 	.word	0xffffffff


	//   ....[3]....
        /*f84c*/ 	.word	0xffffffff


	//   ....[4]....
        /*f850*/ 	.word	0xffffffff


	//   ....[5]....
        /*f854*/ 	.word	0xffffffff


	//   ....[6]....
        /*f858*/ 	.word	0xffffffff


	//   ....[7]....
        /*f85c*/ 	.word	0xffffffff


	//   ....[8]....
        /*f860*/ 	.word	0xffffffff


	//   ....[9]....
        /*f864*/ 	.word	0xffffffff


	//   ....[10]....
        /*f868*/ 	.word	0xffffffff


	//   ....[11]....
        /*f86c*/ 	.word	0xffffffff


	//   ....[12]....
        /*f870*/ 	.word	0xffffffff


	//   ....[13]....
        /*f874*/ 	.word	0xffffffff


	//   ....[14]....
        /*f878*/ 	.word	0xffffffff


	//   ....[15]....
        /*f87c*/ 	.word	0xffffffff


	//   ....[16]....
        /*f880*/ 	.word	0xffffffff


	//   ....[17]....
        /*f884*/ 	.word	0xffffffff


	//   ....[18]....
        /*f888*/ 	.word	0xffffffff


	//   ....[19]....
        /*f88c*/ 	.word	0xffffffff


	//   ....[20]....
        /*f890*/ 	.word	0xffffffff


	//   ....[21]....
        /*f894*/ 	.word	0xffffffff


	//   ....[22]....
        /*f898*/ 	.word	0xffffffff


	//   ....[23]....
        /*f89c*/ 	.word	0xffffffff


	//   ....[24]....
        /*f8a0*/ 	.word	0xffffffff


	//   ....[25]....
        /*f8a4*/ 	.word	0xffffffff


	//   ....[26]....
        /*f8a8*/ 	.word	0xffffffff


	//   ....[27]....
        /*f8ac*/ 	.word	0xffffffff


	//   ....[28]....
        /*f8b0*/ 	.word	0xffffffff


	//   ....[29]....
        /*f8b4*/ 	.word	0xffffffff


	//   ....[30]....
        /*f8b8*/ 	.word	0xffffffff


	//   ....[31]....
        /*f8bc*/ 	.word	0xffffffff


	//   ....[32]....
        /*f8c0*/ 	.word	0xffffffff


	//   ....[33]....
        /*f8c4*/ 	.word	0xffffffff


	//   ....[34]....
        /*f8c8*/ 	.word	0xffffffff


	//   ....[35]....
        /*f8cc*/ 	.word	0xffffffff


	//   ....[36]....
        /*f8d0*/ 	.word	0xffffffff


	//   ....[37]....
        /*f8d4*/ 	.word	0xffffffff


	//   ....[38]....
        /*f8d8*/ 	.word	0xffffffff


	//   ....[39]....
        /*f8dc*/ 	.word	0xffffffff


	//   ....[40]....
        /*f8e0*/ 	.word	0xffffffff


	//   ....[41]....
        /*f8e4*/ 	.word	0xffffffff


	//   ....[42]....
        /*f8e8*/ 	.word	0xffffffff


	//   ....[43]....
        /*f8ec*/ 	.word	0xffffffff


	//   ....[44]....
        /*f8f0*/ 	.word	0xffffffff


	//   ....[45]....
        /*f8f4*/ 	.word	0xffffffff


	//   ....[46]....
        /*f8f8*/ 	.word	0xffffffff


	//   ....[47]....
        /*f8fc*/ 	.word	0xffffffff


	//   ....[48]....
        /*f900*/ 	.word	0xffffffff


	//   ....[49]....
        /*f904*/ 	.word	0xffffffff


	//   ....[50]....
        /*f908*/ 	.word	0xffffffff


	//   ....[51]....
        /*f90c*/ 	.word	0xffffffff


	//   ....[52]....
        /*f910*/ 	.word	0xffffffff


	//   ....[53]....
        /*f914*/ 	.word	0xffffffff


	//   ....[54]....
        /*f918*/ 	.word	0xffffffff


	//   ....[55]....
        /*f91c*/ 	.word	0xffffffff


	//   ....[56]....
        /*f920*/ 	.word	0xffffffff


	//   ....[57]....
        /*f924*/ 	.word	0xffffffff


	//   ....[58]....
        /*f928*/ 	.word	0xffffffff


	//   ....[59]....
        /*f92c*/ 	.word	0xffffffff


	//   ....[60]....
        /*f930*/ 	.word	0xffffffff


	//   ....[61]....
        /*f934*/ 	.word	0xffffffff


	//   ....[62]....
        /*f938*/ 	.word	0xffffffff


	//   ....[63]....
        /*f93c*/ 	.word	0xffffffff


	//   ....[64]....
        /*f940*/ 	.word	0xffffffff


	//   ....[65]....
        /*f944*/ 	.word	0xffffffff


	//   ....[66]....
        /*f948*/ 	.word	0xffffffff


	//   ....[67]....
        /*f94c*/ 	.word	0xffffffff


	//   ....[68]....
        /*f950*/ 	.word	0xffffffff


	//   ....[69]....
        /*f954*/ 	.word	0xffffffff


	//   ....[70]....
        /*f958*/ 	.word	0xffffffff


	//   ....[71]....
        /*f95c*/ 	.word	0xffffffff


	//   ....[72]....
        /*f960*/ 	.word	0xffffffff


	//   ....[73]....
        /*f964*/ 	.word	0xffffffff


	//   ....[74]....
        /*f968*/ 	.word	0xffffffff


	//   ....[75]....
        /*f96c*/ 	.word	0xffffffff


	//   ....[76]....
        /*f970*/ 	.word	0xffffffff


	//   ....[77]....
        /*f974*/ 	.word	0xffffffff


	//   ....[78]....
        /*f978*/ 	.word	0xffffffff


	//   ....[79]....
        /*f97c*/ 	.word	0xffffffff


	//   ....[80]....
        /*f980*/ 	.word	0xffffffff


	//   ....[81]....
        /*f984*/ 	.word	0xffffffff


	//   ....[82]....
        /*f988*/ 	.word	0xffffffff


	//   ....[83]....
        /*f98c*/ 	.word	0xffffffff


	//   ....[84]....
        /*f990*/ 	.word	0xffffffff


	//   ....[85]....
        /*f994*/ 	.word	0xffffffff


	//   ....[86]....
        /*f998*/ 	.word	0xffffffff


	//   ....[87]....
        /*f99c*/ 	.word	0xffffffff


	//   ....[88]....
        /*f9a0*/ 	.word	0xffffffff


	//   ....[89]....
        /*f9a4*/ 	.word	0xffffffff


	//   ....[90]....
        /*f9a8*/ 	.word	0xffffffff


	//   ....[91]....
        /*f9ac*/ 	.word	0xffffffff


	//   ....[92]....
        /*f9b0*/ 	.word	0xffffffff


	//   ....[93]....
        /*f9b4*/ 	.word	0xffffffff


	//   ....[94]....
        /*f9b8*/ 	.word	0xffffffff


	//   ....[95]....
        /*f9bc*/ 	.word	0xffffffff


	//   ....[96]....
        /*f9c0*/ 	.word	0xffffffff


	//   ....[97]....
        /*f9c4*/ 	.word	0xffffffff


	//   ....[98]....
        /*f9c8*/ 	.word	0xffffffff


	//   ....[99]....
        /*f9cc*/ 	.word	0xffffffff


	//   ....[100]....
        /*f9d0*/ 	.word	0xffffffff


	//   ....[101]....
        /*f9d4*/ 	.word	0xffffffff


	//   ....[102]....
        /*f9d8*/ 	.word	0xffffffff


	//   ....[103]....
        /*f9dc*/ 	.word	0xffffffff


	//   ....[104]....
        /*f9e0*/ 	.word	0xffffffff


	//   ....[105]....
        /*f9e4*/ 	.word	0xffffffff


	//   ....[106]....
        /*f9e8*/ 	.word	0xffffffff


	//   ....[107]....
        /*f9ec*/ 	.word	0xffffffff


	//   ....[108]....
        /*f9f0*/ 	.word	0xffffffff


	//   ....[109]....
        /*f9f4*/ 	.word	0xffffffff


	//   ....[110]....
        /*f9f8*/ 	.word	0xffffffff


	//   ....[111]....
        /*f9fc*/ 	.word	0xffffffff


	//   ....[112]....
        /*fa00*/ 	.word	0xffffffff


	//   ....[113]....
        /*fa04*/ 	.word	0xffffffff


	//   ....[114]....
        /*fa08*/ 	.word	0xffffffff


	//   ....[115]....
        /*fa0c*/ 	.word	0xffffffff


	//   ....[116]....
        /*fa10*/ 	.word	0xffffffff


	//   ....[117]....
        /*fa14*/ 	.word	0xffffffff


	//   ....[118]....
        /*fa18*/ 	.word	0xffffffff


	//   ....[119]....
        /*fa1c*/ 	.word	0xffffffff


	//   ....[120]....
        /*fa20*/ 	.word	0xffffffff


	//   ....[121]....
        /*fa24*/ 	.word	0xffffffff


	//   ....[122]....
        /*fa28*/ 	.word	0xffffffff


	//   ....[123]....
        /*fa2c*/ 	.word	0xffffffff


	//   ....[124]....
        /*fa30*/ 	.word	0xffffffff


	//   ....[125]....
        /*fa34*/ 	.word	0xffffffff


	//   ....[126]....
        /*fa38*/ 	.word	0xffffffff


	//   ....[127]....
        /*fa3c*/ 	.word	0xffffffff


	//   ....[128]....
        /*fa40*/ 	.word	0xffffffff


	//   ....[129]....
        /*fa44*/ 	.word	0xffffffff


	//   ....[130]....
        /*fa48*/ 	.word	0xffffffff


	//   ....[131]....
        /*fa4c*/ 	.word	0xffffffff


	//   ....[132]....
        /*fa50*/ 	.word	0xffffffff


	//   ....[133]....
        /*fa54*/ 	.word	0xffffffff


	//   ....[134]....
        /*fa58*/ 	.word	0xffffffff


	//   ....[135]....
        /*fa5c*/ 	.word	0xffffffff


	//   ....[136]....
        /*fa60*/ 	.word	0xffffffff


	//   ....[137]....
        /*fa64*/ 	.word	0xffffffff


	//   ....[138]....
        /*fa68*/ 	.word	0xffffffff


	//   ....[139]....
        /*fa6c*/ 	.word	0xffffffff


	//   ....[140]....
        /*fa70*/ 	.word	0xffffffff


	//   ....[141]....
        /*fa74*/ 	.word	0xffffffff


	//   ....[142]....
        /*fa78*/ 	.word	0xffffffff


	//   ....[143]....
        /*fa7c*/ 	.word	0xffffffff


	//   ....[144]....
        /*fa80*/ 	.word	0xffffffff


	//   ....[145]....
        /*fa84*/ 	.word	0xffffffff


	//   ....[146]....
        /*fa88*/ 	.word	0xffffffff


	//   ....[147]....
        /*fa8c*/ 	.word	0xffffffff


	//   ....[148]....
        /*fa90*/ 	.word	0xffffffff


	//   ....[149]....
        /*fa94*/ 	.word	0xffffffff


	//   ....[150]....
        /*fa98*/ 	.word	0xffffffff


	//   ....[151]....
        /*fa9c*/ 	.word	0xffffffff


	//   ....[152]....
        /*faa0*/ 	.word	0xffffffff


	//   ....[153]....
        /*faa4*/ 	.word	0xffffffff


	//   ....[154]....
        /*faa8*/ 	.word	0xffffffff


	//   ....[155]....
        /*faac*/ 	.word	0xffffffff


	//   ....[156]....
        /*fab0*/ 	.word	0xffffffff


	//   ....[157]....
        /*fab4*/ 	.word	0xffffffff


	//   ....[158]....
        /*fab8*/ 	.word	0xffffffff


	//   ....[159]....
        /*fabc*/ 	.word	0xffffffff


	//   ....[160]....
        /*fac0*/ 	.word	0xffffffff


	//   ....[161]....
        /*fac4*/ 	.word	0xffffffff


	//   ....[162]....
        /*fac8*/ 	.word	0xffffffff


	//   ....[163]....
        /*facc*/ 	.word	0xffffffff


	//   ....[164]....
        /*fad0*/ 	.word	0xffffffff


	//   ....[165]....
        /*fad4*/ 	.word	0xffffffff


	//   ....[166]....
        /*fad8*/ 	.word	0xffffffff


	//   ....[167]....
        /*fadc*/ 	.word	0xffffffff


	//   ....[168]....
        /*fae0*/ 	.word	0xffffffff


	//   ....[169]....
        /*fae4*/ 	.word	0xffffffff


	//   ....[170]....
        /*fae8*/ 	.word	0xffffffff


	//   ....[171]....
        /*faec*/ 	.word	0xffffffff


	//   ....[172]....
        /*faf0*/ 	.word	0xffffffff


	//   ....[173]....
        /*faf4*/ 	.word	0xffffffff


	//   ....[174]....
        /*faf8*/ 	.word	0xffffffff


	//   ....[175]....
        /*fafc*/ 	.word	0xffffffff


	//   ....[176]....
        /*fb00*/ 	.word	0xffffffff


	//   ....[177]....
        /*fb04*/ 	.word	0xffffffff


	//   ....[178]....
        /*fb08*/ 	.word	0xffffffff


	//   ....[179]....
        /*fb0c*/ 	.word	0xffffffff


	//   ....[180]....
        /*fb10*/ 	.word	0xffffffff


	//   ....[181]....
        /*fb14*/ 	.word	0xffffffff


	//   ....[182]....
        /*fb18*/ 	.word	0xffffffff


	//   ....[183]....
        /*fb1c*/ 	.word	0xffffffff


	//   ....[184]....
        /*fb20*/ 	.word	0xffffffff


	//   ....[185]....
        /*fb24*/ 	.word	0xffffffff


	//   ....[186]....
        /*fb28*/ 	.word	0xffffffff


	//   ....[187]....
        /*fb2c*/ 	.word	0xffffffff


	//   ....[188]....
        /*fb30*/ 	.word	0xffffffff


	//   ....[189]....
        /*fb34*/ 	.word	0xffffffff


	//   ....[190]....
        /*fb38*/ 	.word	0xffffffff


	//   ....[191]....
        /*fb3c*/ 	.word	0xffffffff


	//   ....[192]....
        /*fb40*/ 	.word	0xffffffff


	//   ....[193]....
        /*fb44*/ 	.word	0xffffffff


	//   ....[194]....
        /*fb48*/ 	.word	0xffffffff


	//   ....[195]....
        /*fb4c*/ 	.word	0xffffffff


	//   ....[196]....
        /*fb50*/ 	.word	0xffffffff


	//   ....[197]....
        /*fb54*/ 	.word	0xffffffff


	//   ....[198]....
        /*fb58*/ 	.word	0xffffffff


	//   ....[199]....
        /*fb5c*/ 	.word	0xffffffff


	//   ....[200]....
        /*fb60*/ 	.word	0xffffffff


	//   ....[201]....
        /*fb64*/ 	.word	0xffffffff


	//   ....[202]....
        /*fb68*/ 	.word	0xffffffff


	//   ....[203]....
        /*fb6c*/ 	.word	0xffffffff


	//   ....[204]....
        /*fb70*/ 	.word	0xffffffff


	//   ....[205]....
        /*fb74*/ 	.word	0xffffffff


	//   ....[206]....
        /*fb78*/ 	.word	0xffffffff


	//   ....[207]....
        /*fb7c*/ 	.word	0xffffffff


	//   ....[208]....
        /*fb80*/ 	.word	0xffffffff


	//   ....[209]....
        /*fb84*/ 	.word	0xffffffff


	//   ....[210]....
        /*fb88*/ 	.word	0xffffffff


	//   ....[211]....
        /*fb8c*/ 	.word	0xffffffff


	//   ....[212]....
        /*fb90*/ 	.word	0xffffffff


	//   ....[213]....
        /*fb94*/ 	.word	0xffffffff


	//   ....[214]....
        /*fb98*/ 	.word	0xffffffff


	//   ....[215]....
        /*fb9c*/ 	.word	0xffffffff


	//   ....[216]....
        /*fba0*/ 	.word	0xffffffff


	//   ....[217]....
        /*fba4*/ 	.word	0xffffffff


	//   ....[218]....
        /*fba8*/ 	.word	0xffffffff


	//   ....[219]....
        /*fbac*/ 	.word	0xffffffff


	//   ....[220]....
        /*fbb0*/ 	.word	0xffffffff


	//   ....[221]....
        /*fbb4*/ 	.word	0xffffffff


	//   ....[222]....
        /*fbb8*/ 	.word	0xffffffff


	//   ....[223]....
        /*fbbc*/ 	.word	0xffffffff


	//   ....[224]....
        /*fbc0*/ 	.word	0xffffffff


	//   ....[225]....
        /*fbc4*/ 	.word	0xffffffff


	//   ....[226]....
        /*fbc8*/ 	.word	0xffffffff


	//   ....[227]....
        /*fbcc*/ 	.word	0xffffffff


	//   ....[228]....
        /*fbd0*/ 	.word	0xffffffff


	//   ....[229]....
        /*fbd4*/ 	.word	0xffffffff


	//   ....[230]....
        /*fbd8*/ 	.word	0xffffffff


	//   ....[231]....
        /*fbdc*/ 	.word	0xffffffff


	//   ....[232]....
        /*fbe0*/ 	.word	0xffffffff


	//   ....[233]....
        /*fbe4*/ 	.word	0xffffffff


	//   ....[234]....
        /*fbe8*/ 	.word	0xffffffff


	//   ....[235]....
        /*fbec*/ 	.word	0xffffffff


	//   ....[236]....
        /*fbf0*/ 	.word	0xffffffff


	//   ....[237]....
        /*fbf4*/ 	.word	0xffffffff


	//   ....[238]....
        /*fbf8*/ 	.word	0xffffffff


	//   ....[239]....
        /*fbfc*/ 	.word	0xffffffff


	//   ....[240]....
        /*fc00*/ 	.word	0xffffffff


	//   ....[241]....
        /*fc04*/ 	.word	0xffffffff


	//   ....[242]....
        /*fc08*/ 	.word	0xffffffff


	//   ....[243]....
        /*fc0c*/ 	.word	0xffffffff


	//   ....[244]....
        /*fc10*/ 	.word	0xffffffff


	//   ....[245]....
        /*fc14*/ 	.word	0xffffffff


	//   ....[246]....
        /*fc18*/ 	.word	0xffffffff


	//   ....[247]....
        /*fc1c*/ 	.word	0xffffffff


	//   ....[248]....
        /*fc20*/ 	.word	0xffffffff


	//   ....[249]....
        /*fc24*/ 	.word	0xffffffff


	//   ....[250]....
        /*fc28*/ 	.word	0xffffffff


	//   ....[251]....
        /*fc2c*/ 	.word	0xffffffff


	//   ....[252]....
        /*fc30*/ 	.word	0xffffffff


	//   ....[253]....
        /*fc34*/ 	.word	0xffffffff


	//   ....[254]....
        /*fc38*/ 	.word	0xffffffff


	//----- nvinfo : EIATTR_COOP_GROUP_INSTR_OFFSETS
	.align		4
.L_41:
        /*fc3c*/ 	.byte	0x04, 0x28
        /*fc3e*/ 	.short	(.L_43 - .L_42)


	//   ....[0]....
.L_42:
        /*fc40*/ 	.word	0x000dfa10


	//   ....[1]....
        /*fc44*/ 	.word	0x000dfad0


	//   ....[2]....
        /*fc48*/ 	.word	0x000dfc40


	//   ....[3]....
        /*fc4c*/ 	.word	0x000dfd00


	//   ....[4]....
        /*fc50*/ 	.word	0x000dfe70


	//   ....[5]....
        /*fc54*/ 	.word	0x000dff30


	//   ....[6]....
        /*fc58*/ 	.word	0x000e00a0


	//   ....[7]....
        /*fc5c*/ 	.word	0x000e0160


	//   ....[8]....
        /*fc60*/ 	.word	0x000e02d0


	//   ....[9]....
        /*fc64*/ 	.word	0x000e0370


	//   ....[10]....
        /*fc68*/ 	.word	0x000e0500


	//   ....[11]....
        /*fc6c*/ 	.word	0x000e05c0


	//   ....[12]....
        /*fc70*/ 	.word	0x000e0730


	//   ....[13]....
        /*fc74*/ 	.word	0x000e07f0


	//   ....[14]....
        /*fc78*/ 	.word	0x000e0960


	//   ....[15]....
        /*fc7c*/ 	.word	0x000e0a20


	//   ....[16]....
        /*fc80*/ 	.word	0x000e0b90


	//   ....[17]....
        /*fc84*/ 	.word	0x000e0c40


	//   ....[18]....
        /*fc88*/ 	.word	0x000e0db0


	//   ....[19]....
        /*fc8c*/ 	.word	0x000e0e70


	//   ....[20]....
        /*fc90*/ 	.word	0x000e0fe0


	//   ....[21]....
        /*fc94*/ 	.word	0x000e10a0


	//   ....[22]....
        /*fc98*/ 	.word	0x000e1210


	//   ....[23]....
        /*fc9c*/ 	.word	0x000e12d0


	//   ....[24]....
        /*fca0*/ 	.word	0x000e1440


	//   ....[25]....
        /*fca4*/ 	.word	0x000e14d0


	//   ....[26]....
        /*fca8*/ 	.word	0x000e1640


	//   ....[27]....
        /*fcac*/ 	.word	0x000e16d0


	//   ....[28]....
        /*fcb0*/ 	.word	0x000e1840


	//   ....[29]....
        /*fcb4*/ 	.word	0x000e18d0


	//   ....[30]....
        /*fcb8*/ 	.word	0x000e1a40


	//   ....[31]....
        /*fcbc*/ 	.word	0x000e1ad0


	//   ....[32]....
        /*fcc0*/ 	.word	0x000e1c20


	//   ....[33]....
        /*fcc4*/ 	.word	0x000e1cd0


	//   ....[34]....
        /*fcc8*/ 	.word	0x000e1e40


	//   ....[35]....
        /*fccc*/ 	.word	0x000e1ef0


	//   ....[36]....
        /*fcd0*/ 	.word	0x000e2060


	//   ....[37]....
        /*fcd4*/ 	.word	0x000e2110


	//   ....[38]....
        /*fcd8*/ 	.word	0x000e2280


	//   ....[39]....
        /*fcdc*/ 	.word	0x000e2330


	//   ....[40]....
        /*fce0*/ 	.word	0x000e24a0


	//   ....[41]....
        /*fce4*/ 	.word	0x000e2550


	//   ....[42]....
        /*fce8*/ 	.word	0x000e26c0


	//   ....[43]....
        /*fcec*/ 	.word	0x000e2770


	//   ....[44]....
        /*fcf0*/ 	.word	0x000e28e0


	//   ....[45]....
        /*fcf4*/ 	.word	0x000e2990


	//   ....[46]....
        /*fcf8*/ 	.word	0x000e2b00


	//   ....[47]....
        /*fcfc*/ 	.word	0x000e2bb0


	//   ....[48]....
        /*fd00*/ 	.word	0x000e2d20


	//   ....[49]....
        /*fd04*/ 	.word	0x000e2dd0


	//   ....[50]....
        /*fd08*/ 	.word	0x000e2f40


	//   ....[51]....
        /*fd0c*/ 	.word	0x000e2ff0


	//   ....[52]....
        /*fd10*/ 	.word	0x000e3160


	//   ....[53]....
        /*fd14*/ 	.word	0x000e3210


	//   ....[54]....
        /*fd18*/ 	.word	0x000e3380


	//   ....[55]....
        /*fd1c*/ 	.word	0x000e3430


	//   ....[56]....
        /*fd20*/ 	.word	0x000e35a0


	//   ....[57]....
        /*fd24*/ 	.word	0x000e3650


	//   ....[58]....
        /*fd28*/ 	.word	0x000e37c0


	//   ....[59]....
        /*fd2c*/ 	.word	0x000e3870


	//   ....[60]....
        /*fd30*/ 	.word	0x000e39e0


	//   ....[61]....
        /*fd34*/ 	.word	0x000e3a90


	//   ....[62]....
        /*fd38*/ 	.word	0x000e3c00


	//   ....[63]....
        /*fd3c*/ 	.word	0x000e3cb0


	//   ....[64]....
        /*fd40*/ 	.word	0x000e3e20


	//   ....[65]....
        /*fd44*/ 	.word	0x000e3ed0


	//   ....[66]....
        /*fd48*/ 	.word	0x000e4040


	//   ....[67]....
        /*fd4c*/ 	.word	0x000e40f0


	//   ....[68]....
        /*fd50*/ 	.word	0x000e4260


	//   ....[69]....
        /*fd54*/ 	.word	0x000e4310


	//   ....[70]....
        /*fd58*/ 	.word	0x000e4480


	//   ....[71]....
        /*fd5c*/ 	.word	0x000e4530


	//   ....[72]....
        /*fd60*/ 	.word	0x000e46a0


	//   ....[73]....
        /*fd64*/ 	.word	0x000e4750


	//   ....[74]....
        /*fd68*/ 	.word	0x000e48c0


	//   ....[75]....
        /*fd6c*/ 	.word	0x000e4970


	//   ....[76]....
        /*fd70*/ 	.word	0x000e4ae0


	//   ....[77]....
        /*fd74*/ 	.word	0x000e4b90


	//   ....[78]....
        /*fd78*/ 	.word	0x000e4d00


	//   ....[79]....
        /*fd7c*/ 	.word	0x000e4db0


	//   ....[80]....
        /*fd80*/ 	.word	0x000e4f20


	//   ....[81]....
        /*fd84*/ 	.word	0x000e4fd0


	//   ....[82]....
        /*fd88*/ 	.word	0x000e5140


	//   ....[83]....
        /*fd8c*/ 	.word	0x000e51f0


	//   ....[84]....
        /*fd90*/ 	.word	0x000e5360


	//   ....[85]....
        /*fd94*/ 	.word	0x000e5410


	//   ....[86]....
        /*fd98*/ 	.word	0x000e5580


	//   ....[87]....
        /*fd9c*/ 	.word	0x000e5630


	//   ....[88]....
        /*fda0*/ 	.word	0x000e57a0


	//   ....[89]....
        /*fda4*/ 	.word	0x000e5850


	//   ....[90]....
        /*fda8*/ 	.word	0x000e59c0


	//   ....[91]....
        /*fdac*/ 	.word	0x000e5a70


	//   ....[92]....
        /*fdb0*/ 	.word	0x000e5be0


	//   ....[93]....
        /*fdb4*/ 	.word	0x000e5c90


	//   ....[94]....
        /*fdb8*/ 	.word	0x000e5e00


	//   ....[95]....
        /*fdbc*/ 	.word	0x000e5eb0


	//   ....[96]....
        /*fdc0*/ 	.word	0x000e6020


	//   ....[97]....
        /*fdc4*/ 	.word	0x000e60d0


	//   ....[98]....
        /*fdc8*/ 	.word	0x000e6240


	//   ....[99]....
        /*fdcc*/ 	.word	0x000e62f0


	//   ....[100]....
        /*fdd0*/ 	.word	0x000e6460


	//   ....[101]....
        /*fdd4*/ 	.word	0x000e6510


	//   ....[102]....
        /*fdd8*/ 	.word	0x000e6680


	//   ....[103]....
        /*fddc*/ 	.word	0x000e6730


	//   ....[104]....
        /*fde0*/ 	.word	0x000e68a0


	//   ....[105]....
        /*fde4*/ 	.word	0x000e6950


	//   ....[106]....
        /*fde8*/ 	.word	0x000e6ac0


	//   ....[107]....
        /*fdec*/ 	.word	0x000e6b70


	//   ....[108]....
        /*fdf0*/ 	.word	0x000e6ce0


	//   ....[109]....
        /*fdf4*/ 	.word	0x000e6d90


	//   ....[110]....
        /*fdf8*/ 	.word	0x000e6f00


	//   ....[111]....
        /*fdfc*/ 	.word	0x000e6fb0


	//   ....[112]....
        /*fe00*/ 	.word	0x000e7120


	//   ....[113]....
        /*fe04*/ 	.word	0x000e71d0


	//   ....[114]....
        /*fe08*/ 	.word	0x000e7340


	//   ....[115]....
        /*fe0c*/ 	.word	0x000e73f0


	//   ....[116]....
        /*fe10*/ 	.word	0x000e7560


	//   ....[117]....
        /*fe14*/ 	.word	0x000e7610


	//   ....[118]....
        /*fe18*/ 	.word	0x000e7780


	//   ....[119]....
        /*fe1c*/ 	.word	0x000e7830


	//   ....[120]....
        /*fe20*/ 	.word	0x000e79a0


	//   ....[121]....
        /*fe24*/ 	.word	0x000e7a50


	//   ....[122]....
        /*fe28*/ 	.word	0x000e7bc0


	//   ....[123]....
        /*fe2c*/ 	.word	0x000e7c70


	//   ....[124]....
        /*fe30*/ 	.word	0x000e7de0


	//   ....[125]....
        /*fe34*/ 	.word	0x000e7e90


	//   ....[126]....
        /*fe38*/ 	.word	0x000e8000


	//   ....[127]....
        /*fe3c*/ 	.word	0x000e80b0


	//   ....[128]....
        /*fe40*/ 	.word	0x000e8220


	//   ....[129]....
        /*fe44*/ 	.word	0x000e82d0


	//   ....[130]....
        /*fe48*/ 	.word	0x000e8440


	//   ....[131]....
        /*fe4c*/ 	.word	0x000e84f0


	//   ....[132]....
        /*fe50*/ 	.word	0x000e8660


	//   ....[133]....
        /*fe54*/ 	.word	0x000e8710


	//   ....[134]....
        /*fe58*/ 	.word	0x000e8880


	//   ....[135]....
        /*fe5c*/ 	.word	0x000e8930


	//   ....[136]....
        /*fe60*/ 	.word	0x000e8aa0


	//   ....[137]....
        /*fe64*/ 	.word	0x000e8b50


	//   ....[138]....
        /*fe68*/ 	.word	0x000e8cc0


	//   ....[139]....
        /*fe6c*/ 	.word	0x000e8d70


	//   ....[140]....
        /*fe70*/ 	.word	0x000e8ee0


	//   ....[141]....
        /*fe74*/ 	.word	0x000e8f90


	//   ....[142]....
        /*fe78*/ 	.word	0x000e9100


	//   ....[143]....
        /*fe7c*/ 	.word	0x000e91b0


	//   ....[144]....
        /*fe80*/ 	.word	0x000e9320


	//   ....[145]....
        /*fe84*/ 	.word	0x000e93d0


	//   ....[146]....
        /*fe88*/ 	.word	0x000e9540


	//   ....[147]....
        /*fe8c*/ 	.word	0x000e95f0


	//   ....[148]....
        /*fe90*/ 	.word	0x000e9760


	//   ....[149]....
        /*fe94*/ 	.word	0x000e9810


	//   ....[150]....
        /*fe98*/ 	.word	0x000e9980


	//   ....[151]....
        /*fe9c*/ 	.word	0x000e9a30


	//   ....[152]....
        /*fea0*/ 	.word	0x000e9ba0


	//   ....[153]....
        /*fea4*/ 	.word	0x000e9c50


	//   ....[154]....
        /*fea8*/ 	.word	0x000e9dc0


	//   ....[155]....
        /*feac*/ 	.word	0x000e9e70


	//   ....[156]....
        /*feb0*/ 	.word	0x000e9fe0


	//   ....[157]....
        /*feb4*/ 	.word	0x000ea090


	//   ....[158]....
        /*feb8*/ 	.word	0x000ea200


	//   ....[159]....
        /*febc*/ 	.word	0x000ea2b0


	//   ....[160]....
        /*fec0*/ 	.word	0x000ea420


	//   ....[161]....
        /*fec4*/ 	.word	0x000ea4d0


	//   ....[162]....
        /*fec8*/ 	.word	0x000ea640


	//   ....[163]....
        /*fecc*/ 	.word	0x000ea6f0


	//   ....[164]....
        /*fed0*/ 	.word	0x000ea860


	//   ....[165]....
        /*fed4*/ 	.word	0x000ea910


	//   ....[166]....
        /*fed8*/ 	.word	0x000eaa80


	//   ....[167]....
        /*fedc*/ 	.word	0x000eab30


	//   ....[168]....
        /*fee0*/ 	.word	0x000eaca0


	//   ....[169]....
        /*fee4*/ 	.word	0x000ead50


	//   ....[170]....
        /*fee8*/ 	.word	0x000eaec0


	//   ....[171]....
        /*feec*/ 	.word	0x000eaf70


	//   ....[172]....
        /*fef0*/ 	.word	0x000eb0e0


	//   ....[173]....
        /*fef4*/ 	.word	0x000eb190


	//   ....[174]....
        /*fef8*/ 	.word	0x000eb300


	//   ....[175]....
        /*fefc*/ 	.word	0x000eb3b0


	//   ....[176]....
        /*ff00*/ 	.word	0x000eb4e0


	//   ....[177]....
        /*ff04*/ 	.word	0x000eb5b0


	//   ....[178]....
        /*ff08*/ 	.word	0x000eb720


	//   ....[179]....
        /*ff0c*/ 	.word	0x000eb7d0


	//   ....[180]....
        /*ff10*/ 	.word	0x000eb940


	//   ....[181]....
        /*ff14*/ 	.word	0x000eb9f0


	//   ....[182]....
        /*ff18*/ 	.word	0x000ebb60


	//   ....[183]....
        /*ff1c*/ 	.word	0x000ebc10


	//   ....[184]....
        /*ff20*/ 	.word	0x000ebd80


	//   ....[185]....
        /*ff24*/ 	.word	0x000ebe30


	//   ....[186]....
        /*ff28*/ 	.word	0x000ebfa0


	//   ....[187]....
        /*ff2c*/ 	.word	0x000ec050


	//   ....[188]....
        /*ff30*/ 	.word	0x000ec1c0


	//   ....[189]....
        /*ff34*/ 	.word	0x000ec270


	//   ....[190]....
        /*ff38*/ 	.word	0x000ec3e0


	//   ....[191]....
        /*ff3c*/ 	.word	0x000ec490


	//   ....[192]....
        /*ff40*/ 	.word	0x000ec600


	//   ....[193]....
        /*ff44*/ 	.word	0x000ec6b0


	//   ....[194]....
        /*ff48*/ 	.word	0x000ec820


	//   ....[195]....
        /*ff4c*/ 	.word	0x000ec8d0


	//   ....[196]....
        /*ff50*/ 	.word	0x000eca40


	//   ....[197]....
        /*ff54*/ 	.word	0x000ecaf0


	//   ....[198]....
        /*ff58*/ 	.word	0x000ecc60


	//   ....[199]....
        /*ff5c*/ 	.word	0x000ecd10


	//   ....[200]....
        /*ff60*/ 	.word	0x000ece80


	//   ....[201]....
        /*ff64*/ 	.word	0x000ecf30


	//   ....[202]....
        /*ff68*/ 	.word	0x000ed0a0


	//   ....[203]....
        /*ff6c*/ 	.word	0x000ed150


	//   ....[204]....
        /*ff70*/ 	.word	0x000ed2c0


	//   ....[205]....
        /*ff74*/ 	.word	0x000ed370


	//   ....[206]....
        /*ff78*/ 	.word	0x000ed4e0


	//   ....[207]....
        /*ff7c*/ 	.word	0x000ed590


	//   ....[208]....
        /*ff80*/ 	.word	0x000ed6c0


	//   ....[209]....
        /*ff84*/ 	.word	0x000ed790


	//   ....[210]....
        /*ff88*/ 	.word	0x000ed900


	//   ....[211]....
        /*ff8c*/ 	.word	0x000ed9b0


	//   ....[212]....
        /*ff90*/ 	.word	0x000edb20


	//   ....[213]....
        /*ff94*/ 	.word	0x000edbd0


	//   ....[214]....
        /*ff98*/ 	.word	0x000edd40


	//   ....[215]....
        /*ff9c*/ 	.word	0x000eddf0


	//   ....[216]....
        /*ffa0*/ 	.word	0x000edf60


	//   ....[217]....
        /*ffa4*/ 	.word	0x000ee010


	//   ....[218]....
        /*ffa8*/ 	.word	0x000ee180


	//   ....[219]....
        /*ffac*/ 	.word	0x000ee230


	//   ....[220]....
        /*ffb0*/ 	.word	0x000ee3a0


	//   ....[221]....
        /*ffb4*/ 	.word	0x000ee460


	//   ....[222]....
        /*ffb8*/ 	.word	0x000ee5d0


	//   ....[223]....
        /*ffbc*/ 	.word	0x000ee680


	//   ....[224]....
        /*ffc0*/ 	.word	0x000ee7f0


	//   ....[225]....
        /*ffc4*/ 	.word	0x000ee8a0


	//   ....[226]....
        /*ffc8*/ 	.word	0x000eea10


	//   ....[227]....
        /*ffcc*/ 	.word	0x000eeac0


	//   ....[228]....
        /*ffd0*/ 	.word	0x000eec30


	//   ....[229]....
        /*ffd4*/ 	.word	0x000eece0


	//   ....[230]....
        /*ffd8*/ 	.word	0x000eee50


	//   ....[231]....
        /*ffdc*/ 	.word	0x000eef00


	//   ....[232]....
        /*ffe0*/ 	.word	0x000ef070


	//   ....[233]....
        /*ffe4*/ 	.word	0x000ef120


	//   ....[234]....
        /*ffe8*/ 	.word	0x000ef290


	//   ....[235]....
        /*ffec*/ 	.word	0x000ef340


	//   ....[236]....
        /*fff0*/ 	.word	0x000ef4b0


	//   ....[237]....
        /*fff4*/ 	.word	0x000ef560


	//   ....[238]....
        /*fff8*/ 	.word	0x000ef6d0


	//   ....[239]....
        /*fffc*/ 	.word	0x000ef780


	//   ....[240]....
        /*10000*/ 	.word	0x000ef8b0


	//   ....[241]....
        /*10004*/ 	.word	0x000ef980


	//   ....[242]....
        /*10008*/ 	.word	0x000efaf0


	//   ....[243]....
        /*1000c*/ 	.word	0x000efba0


	//   ....[244]....
        /*10010*/ 	.word	0x000efd10


	//   ....[245]....
        /*10014*/ 	.word	0x000efdc0


	//   ....[246]....
        /*10018*/ 	.word	0x000eff30


	//   ....[247]....
        /*1001c*/ 	.word	0x000effe0


	//   ....[248]....
        /*10020*/ 	.word	0x000f0150


	//   ....[249]....
        /*10024*/ 	.word	0x000f0200


	//   ....[250]....
        /*10028*/ 	.word	0x000f0370


	//   ....[251]....
        /*1002c*/ 	.word	0x000f0420


	//   ....[252]....
        /*10030*/ 	.word	0x000f0590


	//   ....[253]....
        /*10034*/ 	.word	0x000f0640


	//   ....[254]....
        /*10038*/ 	.word	0x000f07b0


	//   ....[255]....
        /*1003c*/ 	.word	0x000f0860


	//   ....[0]....
        /*10040*/ 	.word	0x000f09d0


	//   ....[1]....
        /*10044*/ 	.word	0x000f0a80


	//   ....[2]....
        /*10048*/ 	.word	0x000f0bf0


	//   ....[3]....
        /*1004c*/ 	.word	0x000f0ca0


	//   ....[4]....
        /*10050*/ 	.word	0x000f0e10


	//   ....[5]....
        /*10054*/ 	.word	0x000f0ec0


	//   ....[6]....
        /*10058*/ 	.word	0x000f1030


	//   ....[7]....
        /*1005c*/ 	.word	0x000f10e0


	//   ....[8]....
        /*10060*/ 	.word	0x000f1250


	//   ....[9]....
        /*10064*/ 	.word	0x000f1300


	//   ....[10]....
        /*10068*/ 	.word	0x000f1470


	//   ....[11]....
        /*1006c*/ 	.word	0x000f1520


	//   ....[12]....
        /*10070*/ 	.word	0x000f1690


	//   ....[13]....
        /*10074*/ 	.word	0x000f1740


	//   ....[14]....
        /*10078*/ 	.word	0x000f18b0


	//   ....[15]....
        /*1007c*/ 	.word	0x000f1960


	//   ....[16]....
        /*10080*/ 	.word	0x000f1a90


	//   ....[17]....
        /*10084*/ 	.word	0x000f1b60


	//   ....[18]....
        /*10088*/ 	.word	0x000f1cd0


	//   ....[19]....
        /*1008c*/ 	.word	0x000f1d80


	//   ....[20]....
        /*10090*/ 	.word	0x000f1ef0


	//   ....[21]....
        /*10094*/ 	.word	0x000f1fa0


	//   ....[22]....
        /*10098*/ 	.word	0x000f2110


	//   ....[23]....
        /*1009c*/ 	.word	0x000f21c0


	//   ....[24]....
        /*100a0*/ 	.word	0x000f2330


	//   ....[25]....
        /*100a4*/ 	.word	0x000f23e0


	//   ....[26]....
        /*100a8*/ 	.word	0x000f2550


	//   ....[27]....
        /*100ac*/ 	.word	0x000f2600


	//   ....[28]....
        /*100b0*/ 	.word	0x000f2770


	//   ....[29]....
        /*100b4*/ 	.word	0x000f2820


	//   ....[30]....
        /*100b8*/ 	.word	0x000f2990


	//   ....[31]....
        /*100bc*/ 	.word	0x000f2a40


	//   ....[32]....
        /*100c0*/ 	.word	0x000f2bb0


	//   ....[33]....
        /*100c4*/ 	.word	0x000f2c60


	//   ....[34]....
        /*100c8*/ 	.word	0x000f2dd0


	//   ....[35]....
        /*100cc*/ 	.word	0x000f2e80


	//   ....[36]....
        /*100d0*/ 	.word	0x000f2ff0


	//   ....[37]....
        /*100d4*/ 	.word	0x000f30a0


	//   ....[38]....
        /*100d8*/ 	.word	0x000f3210


	//   ....[39]....
        /*100dc*/ 	.word	0x000f32c0


	//   ....[40]....
        /*100e0*/ 	.word	0x000f3430


	//   ....[41]....
        /*100e4*/ 	.word	0x000f34e0


	//   ....[42]....
        /*100e8*/ 	.word	0x000f3650


	//   ....[43]....
        /*100ec*/ 	.word	0x000f3700


	//   ....[44]....
        /*100f0*/ 	.word	0x000f3870


	//   ....[45]....
        /*100f4*/ 	.word	0x000f3920


	//   ....[46]....
        /*100f8*/ 	.word	0x000f3a90


	//   ....[47]....
        /*100fc*/ 	.word	0x000f3b40


	//   ....[48]....
        /*10100*/ 	.word	0x000f3c70


	//   ....[49]....
        /*10104*/ 	.word	0x000f3ce0


	//   ....[50]....
        /*10108*/ 	.word	0x000f3eb0


	//   ....[51]....
        /*1010c*/ 	.word	0x000f3f60


	//   ....[52]....
        /*10110*/ 	.word	0x000f40d0


	//   ....[53]....
        /*10114*/ 	.word	0x000f4180


	//   ....[54]....
        /*10118*/ 	.word	0x000f42f0


	//   ....[55]....
        /*1011c*/ 	.word	0x000f43a0


	//   ....[56]....
        /*10120*/ 	.word	0x000f4510


	//   ....[57]....
        /*10124*/ 	.word	0x000f45c0


	//   ....[58]....
        /*10128*/ 	.word	0x000f4730


	//   ....[59]....
        /*1012c*/ 	.word	0x000f47e0


	//   ....[60]....
        /*10130*/ 	.word	0x000f4950


	//   ....[61]....
        /*10134*/ 	.word	0x000f4a00


	//   ....[62]....
        /*10138*/ 	.word	0x000f4b70


	//   ....[63]....
        /*1013c*/ 	.word	0x000f4c20


	//   ....[64]....
        /*10140*/ 	.word	0x000f4d90


	//   ....[65]....
        /*10144*/ 	.word	0x000f4e40


	//   ....[66]....
        /*10148*/ 	.word	0x000f4fb0


	//   ....[67]....
        /*1014c*/ 	.word	0x000f5060


	//   ....[68]....
        /*10150*/ 	.word	0x000f51d0


	//   ....[69]....
        /*10154*/ 	.word	0x000f5280


	//   ....[70]....
        /*10158*/ 	.word	0x000f53f0


	//   ....[71]....
        /*1015c*/ 	.word	0x000f54a0


	//   ....[72]....
        /*10160*/ 	.word	0x000f5610


	//   ....[73]....
        /*10164*/ 	.word	0x000f56c0


	//   ....[74]....
        /*10168*/ 	.word	0x000f5830


	//   ....[75]....
        /*1016c*/ 	.word	0x000f58e0


	//   ....[76]....
        /*10170*/ 	.word	0x000f5a50


	//   ....[77]....
        /*10174*/ 	.word	0x000f5b00


	//   ....[78]....
        /*10178*/ 	.word	0x000f5c70


	//   ....[79]....
        /*1017c*/ 	.word	0x000f5d20


	//   ....[80]....
        /*10180*/ 	.word	0x000f5e50


	//   ....[81]....
        /*10184*/ 	.word	0x000f5ec0


	//   ....[82]....
        /*10188*/ 	.word	0x000f6090


	//   ....[83]....
        /*1018c*/ 	.word	0x000f6140


	//   ....[84]....
        /*10190*/ 	.word	0x000f62b0


	//   ....[85]....
        /*10194*/ 	.word	0x000f6360


	//   ....[86]....
        /*10198*/ 	.word	0x000f64d0


	//   ....[87]....
        /*1019c*/ 	.word	0x000f6580


	//   ....[88]....
        /*101a0*/ 	.word	0x000f66f0


	//   ....[89]....
        /*101a4*/ 	.word	0x000f67a0


	//   ....[90]....
        /*101a8*/ 	.word	0x000f6910


	//   ....[91]....
        /*101ac*/ 	.word	0x000f69c0


	//   ....[92]....
        /*101b0*/ 	.word	0x000f6b30


	//   ....[93]....
        /*101b4*/ 	.word	0x000f6be0


	//   ....[94]....
        /*101b8*/ 	.word	0x000f6d50


	//   ....[95]....
        /*101bc*/ 	.word	0x000f6e00


	//   ....[96]....
        /*101c0*/ 	.word	0x000f6f70


	//   ....[97]....
        /*101c4*/ 	.word	0x000f7020


	//   ....[98]....
        /*101c8*/ 	.word	0x000f7190


	//   ....[99]....
        /*101cc*/ 	.word	0x000f7240


	//   ....[100]....
        /*101d0*/ 	.word	0x000f73b0


	//   ....[101]....
        /*101d4*/ 	.word	0x000f7460


	//   ....[102]....
        /*101d8*/ 	.word	0x000f75d0


	//   ....[103]....
        /*101dc*/ 	.word	0x000f7680


	//   ....[104]....
        /*101e0*/ 	.word	0x000f77f0


	//   ....[105]....
        /*101e4*/ 	.word	0x000f78a0


	//   ....[106]....
        /*101e8*/ 	.word	0x000f7a10


	//   ....[107]....
        /*101ec*/ 	.word	0x000f7ac0


	//   ....[108]....
        /*101f0*/ 	.word	0x000f7c30


	//   ....[109]....
        /*101f4*/ 	.word	0x000f7ce0


	//   ....[110]....
        /*101f8*/ 	.word	0x000f7e50


	//   ....[111]....
        /*101fc*/ 	.word	0x000f7f00


	//   ....[112]....
        /*10200*/ 	.word	0x000f8030


	//   ....[113]....
        /*10204*/ 	.word	0x000f80a0


	//   ....[114]....
        /*10208*/ 	.word	0x000f8270


	//   ....[115]....
        /*1020c*/ 	.word	0x000f8320


	//   ....[116]....
        /*10210*/ 	.word	0x000f8490


	//   ....[117]....
        /*10214*/ 	.word	0x000f8540


	//   ....[118]....
        /*10218*/ 	.word	0x000f86b0


	//   ....[119]....
        /*1021c*/ 	.word	0x000f8760


	//   ....[120]....
        /*10220*/ 	.word	0x000f88d0


	//   ....[121]....
        /*10224*/ 	.word	0x000f8980


	//   ....[122]....
        /*10228*/ 	.word	0x000f8af0


	//   ....[123]....
        /*1022c*/ 	.word	0x000f8ba0


	//   ....[124]....
        /*10230*/ 	.word	0x000f8d10


	//   ....[125]....
        /*10234*/ 	.word	0x000f8dc0


	//   ....[126]....
        /*10238*/ 	.word	0x000f8f30


	//   ....[127]....
        /*1023c*/ 	.word	0x000f8fe0


	//   ....[128]....
        /*10240*/ 	.word	0x000f9150


	//   ....[129]....
        /*10244*/ 	.word	0x000f9200


	//   ....[130]....
        /*10248*/ 	.word	0x000f9370


	//   ....[131]....
        /*1024c*/ 	.word	0x000f9420


	//   ....[132]....
        /*10250*/ 	.word	0x000f9590


	//   ....[133]....
        /*10254*/ 	.word	0x000f9640


	//   ....[134]....
        /*10258*/ 	.word	0x000f97b0


	//   ....[135]....
        /*1025c*/ 	.word	0x000f9860


	//   ....[136]....
        /*10260*/ 	.word	0x000f99d0


	//   ....[137]....
        /*10264*/ 	.word	0x000f9a80


	//   ....[138]....
        /*10268*/ 	.word	0x000f9bf0


	//   ....[139]....
        /*1026c*/ 	.word	0x000f9ca0


	//   ....[140]....
        /*10270*/ 	.word	0x000f9e10


	//   ....[141]....
        /*10274*/ 	.word	0x000f9ec0


	//   ....[142]....
        /*10278*/ 	.word	0x000fa030


	//   ....[143]....
        /*1027c*/ 	.word	0x000fa0e0


	//   ....[144]....
        /*10280*/ 	.word	0x000fa210


	//   ....[145]....
        /*10284*/ 	.word	0x000fa280


	//   ....[146]....
        /*10288*/ 	.word	0x000fa450


	//   ....[147]....
        /*1028c*/ 	.word	0x000fa500


	//   ....[148]....
        /*10290*/ 	.word	0x000fa670


	//   ....[149]....
        /*10294*/ 	.word	0x000fa720


	//   ....[150]....
        /*10298*/ 	.word	0x000fa890


	//   ....[151]....
        /*1029c*/ 	.word	0x000fa940


	//   ....[152]....
        /*102a0*/ 	.word	0x000faab0


	//   ....[153]....
        /*102a4*/ 	.word	0x000fab60


	//   ....[154]....
        /*102a8*/ 	.word	0x000facd0


	//   ....[155]....
        /*102ac*/ 	.word	0x000fad80


	//   ....[156]....
        /*102b0*/ 	.word	0x000faef0


	//   ....[157]....
        /*102b4*/ 	.word	0x000fafa0


	//   ....[158]....
        /*102b8*/ 	.word	0x000fb110


	//   ....[159]....
        /*102bc*/ 	.word	0x000fb1c0


	//   ....[160]....
        /*102c0*/ 	.word	0x000fb330


	//   ....[161]....
        /*102c4*/ 	.word	0x000fb3e0


	//   ....[162]....
        /*102c8*/ 	.word	0x000fb550


	//   ....[163]....
        /*102cc*/ 	.word	0x000fb600


	//   ....[164]....
        /*102d0*/ 	.word	0x000fb770


	//   ....[165]....
        /*102d4*/ 	.word	0x000fb820


	//   ....[166]....
        /*102d8*/ 	.word	0x000fb990


	//   ....[167]....
        /*102dc*/ 	.word	0x000fba40


	//   ....[168]....
        /*102e0*/ 	.word	0x000fbbb0


	//   ....[169]....
        /*102e4*/ 	.word	0x000fbc60


	//   ....[170]....
        /*102e8*/ 	.word	0x000fbdd0


	//   ....[171]....
        /*102ec*/ 	.word	0x000fbe80


	//   ....[172]....
        /*102f0*/ 	.word	0x000fbff0


	//   ....[173]....
        /*102f4*/ 	.word	0x000fc0a0


	//   ....[174]....
        /*102f8*/ 	.word	0x000fc210


	//   ....[175]....
        /*102fc*/ 	.word	0x000fc2c0


	//   ....[176]....
        /*10300*/ 	.word	0x000fc3f0


	//   ....[177]....
        /*10304*/ 	.word	0x000fc460


	//   ....[178]....
        /*10308*/ 	.word	0x000fc670


	//   ....[179]....
        /*1030c*/ 	.word	0x000fc6e0


	//   ....[180]....
        /*10310*/ 	.word	0x000fc810


	//   ....[181]....
        /*10314*/ 	.word	0x000fc900


	//   ....[182]....
        /*10318*/ 	.word	0x000fca60


	//   ....[183]....
        /*1031c*/ 	.word	0x000fcb20


	//   ....[184]....
        /*10320*/ 	.word	0x000fcc80


	//   ....[185]....
        /*10324*/ 	.word	0x000fcd40


	//   ....[186]....
        /*10328*/ 	.word	0x000fcea0


	//   ....[187]....
        /*1032c*/ 	.word	0x000fcf60


	//   ....[188]....
        /*10330*/ 	.word	0x000fd0c0


	//   ....[189]....
        /*10334*/ 	.word	0x000fd180


	//   ....[190]....
        /*10338*/ 	.word	0x000fd2e0


	//   ....[191]....
        /*1033c*/ 	.word	0x000fd3a0


	//   ....[192]....
        /*10340*/ 	.word	0x000fd500


	//   ....[193]....
        /*10344*/ 	.word	0x000fd5c0


	//   ....[194]....
        /*10348*/ 	.word	0x000fd720


	//   ....[195]....
        /*1034c*/ 	.word	0x000fd7e0


	//   ....[196]....
        /*10350*/ 	.word	0x000fd940


	//   ....[197]....
        /*10354*/ 	.word	0x000fda00


	//   ....[198]....
        /*10358*/ 	.word	0x000fdb60


	//   ....[199]....
        /*1035c*/ 	.word	0x000fdc20


	//   ....[200]....
        /*10360*/ 	.word	0x000fdd80


	//   ....[201]....
        /*10364*/ 	.word	0x000fde40


	//   ....[202]....
        /*10368*/ 	.word	0x000fdfa0


	//   ....[203]....
        /*1036c*/ 	.word	0x000fe060


	//   ....[204]....
        /*10370*/ 	.word	0x000fe150


	//   ....[205]....
        /*10374*/ 	.word	0x000fe280


	//   ....[206]....
        /*10378*/ 	.word	0x000fe3b0


	//   ....[207]....
        /*1037c*/ 	.word	0x000fe4a0


	//   ....[208]....
        /*10380*/ 	.word	0x000fe5d0


	//   ....[209]....
        /*10384*/ 	.word	0x000fe640


	//   ....[210]....
        /*10388*/ 	.word	0x000fe790


	//   ....[211]....
        /*1038c*/ 	.word	0x000fe8c0


	//   ....[212]....
        /*10390*/ 	.word	0x000fe9f0


	//   ....[213]....
        /*10394*/ 	.word	0x000feae0


	//   ....[214]....
        /*10398*/ 	.word	0x000fec40


	//   ....[215]....
        /*1039c*/ 	.word	0x000fed00


	//   ....[216]....
        /*103a0*/ 	.word	0x000fee60


	//   ....[217]....
        /*103a4*/ 	.word	0x000fef20


	//   ....[218]....
        /*103a8*/ 	.word	0x000ff080


	//   ....[219]....
        /*103ac*/ 	.word	0x000ff140


	//   ....[220]....
        /*103b0*/ 	.word	0x000ff2a0


	//   ....[221]....
        /*103b4*/ 	.word	0x000ff360


	//   ....[222]....
        /*103b8*/ 	.word	0x000ff4c0


	//   ....[223]....
        /*103bc*/ 	.word	0x000ff580


	//   ....[224]....
        /*103c0*/ 	.word	0x000ff6e0


	//   ....[225]....
        /*103c4*/ 	.word	0x000ff7a0


	//   ....[226]....
        /*103c8*/ 	.word	0x000ff900


	//   ....[227]....
        /*103cc*/ 	.word	0x000ff9c0


	//   ....[228]....
        /*103d0*/ 	.word	0x000ffb20


	//   ....[229]....
        /*103d4*/ 	.word	0x000ffbe0


	//   ....[230]....
        /*103d8*/ 	.word	0x000ffd30


	//   ....[231]....
        /*103dc*/ 	.word	0x000ffe00


	//   ....[232]....
        /*103e0*/ 	.word	0x000fff60


	//   ....[233]....
        /*103e4*/ 	.word	0x000fffb0


	//   ....[234]....
        /*103e8*/ 	.word	0x001000e0


	//   ....[235]....
        /*103ec*/ 	.word	0x00100180


	//   ....[236]....
        /*103f0*/ 	.word	0x00100260


	//   ....[237]....
        /*103f4*/ 	.word	0x00100330


	//   ....[238]....
        /*103f8*/ 	.word	0x00100440


	//   ....[239]....
        /*103fc*/ 	.word	0x001004e0


	//   ....[240]....
        /*10400*/ 	.word	0x00100600


	//   ....[241]....
        /*10404*/ 	.word	0x00100690


	//   ....[242]....
        /*10408*/ 	.word	0x00100770


	//   ....[243]....
        /*1040c*/ 	.word	0x00100840


	//   ....[244]....
        /*10410*/ 	.word	0x00100920


	//   ....[245]....
        /*10414*/ 	.word	0x001009e0


	//   ....[246]....
        /*10418*/ 	.word	0x00100b10


	//   ....[247]....
        /*1041c*/ 	.word	0x00100b80


	//   ....[248]....
        /*10420*/ 	.word	0x00100ce0


	//   ....[249]....
        /*10424*/ 	.word	0x00100d30


	//   ....[250]....
        /*10428*/ 	.word	0x00100e80


	//   ....[251]....
        /*1042c*/ 	.word	0x00100ed0


	//   ....[252]....
        /*10430*/ 	.word	0x00100fd0


	//   ....[253]....
        /*10434*/ 	.word	0x00101020


	//   ....[254]....
        /*10438*/ 	.word	0x00101370


	//----- nvinfo : EIATTR_EXIT_INSTR_OFFSETS
	.align		4
.L_43:
        /*1043c*/ 	.byte	0x04, 0x1c
        /*1043e*/ 	.short	(.L_45 - .L_44)


	//   ....[0]....
.L_44:
        /*10440*/ 	.word	0x001437a0


	//   ....[1]....
        /*10444*/ 	.word	0x001437c0


	//----- nvinfo : EIATTR_REQNTID
	.align		4
.L_45:
        /*10448*/ 	.byte	0x04, 0x10
        /*1044a*/ 	.short	(.L_47 - .L_46)
.L_46:
        /*1044c*/ 	.word	0x00000020
        /*10450*/ 	.word	0x00000001
        /*10454*/ 	.word	0x00000001
.L_47:


//--------------------- .nv.callgraph             --------------------------
	.section	.nv.callgraph,"",@"SHT_CUDA_CALLGRAPH"
	.align	4
	.sectionentsize	8
	.align		4
        /*0000*/ 	.word	0x00000000
	.align		4
        /*0004*/ 	.word	0xffffffff
	.align		4
        /*0008*/ 	.word	0x00000000
	.align		4
        /*000c*/ 	.word	0xfffffffe
	.align		4
        /*0010*/ 	.word	0x00000000
	.align		4
        /*0014*/ 	.word	0xfffffffd
	.align		4
        /*0018*/ 	.word	0x00000000
	.align		4
        /*001c*/ 	.word	0xfffffffc


//--------------------- .nv.rel.action            --------------------------
	.section	.nv.rel.action,"",@"SHT_CUDA_RELOCINFO"
	.align	8
	.sectionentsize	8
        /*0000*/ 	.byte	0x73, 0x00, 0x00, 0x00, 0x00, 0x00, 0x00, 0x00, 0x00, 0x00, 0x00, 0x11, 0x25, 0x00, 0x05, 0x36


//--------------------- .nv.constant0.matmul_kernel --------------------------
	.section	.nv.constant0.matmul_kernel,"a",@progbits
	.sectionflags	@""
	.align	4
.nv.constant0.matmul_kernel:
	.zero		432


//--------------------- .text.matmul_kernel       --------------------------
	.section	.text.matmul_kernel,"ax",@progbits
	.sectioninfo	@"SHI_REGISTERS=255"
	.align	128
        .global         matmul_kernel
        .type           matmul_kernel,@function
        .size           matmul_kernel,(.L_x_3 - matmul_kernel)
        .other          matmul_kernel,@"STO_CUDA_ENTRY STV_DEFAULT"
matmul_kernel:
.text.matmul_kernel:
[----:B------:R-:W-:Y:S02]  /*0000*/  IMAD.MOV.U32 R1, RZ, RZ, c[0x0][0x28] ;  /* 0x00000a00ff017624 */ /* 0x000fe400078e00ff */
[----:B------:R-:W-:Y:S01]  /*0010*/  IMAD.MOV.U32 R0, RZ, RZ, c[0x0][0x17c] ;  /* 0x00005f00ff007624 */ /* 0x000fe200078e00ff */
[----:B------:R-:W1:Y:S01]  /*0020*/  S2R R5, SR_CTAID.X ;  /* 0x0000000000057919 */ /* 0x000e620000002500 */
[----:B------:R-:W-:Y:S01]  /*0030*/  IABS R188, c[0x0][0x178] ;  /* 0x00005e0000bc7a13 */ /* 0x000fe20000000000 */
[----:B------:R-:W-:Y:S01]  /*0040*/  IMAD.MOV.U32 R12, RZ, RZ, c[0x0][0x180] ;  /* 0x00006000ff0c7624 */ /* 0x000fe200078e00ff */
[----:B------:R-:W-:Y:S02]  /*0050*/  IABS R50, c[0x0][0x17c] ;  /* 0x00005f0000327a13 */ /* 0x000fe40000000000 */
[----:B------:R-:W-:Y:S02]  /*0060*/  IADD3 R0, R0, 0xff, RZ ;  /* 0x000000ff00007810 */ /* 0x000fe40007ffe0ff */
[----:B------:R-:W-:Y:S02]  /*0070*/  IADD3 R1, R1, -0x81d0, RZ ;  /* 0xffff7e3001017810 */ /* 0x000fe40007ffe0ff */
[----:B------:R-:W-:-:S04]  /*0080*/  SHF.R.S32.HI R3, RZ, 0x1f, R0 ;  /* 0x0000001fff037819 */ /* 0x000fc80000011400 */
[----:B------:R-:W-:-:S04]  /*0090*/  LEA.HI R3, R3, R0, RZ, 0x8 ;  /* 0x0000000003037211 */ /* 0x000fc800078f40ff */
[----:B------:R-:W-:-:S05]  /*00a0*/  SHF.R.S32.HI R3, RZ, 0x8, R3 ;  /* 0x00000008ff037819 */ /* 0x000fca0000011403 */
[----:B------:R-:W-:Y:S01]  /*00b0*/  IMAD.SHL.U32 R4, R3, 0x8, RZ ;  /* 0x0000000803047824 */ /* 0x000fe200078e00ff */
[----:B-1----:R-:W-:-:S04]  /*00c0*/  IABS R8, R5 ;  /* 0x0000000500087213 */ /* 0x002fc80000000000 */
[-C--:B------:R-:W-:Y:S02]  /*00d0*/  IABS R7, R4.reuse ;  /* 0x0000000400077213 */ /* 0x080fe40000000000 */
[----:B------:R-:W-:Y:S02]  /*00e0*/  IABS R10, R4 ;  /* 0x00000004000a7213 */ /* 0x000fe40000000000 */
[----:B------:R-:W1:Y:S08]  /*00f0*/  I2F.RP R0, R7 ;  /* 0x0000000700007306 */ /* 0x000e700000209400 */
[----:B-1----:R-:W1:Y:S02]  /*0100*/  MUFU.RCP R0, R0 ;  /* 0x0000000000007308 */ /* 0x002e640000001000 */
[----:B-1----:R-:W-:Y:S01]  /*0110*/  IADD3 R2, R0, 0xffffffe, RZ ;  /* 0x0ffffffe00027810 */ /* 0x002fe20007ffe0ff */
[----:B------:R-:W-:-:S05]  /*0120*/  IMAD.MOV R0, RZ, RZ, -R10 ;  /* 0x000000ffff007224 */ /* 0x000fca00078e0a0a */
[----:B------:R1:W2:Y:S02]  /*0130*/  F2I.FTZ.U32.TRUNC.NTZ R3, R2 ;  /* 0x0000000200037305 */ /* 0x0002a4000021f000 */
[----:B-1----:R-:W-:Y:S02]  /*0140*/  IMAD.MOV.U32 R2, RZ, RZ, RZ ;  /* 0x000000ffff027224 */ /* 0x002fe400078e00ff */
[----:B--2---:R-:W-:-:S04]  /*0150*/  IMAD.MOV R6, RZ, RZ, -R3 ;  /* 0x000000ffff067224 */ /* 0x004fc800078e0a03 */
[----:B------:R-:W-:Y:S01]  /*0160*/  IMAD R9, R6, R7, RZ ;  /* 0x0000000706097224 */ /* 0x000fe200078e02ff */
[----:B------:R-:W-:-:S03]  /*0170*/  MOV R6, R8 ;  /* 0x0000000800067202 */ /* 0x000fc60000000f00 */
[----:B------:R-:W-:-:S06]  /*0180*/  IMAD.HI.U32 R3, R3, R9, R2 ;  /* 0x0000000903037227 */ /* 0x000fcc00078e0002 */
[----:B------:R-:W-:-:S04]  /*0190*/  IMAD.HI.U32 R3, R3, R6, RZ ;  /* 0x0000000603037227 */ /* 0x000fc800078e00ff */
[----:B------:R-:W-:-:S05]  /*01a0*/  IMAD R0, R3, R0, R6 ;  /* 0x0000000003007224 */ /* 0x000fca00078e0206 */
[----:B------:R-:W-:-:S13]  /*01b0*/  ISETP.GT.U32.AND P1, PT, R7, R0, PT ;  /* 0x000000000700720c */ /* 0x000fda0003f24070 */
[----:B------:R-:W-:Y:S01]  /*01c0*/  @!P1 IMAD.IADD R0, R0, 0x1, -R7 ;  /* 0x0000000100009824 */ /* 0x000fe200078e0a07 */
[----:B------:R-:W-:Y:S02]  /*01d0*/  @!P1 IADD3 R3, R3, 0x1, RZ ;  /* 0x0000000103039810 */ /* 0x000fe40007ffe0ff */
[----:B------:R-:W-:Y:S02]  /*01e0*/  ISETP.NE.AND P1, PT, R4, RZ, PT ;  /* 0x000000ff0400720c */ /* 0x000fe40003f25270 */
[----:B------:R-:W-:Y:S02]  /*01f0*/  ISETP.GE.U32.AND P0, PT, R0, R7, PT ;  /* 0x000000070000720c */ /* 0x000fe40003f06070 */
[----:B------:R-:W-:-:S04]  /*0200*/  LOP3.LUT R0, R5, R4, RZ, 0x3c, !PT ;  /* 0x0000000405007212 */ /* 0x000fc800078e3cff */
[----:B------:R-:W-:Y:S01]  /*0210*/  ISETP.GE.AND P2, PT, R0, RZ, PT ;  /* 0x000000ff0000720c */ /* 0x000fe20003f46270 */
[----:B------:R-:W-:-:S05]  /*0220*/  IMAD.MOV.U32 R0, RZ, RZ, c[0x0][0x178] ;  /* 0x00005e00ff007624 */ /* 0x000fca00078e00ff */
[----:B------:R-:W-:Y:S02]  /*0230*/  IADD3 R0, R0, 0x1ff, RZ ;  /* 0x000001ff00007810 */ /* 0x000fe40007ffe0ff */
[----:B------:R-:W-:-:S04]  /*0240*/  @P0 IADD3 R3, R3, 0x1, RZ ;  /* 0x0000000103030810 */ /* 0x000fc80007ffe0ff */
[----:B------:R-:W-:Y:S02]  /*0250*/  MOV R2, R3 ;  /* 0x0000000300027202 */ /* 0x000fe40000000f00 */
[----:B------:R-:W-:-:S03]  /*0260*/  SHF.R.S32.HI R3, RZ, 0x1f, R0 ;  /* 0x0000001fff037819 */ /* 0x000fc60000011400 */
[----:B------:R-:W-:Y:S01]  /*0270*/  @!P2 IMAD.MOV R2, RZ, RZ, -R2 ;  /* 0x000000ffff02a224 */ /* 0x000fe200078e0a02 */
[----:B------:R-:W-:Y:S02]  /*0280*/  @!P1 LOP3.LUT R2, RZ, R4, RZ, 0x33, !PT ;  /* 0x00000004ff029212 */ /* 0x000fe400078e33ff */
[----:B------:R-:W-:-:S03]  /*0290*/  LEA.HI R3, R3, R0, RZ, 0x9 ;  /* 0x0000000003037211 */ /* 0x000fc600078f48ff */
[----:B------:R-:W-:Y:S02]  /*02a0*/  IMAD.SHL.U32 R8, R2, 0x8, RZ ;  /* 0x0000000802087824 */ /* 0x000fe400078e00ff */
[----:B------:R-:W-:-:S03]  /*02b0*/  IMAD.MOV R2, RZ, RZ, -R2 ;  /* 0x000000ffff027224 */ /* 0x000fc600078e0a02 */
[----:B------:R-:W-:Y:S01]  /*02c0*/  LEA.HI.SX32 R3, R3, -R8, 0x17 ;  /* 0x8000000803037211 */ /* 0x000fe200078fbaff */
[----:B------:R-:W-:Y:S01]  /*02d0*/  IMAD R11, R4, R2, R5 ;  /* 0x00000002040b7224 */ /* 0x000fe200078e0205 */
[----:B------:R-:W-:Y:S01]  /*02e0*/  MOV R2, RZ ;  /* 0x000000ff00027202 */ /* 0x000fe20000000f00 */
[----:B------:R-:W1:Y:S01]  /*02f0*/  I2F.RP R4, R188 ;  /* 0x000000bc00047306 */ /* 0x000e620000209400 */
[----:B------:R-:W-:-:S04]  /*0300*/  IMNMX R6, R3, 0x8, PT ;  /* 0x0000000803067817 */ /* 0x000fc80003800200 */
[-C--:B------:R-:W-:Y:S02]  /*0310*/  IABS R7, R6.reuse ;  /* 0x0000000600077213 */ /* 0x080fe40000000000 */
[----:B------:R-:W-:Y:S02]  /*0320*/  IABS R9, R6 ;  /* 0x0000000600097213 */ /* 0x000fe40000000000 */
[----:B------:R-:W2:Y:S08]  /*0330*/  I2F.RP R0, R7 ;  /* 0x0000000700007306 */ /* 0x000eb00000209400 */
[----:B-1----:R-:W1:Y:S08]  /*0340*/  MUFU.RCP R4, R4 ;  /* 0x0000000400047308 */ /* 0x002e700000001000 */
[----:B--2---:R-:W2:Y:S01]  /*0350*/  MUFU.RCP R0, R0 ;  /* 0x0000000000007308 */ /* 0x004ea20000001000 */
[----:B-1----:R-:W-:-:S07]  /*0360*/  IADD3 R182, R4, 0xffffffe, RZ ;  /* 0x0ffffffe04b67810 */ /* 0x002fce0007ffe0ff */
[----:B------:R1:W-:Y:S01]  /*0370*/  F2I.FTZ.U32.TRUNC.NTZ R183, R182 ;  /* 0x000000b600b77305 */ /* 0x0003e2000021f000 */
[----:B--2---:R-:W-:Y:S02]  /*0380*/  IADD3 R3, R0, 0xffffffe, RZ ;  /* 0x0ffffffe00037810 */ /* 0x004fe40007ffe0ff */
[----:B------:R-:W-:Y:S02]  /*0390*/  IABS R0, R11 ;  /* 0x0000000b00007213 */ /* 0x000fe40000000000 */
[----:B-1----:R-:W-:-:S03]  /*03a0*/  MOV R182, RZ ;  /* 0x000000ff00b67202 */ /* 0x002fc60000000f00 */
[----:B------:R-:W1:Y:S02]  /*03b0*/  F2I.FTZ.U32.TRUNC.NTZ R3, R3 ;  /* 0x0000000300037305 */ /* 0x000e64000021f000 */
[----:B-1----:R-:W-:-:S04]  /*03c0*/  IMAD.MOV R10, RZ, RZ, -R3 ;  /* 0x000000ffff0a7224 */ /* 0x002fc800078e0a03 */
[----:B------:R-:W-:-:S04]  /*03d0*/  IMAD R5, R10, R7, RZ ;  /* 0x000000070a057224 */ /* 0x000fc800078e02ff */
[----:B------:R-:W-:Y:S02]  /*03e0*/  IMAD.HI.U32 R2, R3, R5, R2 ;  /* 0x0000000503027227 */ /* 0x000fe400078e0002 */
[----:B------:R-:W1:Y:S02]  /*03f0*/  I2F.RP R5, R50 ;  /* 0x0000003200057306 */ /* 0x000e640000209400 */
[----:B------:R-:W-:Y:S02]  /*0400*/  IMAD.MOV.U32 R3, RZ, RZ, R0 ;  /* 0x000000ffff037224 */ /* 0x000fe400078e0000 */
[----:B------:R-:W-:Y:S02]  /*0410*/  IMAD.MOV R0, RZ, RZ, -R9 ;  /* 0x000000ffff007224 */ /* 0x000fe400078e0a09 */
[----:B------:R-:W-:-:S04]  /*0420*/  IMAD.HI.U32 R2, R2, R3, RZ ;  /* 0x0000000302027227 */ /* 0x000fc800078e00ff */
[----:B------:R-:W-:-:S05]  /*0430*/  IMAD R0, R2, R0, R3 ;  /* 0x0000000002007224 */ /* 0x000fca00078e0203 */
[----:B------:R-:W-:Y:S01]  /*0440*/  ISETP.GT.U32.AND P1, PT, R7, R0, PT ;  /* 0x000000000700720c */ /* 0x000fe20003f24070 */
[----:B-1----:R-:W1:-:S12]  /*0450*/  MUFU.RCP R5, R5 ;  /* 0x0000000500057308 */ /* 0x002e580000001000 */
[----:B------:R-:W-:Y:S01]  /*0460*/  @!P1 IMAD.IADD R0, R0, 0x1, -R7 ;  /* 0x0000000100009824 */ /* 0x000fe200078e0a07 */
[----:B------:R-:W-:Y:S02]  /*0470*/  @!P1 IADD3 R2, R2, 0x1, RZ ;  /* 0x0000000102029810 */ /* 0x000fe40007ffe0ff */
[----:B------:R-:W-:Y:S02]  /*0480*/  ISETP.NE.AND P1, PT, R6, RZ, PT ;  /* 0x000000ff0600720c */ /* 0x000fe40003f25270 */
[----:B------:R-:W-:Y:S02]  /*0490*/  ISETP.GE.U32.AND P0, PT, R0, R7, PT ;  /* 0x000000070000720c */ /* 0x000fe40003f06070 */
[----:B------:R-:W-:Y:S02]  /*04a0*/  LOP3.LUT R0, R11, R6, RZ, 0x3c, !PT ;  /* 0x000000060b007212 */ /* 0x000fe400078e3cff */
[----:B-1----:R-:W-:Y:S01]  /*04b0*/  IADD3 R3, R5, 0xffffffe, RZ ;  /* 0x0ffffffe05037810 */ /* 0x002fe20007ffe0ff */
[----:B------:R-:W-:Y:S01]  /*04c0*/  IMAD.MOV R5, RZ, RZ, -R183 ;  /* 0x000000ffff057224 */ /* 0x000fe200078e0ab7 */
[----:B------:R-:W-:-:S02]  /*04d0*/  ISETP.GE.AND P2, PT, R0, RZ, PT ;  /* 0x000000ff0000720c */ /* 0x000fc40003f46270 */
[----:B------:R-:W-:Y:S01]  /*04e0*/  IADD3 R0, R12, -0x1, RZ ;  /* 0xffffffff0c007810 */ /* 0x000fe20007ffe0ff */
[----:B------:R-:W-:Y:S01]  /*04f0*/  IMAD R5, R5, R188, RZ ;  /* 0x000000bc05057224 */ /* 0x000fe200078e02ff */
[----:B------:R-:W1:Y:S03]  /*0500*/  F2I.FTZ.U32.TRUNC.NTZ R3, R3 ;  /* 0x0000000300037305 */ /* 0x000e66000021f000 */
[----:B------:R-:W-:Y:S01]  /*0510*/  @P0 IADD3 R2, R2, 0x1, RZ ;  /* 0x0000000102020810 */ /* 0x000fe20007ffe0ff */
[----:B------:R-:W-:Y:S01]  /*0520*/  IMAD.HI.U32 R182, R183, R5, R182 ;  /* 0x00000005b7b67227 */ /* 0x000fe200078e00b6 */
[----:B------:R-:W-:Y:S02]  /*0530*/  ISETP.GE.U32.AND P0, PT, R0, 0x7fffffe0, PT ;  /* 0x7fffffe00000780c */ /* 0x000fe40003f06070 */
[----:B------:R-:W-:Y:S01]  /*0540*/  MOV R4, R2 ;  /* 0x0000000200047202 */ /* 0x000fe20000000f00 */
[----:B------:R-:W-:-:S04]  /*0550*/  IMAD.MOV.U32 R2, RZ, RZ, RZ ;  /* 0x000000ffff027224 */ /* 0x000fc800078e00ff */
[----:B------:R-:W-:Y:S01]  /*0560*/  @!P2 IMAD.MOV R4, RZ, RZ, -R4 ;  /* 0x000000ffff04a224 */ /* 0x000fe200078e0a04 */
[----:B------:R-:W-:Y:S01]  /*0570*/  @!P1 LOP3.LUT R4, RZ, R6, RZ, 0x33, !PT ;  /* 0x00000006ff049212 */ /* 0x000fe200078e33ff */
[----:B-1----:R-:W-:-:S04]  /*0580*/  IMAD.MOV R7, RZ, RZ, -R3 ;  /* 0x000000ffff077224 */ /* 0x002fc800078e0a03 */
[----:B------:R-:W-:Y:S02]  /*0590*/  IMAD.SHL.U32 R48, R4, 0x100, RZ ;  /* 0x0000010004307824 */ /* 0x000fe400078e00ff */
[----:B------:R-:W-:-:S03]  /*05a0*/  IMAD R5, R7, R50, RZ ;  /* 0x0000003207057224 */ /* 0x000fc600078e02ff */
[C---:B------:R-:W-:Y:S01]  /*05b0*/  IADD3 R10, R48.reuse, 0xff, RZ ;  /* 0x000000ff300a7810 */ /* 0x040fe20007ffe0ff */
[----:B------:R-:W-:Y:S01]  /*05c0*/  STL [R1+0x5894], R48 ;  /* 0x0058943001007387 */ /* 0x000fe20000100800 */
[C---:B------:R-:W-:Y:S01]  /*05d0*/  IADD3 R9, R48.reuse, 0x1, RZ ;  /* 0x0000000130097810 */ /* 0x040fe20007ffe0ff */
[----:B------:R-:W-:Y:S01]  /*05e0*/  IMAD.HI.U32 R0, R3, R5, R2 ;  /* 0x0000000503007227 */ /* 0x000fe200078e0002 */
[----:B------:R-:W-:Y:S01]  /*05f0*/  IABS R61, R10 ;  /* 0x0000000a003d7213 */ /* 0x000fe20000000000 */
[----:B------:R1:W-:Y:S01]  /*0600*/  STL [R1+0x74d0], R10 ;  /* 0x0074d00a01007387 */ /* 0x0003e20000100800 */
[----:B------:R-:W-:Y:S01]  /*0610*/  IABS R7, R48 ;  /* 0x0000003000077213 */ /* 0x000fe20000000000 */
[----:B------:R-:W-:Y:S01]  /*0620*/  IMAD.MOV R3, RZ, RZ, -R4 ;  /* 0x000000ffff037224 */ /* 0x000fe200078e0a04 */
[----:B------:R-:W-:Y:S01]  /*0630*/  IADD3 R13, R48, 0x3, RZ ;  /* 0x00000003300d7810 */ /* 0x000fe20007ffe0ff */
[----:B------:R2:W-:Y:S01]  /*0640*/  STL [R1+0x70c8], R9 ;  /* 0x0070c80901007387 */ /* 0x0005e20000100800 */
[----:B------:R-:W-:Y:S01]  /*0650*/  IMAD.HI.U32 R5, R0, R61, RZ ;  /* 0x0000003d00057227 */ /* 0x000fe200078e00ff */
[----:B------:R-:W-:-:S02]  /*0660*/  IADD3 R12, R48, 0x4, RZ ;  /* 0x00000004300c7810 */ /* 0x000fc40007ffe0ff */
[----:B------:R-:W-:Y:S01]  /*0670*/  IABS R47, R13 ;  /* 0x0000000d002f7213 */ /* 0x000fe20000000000 */
[----:B------:R-:W-:Y:S01]  /*0680*/  IMAD.HI.U32 R2, R0, R7, RZ ;  /* 0x0000000700027227 */ /* 0x000fe200078e00ff */
[C---:B-1----:R-:W-:Y:S02]  /*0690*/  IADD3 R10, R48.reuse, 0x2, RZ ;  /* 0x00000002300a7810 */ /* 0x042fe40007ffe0ff */
[----:B------:R-:W-:Y:S01]  /*06a0*/  IADD3 R14, R48, 0x12, RZ ;  /* 0x00000012300e7810 */ /* 0x000fe20007ffe0ff */
[----:B------:R-:W-:Y:S01]  /*06b0*/  IMAD R3, R6, R3, R11 ;  /* 0x0000000306037224 */ /* 0x000fe200078e020b */
[----:B--2---:R-:W-:Y:S01]  /*06c0*/  IABS R9, R9 ;  /* 0x0000000900097213 */ /* 0x004fe20000000000 */
[----:B------:R1:W-:Y:S01]  /*06d0*/  STL [R1+0x70dc], R10 ;  /* 0x0070dc0a01007387 */ /* 0x0003e20000100800 */
[----:B------:R-:W-:Y:S01]  /*06e0*/  IMAD.MOV R2, RZ, RZ, -R2 ;  /* 0x000000ffff027224 */ /* 0x000fe200078e0a02 */
[----:B------:R-:W-:Y:S01]  /*06f0*/  IADD3 R11, R48, 0x5, RZ ;  /* 0x00000005300b7810 */ /* 0x000fe20007ffe0ff */
[----:B------:R-:W-:Y:S01]  /*0700*/  IMAD.MOV R6, RZ, RZ, -R5 ;  /* 0x000000ffff067224 */ /* 0x000fe200078e0a05 */
[----:B------:R-:W-:Y:S01]  /*0710*/  STL [R1+0x70e0], R13 ;  /* 0x0070e00d01007387 */ /* 0x000fe20000100800 */
[----:B------:R-:W-:Y:S01]  /*0720*/  IMAD.HI.U32 R4, R0, R9, RZ ;  /* 0x0000000900047227 */ /* 0x000fe200078e00ff */
[----:B------:R-:W-:-:S02]  /*0730*/  IADD3 R3, R8, R3, RZ ;  /* 0x0000000308037210 */ /* 0x000fc40007ffe0ff */
[----:B------:R2:W-:Y:S01]  /*0740*/  STL [R1+0x70e4], R12 ;  /* 0x0070e40c01007387 */ /* 0x0005e20000100800 */
[----:B------:R-:W-:Y:S01]  /*0750*/  IMAD.MOV R4, RZ, RZ, -R4 ;  /* 0x000000ffff047224 */ /* 0x000fe200078e0a04 */
[----:B-1----:R-:W-:Y:S01]  /*0760*/  IABS R10, R10 ;  /* 0x0000000a000a7213 */ /* 0x002fe20000000000 */
[C---:B------:R-:W-:Y:S01]  /*0770*/  IMAD R44, R50.reuse, R2, R7 ;  /* 0x00000002322c7224 */ /* 0x040fe200078e0207 */
[----:B------:R-:W-:Y:S01]  /*0780*/  IABS R7, R12 ;  /* 0x0000000c00077213 */ /* 0x000fe20000000000 */
[----:B------:R-:W-:Y:S01]  /*0790*/  IMAD R190, R50, R4, R9 ;  /* 0x0000000432be7224 */ /* 0x000fe200078e0209 */
[----:B------:R-:W-:Y:S01]  /*07a0*/  IADD3 R4, R48, 0x6, RZ ;  /* 0x0000000630047810 */ /* 0x000fe20007ffe0ff */
[----:B------:R-:W-:Y:S01]  /*07b0*/  IMAD.MOV.U32 R5, RZ, RZ, R10 ;  /* 0x000000ffff057224 */ /* 0x000fe200078e000a */
[----:B------:R1:W-:Y:S01]  /*07c0*/  STL [R1+0x70e8], R11 ;  /* 0x0070e80b01007387 */ /* 0x0003e20000100800 */
[----:B------:R-:W-:Y:S01]  /*07d0*/  IABS R9, R11 ;  /* 0x0000000b00097213 */ /* 0x000fe20000000000 */
[----:B------:R-:W-:Y:S01]  /*07e0*/  IMAD R61, R50, R6, R61 ;  /* 0x00000006323d7224 */ /* 0x000fe200078e023d */
[----:B------:R-:W-:Y:S01]  /*07f0*/  IADD3 R8, R48, 0x7, RZ ;  /* 0x0000000730087810 */ /* 0x000fe20007ffe0ff */
[----:B------:R-:W-:Y:S01]  /*0800*/  IMAD.HI.U32 R2, R0, R5, RZ ;  /* 0x0000000500027227 */ /* 0x000fe200078e00ff */
[----:B------:R3:W-:Y:S01]  /*0810*/  STL [R1+0x70ec], R4 ;  /* 0x0070ec0401007387 */ /* 0x0007e20000100800 */
[----:B--2---:R-:W-:-:S02]  /*0820*/  IADD3 R12, R48, 0x8, RZ ;  /* 0x00000008300c7810 */ /* 0x004fc40007ffe0ff */
[----:B------:R-:W-:Y:S01]  /*0830*/  IMAD.MOV R2, RZ, RZ, -R2 ;  /* 0x000000ffff027224 */ /* 0x000fe200078e0a02 */
[----:B------:R-:W-:Y:S01]  /*0840*/  IABS R13, R8 ;  /* 0x00000008000d7213 */ /* 0x000fe20000000000 */
[----:B------:R2:W-:Y:S01]  /*0850*/  STL [R1+0x70f0], R8 ;  /* 0x0070f00801007387 */ /* 0x0005e20000100800 */
[----:B-1----:R-:W-:Y:S01]  /*0860*/  IABS R11, R4 ;  /* 0x00000004000b7213 */ /* 0x002fe20000000000 */
[----:B------:R-:W-:Y:S01]  /*0870*/  IMAD R60, R50, R2, R5 ;  /* 0x00000002323c7224 */ /* 0x000fe200078e0205 */
[----:B------:R-:W-:Y:S01]  /*0880*/  IADD3 R10, R48, 0x9, RZ ;  /* 0x00000009300a7810 */ /* 0x000fe20007ffe0ff */
[----:B------:R-:W-:Y:S01]  /*0890*/  IMAD.HI.U32 R2, R0, R47, RZ ;  /* 0x0000002f00027227 */ /* 0x000fe200078e00ff */
[----:B------:R-:W-:Y:S01]  /*08a0*/  STL [R1+0x70f4], R12 ;  /* 0x0070f40c01007387 */ /* 0x000fe20000100800 */
[----:B------:R-:W-:Y:S02]  /*08b0*/  IADD3 R198, R48, 0x17, RZ ;  /* 0x0000001730c67810 */ /* 0x000fe40007ffe0ff */
[----:B---3--:R-:W-:Y:S01]  /*08c0*/  IMAD.HI.U32 R4, R0, R7, RZ ;  /* 0x0000000700047227 */ /* 0x008fe200078e00ff */
[----:B------:R-:W-:Y:S01]  /*08d0*/  STL [R1+0x70f8], R10 ;  /* 0x0070f80a01007387 */ /* 0x000fe20000100800 */
[----:B--2---:R-:W-:-:S02]  /*08e0*/  IADD3 R8, R48, 0xa, RZ ;  /* 0x0000000a30087810 */ /* 0x004fc40007ffe0ff */
[----:B------:R-:W-:Y:S01]  /*08f0*/  IMAD.MOV R6, RZ, RZ, -R2 ;  /* 0x000000ffff067224 */ /* 0x000fe200078e0a02 */
[----:B------:R-:W-:Y:S01]  /*0900*/  IADD3 R4, -R4, RZ, RZ ;  /* 0x000000ff04047210 */ /* 0x000fe20007ffe1ff */
[C---:B------:R-:W-:Y:S01]  /*0910*/  IMAD.HI.U32 R2, R0.reuse, R11, RZ ;  /* 0x0000000b00027227 */ /* 0x040fe200078e00ff */
[----:B------:R1:W-:Y:S01]  /*0920*/  STL [R1+0x70fc], R8 ;  /* 0x0070fc0801007387 */ /* 0x0003e20000100800 */
[----:B------:R-:W-:Y:S02]  /*0930*/  IABS R33, R8 ;  /* 0x0000000800217213 */ /* 0x000fe40000000000 */
[----:B------:R-:W-:Y:S01]  /*0940*/  IMAD.HI.U32 R5, R0, R9, RZ ;  /* 0x0000000900057227 */ /* 0x000fe200078e00ff */
[C---:B------:R-:W-:Y:S02]  /*0950*/  IADD3 R200, R48.reuse, 0x1c, RZ ;  /* 0x0000001c30c87810 */ /* 0x040fe40007ffe0ff */
[C---:B------:R-:W-:Y:S01]  /*0960*/  IADD3 R202, R48.reuse, 0x21, RZ ;  /* 0x0000002130ca7810 */ /* 0x040fe20007ffe0ff */
[----:B------:R-:W-:Y:S01]  /*0970*/  IMAD.MOV R40, RZ, RZ, -R2 ;  /* 0x000000ffff287224 */ /* 0x000fe200078e0a02 */
[----:B------:R-:W-:Y:S01]  /*0980*/  IADD3 R204, R48, 0x26, RZ ;  /* 0x0000002630cc7810 */ /* 0x000fe20007ffe0ff */
[----:B------:R-:W-:Y:S01]  /*0990*/  IMAD R2, R50, R4, R7 ;  /* 0x0000000432027224 */ /* 0x000fe200078e0207 */
[----:B------:R-:W-:Y:S01]  /*09a0*/  IABS R7, R12 ;  /* 0x0000000c00077213 */ /* 0x000fe20000000000 */
[----:B------:R-:W-:Y:S01]  /*09b0*/  IMAD.MOV R5, RZ, RZ, -R5 ;  /* 0x000000ffff057224 */ /* 0x000fe200078e0a05 */
[----:B-1----:R-:W-:Y:S01]  /*09c0*/  IADD3 R8, R48, 0xc, RZ ;  /* 0x0000000c30087810 */ /* 0x002fe20007ffe0ff */
[----:B------:R-:W-:Y:S01]  /*09d0*/  IMAD.HI.U32 R4, R0, R13, RZ ;  /* 0x0000000d00047227 */ /* 0x000fe200078e00ff */
[----:B------:R-:W-:-:S02]  /*09e0*/  IADD3 R12, R48, 0xd, RZ ;  /* 0x0000000d300c7810 */ /* 0x000fc40007ffe0ff */
[----:B------:R-:W-:Y:S01]  /*09f0*/  IABS R31, R8 ;  /* 0x00000008001f7213 */ /* 0x000fe20000000000 */
[----:B------:R-:W-:Y:S01]  /*0a00*/  IMAD R42, R50, R5, R9 ;  /* 0x00000005322a7224 */ /* 0x000fe200078e0209 */
[----:B------:R-:W-:Y:S01]  /*0a10*/  IADD3 R5, R48, 0xb, RZ ;  /* 0x0000000b30057810 */ /* 0x000fe20007ffe0ff */
[----:B------:R-:W-:Y:S01]  /*0a20*/  IMAD.MOV R4, RZ, RZ, -R4 ;  /* 0x000000ffff047224 */ /* 0x000fe200078e0a04 */
[----:B------:R-:W-:Y:S01]  /*0a30*/  IABS R9, R10 ;  /* 0x0000000a00097213 */ /* 0x000fe20000000000 */
[C---:B------:R-:W-:Y:S01]  /*0a40*/  IMAD R40, R50.reuse, R40, R11 ;  /* 0x0000002832287224 */ /* 0x040fe200078e020b */
[----:B------:R-:W-:Y:S01]  /*0a50*/  IABS R11, R5 ;  /* 0x00000005000b7213 */ /* 0x000fe20000000000 */
[----:B------:R-:W-:Y:S01]  /*0a60*/  IMAD R38, R50, R4, R13 ;  /* 0x0000000432267224 */ /* 0x000fe200078e020d */
[----:B------:R1:W-:Y:S01]  /*0a70*/  STL [R1+0x7100], R5 ;  /* 0x0071000501007387 */ /* 0x0003e20000100800 */
[----:B------:R-:W-:Y:S01]  /*0a80*/  IMAD.HI.U32 R4, R0, R7, RZ ;  /* 0x0000000700047227 */ /* 0x000fe200078e00ff */
[----:B------:R-:W-:-:S02]  /*0a90*/  IADD3 R10, R48, 0xe, RZ ;  /* 0x0000000e300a7810 */ /* 0x000fc40007ffe0ff */
[----:B------:R2:W-:Y:S01]  /*0aa0*/  STL [R1+0x7104], R8 ;  /* 0x0071040801007387 */ /* 0x0005e20000100800 */
[----:B------:R-:W-:Y:S01]  /*0ab0*/  IMAD.MOV R36, RZ, RZ, -R4 ;  /* 0x000000ffff247224 */ /* 0x000fe200078e0a04 */
[----:B------:R-:W-:Y:S01]  /*0ac0*/  IABS R187, R204 ;  /* 0x000000cc00bb7213 */ /* 0x000fe20000000000 */
[----:B------:R-:W-:Y:S01]  /*0ad0*/  IMAD.HI.U32 R4, R0, R11, RZ ;  /* 0x0000000b00047227 */ /* 0x000fe200078e00ff */
[----:B------:R-:W-:Y:S01]  /*0ae0*/  STL [R1+0x7108], R12 ;  /* 0x0071080c01007387 */ /* 0x000fe20000100800 */
[----:B------:R-:W-:Y:S02]  /*0af0*/  IADD3 R206, R48, 0x2b, RZ ;  /* 0x0000002b30ce7810 */ /* 0x000fe40007ffe0ff */
[----:B-1----:R-:W-:Y:S01]  /*0b00*/  IMAD.HI.U32 R5, R0, R9, RZ ;  /* 0x0000000900057227 */ /* 0x002fe200078e00ff */
[----:B------:R-:W-:Y:S01]  /*0b10*/  STL [R1+0x710c], R10 ;  /* 0x00710c0a01007387 */ /* 0x000fe20000100800 */
[----:B------:R-:W-:Y:S02]  /*0b20*/  IADD3 R207, R48, 0x30, RZ ;  /* 0x0000003030cf7810 */ /* 0x000fe40007ffe0ff */
[----:B------:R-:W-:Y:S01]  /*0b30*/  IMAD.MOV R32, RZ, RZ, -R4 ;  /* 0x000000ffff207224 */ /* 0x000fe200078e0a04 */
[----:B------:R-:W-:Y:S01]  /*0b40*/  IADD3 R5, -R5, RZ, RZ ;  /* 0x000000ff05057210 */ /* 0x000fe20007ffe1ff */
[----:B------:R-:W-:Y:S01]  /*0b50*/  IMAD.HI.U32 R4, R0, R31, RZ ;  /* 0x0000001f00047227 */ /* 0x000fe200078e00ff */
[----:B--2---:R-:W-:-:S02]  /*0b60*/  IADD3 R8, R48, 0xf, RZ ;  /* 0x0000000f30087810 */ /* 0x004fc40007ffe0ff */
[----:B------:R-:W-:Y:S01]  /*0b70*/  IADD3 R209, R48, 0x35, RZ ;  /* 0x0000003530d17810 */ /* 0x000fe20007ffe0ff */
[C---:B------:R-:W-:Y:S01]  /*0b80*/  IMAD R36, R50.reuse, R36, R7 ;  /* 0x0000002432247224 */ /* 0x040fe200078e0207 */
[----:B------:R-:W-:Y:S01]  /*0b90*/  IABS R7, R12 ;  /* 0x0000000c00077213 */ /* 0x000fe20000000000 */
[----:B------:R-:W-:Y:S01]  /*0ba0*/  IMAD.MOV R4, RZ, RZ, -R4 ;  /* 0x000000ffff047224 */ /* 0x000fe200078e0a04 */
[----:B------:R1:W-:Y:S01]  /*0bb0*/  STL [R1+0x7110], R8 ;  /* 0x0071100801007387 */ /* 0x0003e20000100800 */
[----:B------:R-:W-:Y:S01]  /*0bc0*/  IMAD R34, R50, R5, R9 ;  /* 0x0000000532227224 */ /* 0x000fe200078e0209 */
[----:B------:R-:W-:Y:S01]  /*0bd0*/  IADD3 R5, R48, 0x10, RZ ;  /* 0x0000001030057810 */ /* 0x000fe20007ffe0ff */
[C---:B------:R-:W-:Y:S01]  /*0be0*/  IMAD R32, R50.reuse, R32, R11 ;  /* 0x0000002032207224 */ /* 0x040fe200078e020b */
[----:B------:R-:W-:Y:S01]  /*0bf0*/  IABS R11, R8 ;  /* 0x00000008000b7213 */ /* 0x000fe20000000000 */
[C---:B------:R-:W-:Y:S01]  /*0c00*/  IMAD R47, R50.reuse, R6, R47 ;  /* 0x00000006322f7224 */ /* 0x040fe200078e022f */
[----:B------:R-:W-:Y:S01]  /*0c10*/  IABS R9, R10 ;  /* 0x0000000a00097213 */ /* 0x000fe20000000000 */
[----:B------:R-:W-:Y:S01]  /*0c20*/  IMAD R31, R50, R4, R31 ;  /* 0x00000004321f7224 */ /* 0x000fe200078e021f */
[----:B------:R2:W-:Y:S01]  /*0c30*/  STL [R1+0x7114], R5 ;  /* 0x0071140501007387 */ /* 0x0005e20000100800 */
[----:B------:R-:W-:Y:S01]  /*0c40*/  IMAD.HI.U32 R6, R0, R33, RZ ;  /* 0x0000002100067227 */ /* 0x000fe200078e00ff */
[----:B-1----:R-:W-:-:S02]  /*0c50*/  IADD3 R8, R48, 0x11, RZ ;  /* 0x0000001130087810 */ /* 0x002fc40007ffe0ff */
[----:B------:R-:W-:Y:S01]  /*0c60*/  IABS R13, R5 ;  /* 0x00000005000d7213 */ /* 0x000fe20000000000 */
[----:B------:R-:W-:Y:S01]  /*0c70*/  IMAD.HI.U32 R4, R0, R7, RZ ;  /* 0x0000000700047227 */ /* 0x000fe200078e00ff */
[C---:B------:R-:W-:Y:S01]  /*0c80*/  IADD3 R12, R48.reuse, 0x13, RZ ;  /* 0x00000013300c7810 */ /* 0x040fe20007ffe0ff */
[----:B------:R1:W-:Y:S01]  /*0c90*/  STL [R1+0x7118], R8 ;  /* 0x0071180801007387 */ /* 0x0003e20000100800 */
[C---:B------:R-:W-:Y:S01]  /*0ca0*/  IADD3 R10, R48.reuse, 0x14, RZ ;  /* 0x00000014300a7810 */ /* 0x040fe20007ffe0ff */
[----:B------:R-:W-:Y:S01]  /*0cb0*/  IMAD.MOV R6, RZ, RZ, -R6 ;  /* 0x000000ffff067224 */ /* 0x000fe200078e0a06 */
[----:B------:R-:W-:Y:S01]  /*0cc0*/  IADD3 R211, R48, 0x3a, RZ ;  /* 0x0000003a30d37810 */ /* 0x000fe20007ffe0ff */
[----:B------:R-:W-:Y:S01]  /*0cd0*/  IMAD.MOV R30, RZ, RZ, -R4 ;  /* 0x000000ffff1e7224 */ /* 0x000fe200078e0a04 */
[----:B------:R-:W-:Y:S01]  /*0ce0*/  STL [R1+0x711c], R14 ;  /* 0x00711c0e01007387 */ /* 0x000fe20000100800 */
[----:B--2---:R-:W-:Y:S01]  /*0cf0*/  IMAD.HI.U32 R5, R0, R9, RZ ;  /* 0x0000000900057227 */ /* 0x004fe200078e00ff */
[----:B------:R-:W-:-:S02]  /*0d00*/  IABS R251, R10 ;  /* 0x0000000a00fb7213 */ /* 0x000fc40000000000 */
[----:B------:R-:W-:Y:S01]  /*0d10*/  STL [R1+0x7120], R12 ;  /* 0x0071200c01007387 */ /* 0x000fe20000100800 */
[----:B-1----:R-:W-:Y:S01]  /*0d20*/  IABS R8, R8 ;  /* 0x0000000800087213 */ /* 0x002fe20000000000 */
[----:B------:R-:W-:Y:S01]  /*0d30*/  IMAD R33, R50, R6, R33 ;  /* 0x0000000632217224 */ /* 0x000fe200078e0221 */
[----:B------:R-:W-:Y:S01]  /*0d40*/  IADD3 R5, -R5, RZ, RZ ;  /* 0x000000ff05057210 */ /* 0x000fe20007ffe1ff */
[----:B------:R-:W-:Y:S01]  /*0d50*/  IMAD.HI.U32 R4, R0, R13, RZ ;  /* 0x0000000d00047227 */ /* 0x000fe200078e00ff */
[----:B------:R1:W-:Y:S01]  /*0d60*/  STL [R1+0x7124], R10 ;  /* 0x0071240a01007387 */ /* 0x0003e20000100800 */
[----:B------:R-:W-:Y:S02]  /*0d70*/  IABS R197, R211 ;  /* 0x000000d300c57213 */ /* 0x000fe40000000000 */
[----:B------:R-:W-:Y:S01]  /*0d80*/  IMAD R30, R50, R30, R7 ;  /* 0x0000001e321e7224 */ /* 0x000fe200078e0207 */
[----:B------:R-:W-:Y:S01]  /*0d90*/  IADD3 R213, R48, 0x3f, RZ ;  /* 0x0000003f30d57810 */ /* 0x000fe20007ffe0ff */
[----:B------:R-:W-:Y:S01]  /*0da0*/  IMAD.HI.U32 R6, R0, R11, RZ ;  /* 0x0000000b00067227 */ /* 0x000fe200078e00ff */
[----:B------:R-:W-:-:S02]  /*0db0*/  IADD3 R215, R48, 0x44, RZ ;  /* 0x0000004430d77810 */ /* 0x000fc40007ffe0ff */
[C---:B------:R-:W-:Y:S01]  /*0dc0*/  IADD3 R217, R48.reuse, 0x49, RZ ;  /* 0x0000004930d97810 */ /* 0x040fe20007ffe0ff */
[----:B------:R-:W-:Y:S01]  /*0dd0*/  IMAD.MOV.U32 R7, RZ, RZ, R8 ;  /* 0x000000ffff077224 */ /* 0x000fe200078e0008 */
[C---:B------:R-:W-:Y:S01]  /*0de0*/  IADD3 R8, R48.reuse, 0x16, RZ ;  /* 0x0000001630087810 */ /* 0x040fe20007ffe0ff */
[----:B------:R-:W-:Y:S01]  /*0df0*/  IMAD.MOV R24, RZ, RZ, -R4 ;  /* 0x000000ffff187224 */ /* 0x000fe200078e0a04 */
[----:B-1----:R-:W-:Y:S01]  /*0e00*/  IADD3 R10, R48, 0x19, RZ ;  /* 0x00000019300a7810 */ /* 0x002fe20007ffe0ff */
[----:B------:R-:W-:Y:S01]  /*0e10*/  IMAD.MOV R6, RZ, RZ, -R6 ;  /* 0x000000ffff067224 */ /* 0x000fe200078e0a06 */
[----:B------:R-:W-:Y:S01]  /*0e20*/  IABS R249, R8 ;  /* 0x0000000800f97213 */ /* 0x000fe20000000000 */
[----:B------:R-:W-:Y:S01]  /*0e30*/  IMAD.HI.U32 R4, R0, R7, RZ ;  /* 0x0000000700047227 */ /* 0x000fe200078e00ff */
[----:B------:R-:W-:Y:S02]  /*0e40*/  IABS R59, R215 ;  /* 0x000000d7003b7213 */ /* 0x000fe40000000000 */
[----:B------:R-:W-:Y:S01]  /*0e50*/  IADD3 R219, R48, 0x4e, RZ ;  /* 0x0000004e30db7810 */ /* 0x000fe20007ffe0ff */
[C---:B------:R-:W-:Y:S01]  /*0e60*/  IMAD R28, R50.reuse, R5, R9 ;  /* 0x00000005321c7224 */ /* 0x040fe200078e0209 */
        /* <DEDUP_REMOVED lines=8> */
[----:B------:R-:W-:Y:S01]  /*0ef0*/  MOV R7, R5 ;  /* 0x0000000500077202 */ /* 0x000fe20000000f00 */
[----:B------:R-:W-:Y:S01]  /*0f00*/  IMAD.HI.U32 R4, R0, R9, RZ ;  /* 0x0000000900047227 */ /* 0x000fe200078e00ff */
[----:B------:R-:W-:Y:S01]  /*0f10*/  STL [R1+0x7128], R6 ;  /* 0x0071280601007387 */ /* 0x000fe20000100800 */
[----:B------:R-:W-:-:S02]  /*0f20*/  IADD3 R12, R48, 0x18, RZ ;  /* 0x00000018300c7810 */ /* 0x000fc40007ffe0ff */
[----:B------:R-:W-:Y:S01]  /*0f30*/  IMAD.MOV R20, RZ, RZ, -R4 ;  /* 0x000000ffff147224 */ /* 0x000fe200078e0a04 */
[----:B------:R1:W-:Y:S01]  /*0f40*/  STL [R1+0x712c], R8 ;  /* 0x00712c0801007387 */ /* 0x0003e20000100800 */
[C---:B------:R-:W-:Y:S01]  /*0f50*/  IMAD.HI.U32 R4, R0.reuse, R11, RZ ;  /* 0x0000000b00047227 */ /* 0x040fe200078e00ff */
[----:B------:R-:W-:Y:S02]  /*0f60*/  IABS R247, R12 ;  /* 0x0000000c00f77213 */ /* 0x000fe40000000000 */
[----:B------:R-:W-:Y:S01]  /*0f70*/  STL [R1+0x7130], R198 ;  /* 0x007130c601007387 */ /* 0x000fe20000100800 */
[----:B------:R-:W-:Y:S01]  /*0f80*/  IMAD.HI.U32 R5, R0, R7, RZ ;  /* 0x0000000700057227 */ /* 0x000fe200078e00ff */
[C---:B------:R-:W-:Y:S02]  /*0f90*/  IADD3 R13, R48.reuse, 0x22, RZ ;  /* 0x00000022300d7810 */ /* 0x040fe40007ffe0ff */
[----:B------:R2:W-:Y:S01]  /*0fa0*/  STL [R1+0x7134], R12 ;  /* 0x0071340c01007387 */ /* 0x0005e20000100800 */
[----:B------:R-:W-:Y:S01]  /*0fb0*/  IMAD.MOV R250, RZ, RZ, -R4 ;  /* 0x000000fffffa7224 */ /* 0x000fe200078e0a04 */
[----:B-1----:R-:W-:Y:S01]  /*0fc0*/  IADD3 R8, R48, 0x1a, RZ ;  /* 0x0000001a30087810 */ /* 0x002fe20007ffe0ff */
[----:B------:R-:W-:Y:S01]  /*0fd0*/  IMAD.HI.U32 R4, R0, R249, RZ ;  /* 0x000000f900047227 */ /* 0x000fe200078e00ff */
[----:B------:R-:W-:Y:S01]  /*0fe0*/  STL [R1+0x7138], R10 ;  /* 0x0071380a01007387 */ /* 0x000fe20000100800 */
[----:B------:R-:W-:-:S02]  /*0ff0*/  IABS R185, R13 ;  /* 0x0000000d00b97213 */ /* 0x000fc40000000000 */
[----:B------:R-:W-:Y:S01]  /*1000*/  IMAD.MOV R5, RZ, RZ, -R5 ;  /* 0x000000ffff057224 */ /* 0x000fe200078e0a05 */
[----:B------:R-:W-:Y:S01]  /*1010*/  IADD3 R4, -R4, RZ, RZ ;  /* 0x000000ff04047210 */ /* 0x000fe20007ffe1ff */
[----:B------:R1:W-:Y:S01]  /*1020*/  STL [R1+0x713c], R8 ;  /* 0x00713c0801007387 */ /* 0x0003e20000100800 */
[----:B------:R-:W-:Y:S01]  /*1030*/  IABS R245, R8 ;  /* 0x0000000800f57213 */ /* 0x000fe20000000000 */
[C---:B------:R-:W-:Y:S01]  /*1040*/  IMAD R252, R50.reuse, R5, R7 ;  /* 0x0000000532fc7224 */ /* 0x040fe200078e0207 */
[----:B------:R-:W-:Y:S01]  /*1050*/  IABS R7, R198 ;  /* 0x000000c600077213 */ /* 0x000fe20000000000 */
[----:B------:R-:W-:Y:S01]  /*1060*/  IMAD R249, R50, R4, R249 ;  /* 0x0000000432f97224 */ /* 0x000fe200078e02f9 */
[----:B--2---:R-:W-:Y:S01]  /*1070*/  IADD3 R12, R48, 0x1d, RZ ;  /* 0x0000001d300c7810 */ /* 0x004fe20007ffe0ff */
[----:B------:R-:W-:Y:S01]  /*1080*/  IMAD R250, R50, R250, R11 ;  /* 0x000000fa32fa7224 */ /* 0x000fe200078e020b */
[----:B------:R-:W-:Y:S01]  /*1090*/  IADD3 R14, R48, 0x3b, RZ ;  /* 0x0000003b300e7810 */ /* 0x000fe20007ffe0ff */
[----:B------:R-:W-:Y:S01]  /*10a0*/  IMAD.HI.U32 R4, R0, R7, RZ ;  /* 0x0000000700047227 */ /* 0x000fe200078e00ff */
[----:B------:R-:W-:-:S02]  /*10b0*/  IADD3 R221, R48, 0x53, RZ ;  /* 0x0000005330dd7810 */ /* 0x000fc40007ffe0ff */
[C---:B-1----:R-:W-:Y:S01]  /*10c0*/  IADD3 R8, R48.reuse, 0x1b, RZ ;  /* 0x0000001b30087810 */ /* 0x042fe20007ffe0ff */
[----:B------:R-:W-:Y:S01]  /*10d0*/  IMAD.MOV R248, RZ, RZ, -R4 ;  /* 0x000000fffff87224 */ /* 0x000fe200078e0a04 */
[----:B------:R-:W-:Y:S01]  /*10e0*/  IADD3 R223, R48, 0x58, RZ ;  /* 0x0000005830df7810 */ /* 0x000fe20007ffe0ff */
[----:B------:R-:W-:Y:S01]  /*10f0*/  IMAD.HI.U32 R4, R0, R245, RZ ;  /* 0x000000f500047227 */ /* 0x000fe200078e00ff */
[----:B------:R-:W-:Y:S01]  /*1100*/  IABS R11, R8 ;  /* 0x00000008000b7213 */ /* 0x000fe20000000000 */
[----:B------:R1:W-:Y:S01]  /*1110*/  STL [R1+0x7140], R8 ;  /* 0x0071400801007387 */ /* 0x0003e20000100800 */
[----:B------:R-:W-:Y:S01]  /*1120*/  IADD3 R23, R48, 0x59, RZ ;  /* 0x0000005930177810 */ /* 0x000fe20007ffe0ff */
[----:B------:R-:W-:Y:S01]  /*1130*/  IMAD R248, R50, R248, R7 ;  /* 0x000000f832f87224 */ /* 0x000fe200078e0207 */
[----:B------:R-:W-:Y:S01]  /*1140*/  IADD3 R15, R48, 0x5a, RZ ;  /* 0x0000005a300f7810 */ /* 0x000fe20007ffe0ff */
[----:B------:R-:W-:Y:S01]  /*1150*/  IMAD.HI.U32 R6, R0, R251, RZ ;  /* 0x000000fb00067227 */ /* 0x000fe200078e00ff */
[----:B------:R-:W-:Y:S01]  /*1160*/  STL [R1+0x7144], R200 ;  /* 0x007144c801007387 */ /* 0x000fe20000100800 */
[----:B------:R-:W-:-:S02]  /*1170*/  IABS R21, R223 ;  /* 0x000000df00157213 */ /* 0x000fc40000000000 */
[----:B------:R-:W-:Y:S01]  /*1180*/  IMAD.MOV R7, RZ, RZ, -R4 ;  /* 0x000000ffff077224 */ /* 0x000fe200078e0a04 */
[----:B------:R-:W-:Y:S01]  /*1190*/  STL [R1+0x7148], R12 ;  /* 0x0071480c01007387 */ /* 0x000fe20000100800 */
[----:B------:R-:W-:Y:S01]  /*11a0*/  IMAD.HI.U32 R4, R0, R11, RZ ;  /* 0x0000000b00047227 */ /* 0x000fe200078e00ff */
[C---:B-1----:R-:W-:Y:S02]  /*11b0*/  IADD3 R8, R48.reuse, 0x1f, RZ ;  /* 0x0000001f30087810 */ /* 0x042fe40007ffe0ff */
[----:B------:R-:W-:Y:S01]  /*11c0*/  IADD3 R225, R48, 0x5d, RZ ;  /* 0x0000005d30e17810 */ /* 0x000fe20007ffe0ff */
[----:B------:R-:W-:Y:S01]  /*11d0*/  IMAD R20, R50, R20, R9 ;  /* 0x0000001432147224 */ /* 0x000fe200078e0209 */
[----:B------:R-:W-:Y:S01]  /*11e0*/  IABS R9, R10 ;  /* 0x0000000a00097213 */ /* 0x000fe20000000000 */
[----:B------:R-:W-:Y:S01]  /*11f0*/  IMAD.MOV R6, RZ, RZ, -R6 ;  /* 0x000000ffff067224 */ /* 0x000fe200078e0a06 */
[----:B------:R-:W-:Y:S01]  /*1200*/  IADD3 R10, R48, 0x1e, RZ ;  /* 0x0000001e300a7810 */ /* 0x000fe20007ffe0ff */
[----:B------:R-:W-:Y:S01]  /*1210*/  IMAD R245, R50, R7, R245 ;  /* 0x0000000732f57224 */ /* 0x000fe200078e02f5 */
[----:B------:R-:W-:Y:S01]  /*1220*/  IADD3 R4, -R4, RZ, RZ ;  /* 0x000000ff04047210 */ /* 0x000fe20007ffe1ff */
[----:B------:R-:W-:Y:S01]  /*1230*/  IMAD R251, R50, R6, R251 ;  /* 0x0000000632fb7224 */ /* 0x000fe200078e02fb */
[----:B------:R-:W-:Y:S01]  /*1240*/  IABS R7, R200 ;  /* 0x000000c800077213 */ /* 0x000fe20000000000 */
[----:B------:R-:W-:Y:S01]  /*1250*/  IMAD.HI.U32 R6, R0, R9, RZ ;  /* 0x0000000900067227 */ /* 0x000fe200078e00ff */
[----:B------:R1:W-:Y:S01]  /*1260*/  STL [R1+0x714c], R10 ;  /* 0x00714c0a01007387 */ /* 0x0003e20000100800 */
[----:B------:R-:W-:-:S02]  /*1270*/  IABS R183, R10 ;  /* 0x0000000a00b77213 */ /* 0x000fc40000000000 */
[----:B------:R-:W-:Y:S01]  /*1280*/  IMAD R244, R50, R4, R11 ;  /* 0x0000000432f47224 */ /* 0x000fe200078e020b */
[----:B------:R2:W-:Y:S01]  /*1290*/  STL [R1+0x7150], R8 ;  /* 0x0071500801007387 */ /* 0x0005e20000100800 */
[----:B------:R-:W-:Y:S01]  /*12a0*/  IABS R11, R8 ;  /* 0x00000008000b7213 */ /* 0x000fe20000000000 */
[----:B------:R-:W-:Y:S01]  /*12b0*/  IMAD.MOV R6, RZ, RZ, -R6 ;  /* 0x000000ffff067224 */ /* 0x000fe200078e0a06 */
[----:B------:R-:W-:Y:S01]  /*12c0*/  IADD3 R227, R48, 0x62, RZ ;  /* 0x0000006230e37810 */ /* 0x000fe20007ffe0ff */
[----:B------:R-:W-:Y:S01]  /*12d0*/  IMAD.HI.U32 R5, R0, R247, RZ ;  /* 0x000000f700057227 */ /* 0x000fe200078e00ff */
[C---:B------:R-:W-:Y:S02]  /*12e0*/  IADD3 R25, R48.reuse, 0x63, RZ ;  /* 0x0000006330197810 */ /* 0x040fe40007ffe0ff */
[----:B-1----:R-:W-:Y:S01]  /*12f0*/  IADD3 R10, R48, 0x24, RZ ;  /* 0x00000024300a7810 */ /* 0x002fe20007ffe0ff */
[----:B------:R-:W-:Y:S01]  /*1300*/  IMAD.HI.U32 R4, R0, R7, RZ ;  /* 0x0000000700047227 */ /* 0x000fe200078e00ff */
[----:B------:R-:W-:-:S02]  /*1310*/  IADD3 R229, R48, 0x67, RZ ;  /* 0x0000006730e57810 */ /* 0x000fc40007ffe0ff */
[----:B--2---:R-:W-:Y:S01]  /*1320*/  IADD3 R8, R48, 0x20, RZ ;  /* 0x0000002030087810 */ /* 0x004fe20007ffe0ff */
[----:B------:R-:W-:Y:S01]  /*1330*/  IMAD R246, R50, R6, R9 ;  /* 0x0000000632f67224 */ /* 0x000fe200078e0209 */
[----:B------:R-:W-:Y:S01]  /*1340*/  IABS R9, R12 ;  /* 0x0000000c00097213 */ /* 0x000fe20000000000 */
[----:B------:R-:W-:Y:S01]  /*1350*/  IMAD.MOV R5, RZ, RZ, -R5 ;  /* 0x000000ffff057224 */ /* 0x000fe200078e0a05 */
[C---:B------:R-:W-:Y:S01]  /*1360*/  IADD3 R12, R48.reuse, 0x23, RZ ;  /* 0x00000023300c7810 */ /* 0x040fe20007ffe0ff */
[----:B------:R1:W-:Y:S01]  /*1370*/  STL [R1+0x7154], R8 ;  /* 0x0071540801007387 */ /* 0x0003e20000100800 */
[----:B------:R-:W-:Y:S01]  /*1380*/  IMAD.MOV R242, RZ, RZ, -R4 ;  /* 0x000000fffff27224 */ /* 0x000fe200078e0a04 */
[----:B------:R-:W-:Y:S01]  /*1390*/  IADD3 R27, R48, 0x69, RZ ;  /* 0x00000069301b7810 */ /* 0x000fe20007ffe0ff */
[----:B------:R-:W-:Y:S01]  /*13a0*/  IMAD R247, R50, R5, R247 ;  /* 0x0000000532f77224 */ /* 0x000fe200078e02f7 */
[----:B------:R-:W-:Y:S01]  /*13b0*/  STL [R1+0x7158], R202 ;  /* 0x007158ca01007387 */ /* 0x000fe20000100800 */
[----:B------:R-:W-:Y:S01]  /*13c0*/  IMAD.HI.U32 R4, R0, R11, RZ ;  /* 0x0000000b00047227 */ /* 0x000fe200078e00ff */
[----:B------:R-:W-:-:S02]  /*13d0*/  IADD3 R231, R48, 0x6c, RZ ;  /* 0x0000006c30e77810 */ /* 0x000fc40007ffe0ff */
[----:B------:R2:W-:Y:S01]  /*13e0*/  STL [R1+0x715c], R13 ;  /* 0x00715c0d01007387 */ /* 0x0005e20000100800 */
[----:B------:R-:W-:Y:S01]  /*13f0*/  IMAD.HI.U32 R5, R0, R9, RZ ;  /* 0x0000000900057227 */ /* 0x000fe200078e00ff */
[----:B-1----:R-:W-:Y:S02]  /*1400*/  IABS R8, R8 ;  /* 0x0000000800087213 */ /* 0x002fe40000000000 */
[----:B------:R-:W-:Y:S01]  /*1410*/  IADD3 R78, -R4, RZ, RZ ;  /* 0x000000ff044e7210 */ /* 0x000fe20007ffe1ff */
[----:B------:R-:W-:Y:S01]  /*1420*/  IMAD R242, R50, R242, R7 ;  /* 0x000000f232f27224 */ /* 0x000fe200078e0207 */
[----:B------:R-:W-:Y:S01]  /*1430*/  STL [R1+0x7160], R12 ;  /* 0x0071600c01007387 */ /* 0x000fe20000100800 */
[----:B------:R-:W-:Y:S01]  /*1440*/  IMAD.MOV.U32 R7, RZ, RZ, R8 ;  /* 0x000000ffff077224 */ /* 0x000fe200078e0008 */
[----:B------:R-:W-:Y:S01]  /*1450*/  IADD3 R8, R48, 0x25, RZ ;  /* 0x0000002530087810 */ /* 0x000fe20007ffe0ff */
[----:B------:R-:W-:Y:S01]  /*1460*/  IMAD.MOV R5, RZ, RZ, -R5 ;  /* 0x000000ffff057224 */ /* 0x000fe200078e0a05 */
[----:B------:R1:W-:Y:S01]  /*1470*/  STL [R1+0x7164], R10 ;  /* 0x0071640a01007387 */ /* 0x0003e20000100800 */
[----:B------:R-:W-:Y:S01]  /*1480*/  IMAD.HI.U32 R4, R0, R7, RZ ;  /* 0x0000000700047227 */ /* 0x000fe200078e00ff */
[----:B--2---:R-:W-:-:S02]  /*1490*/  IADD3 R13, R48, 0x27, RZ ;  /* 0x00000027300d7810 */ /* 0x004fc40007ffe0ff */
[----:B------:R2:W-:Y:S01]  /*14a0*/  STL [R1+0x7168], R8 ;  /* 0x0071680801007387 */ /* 0x0005e20000100800 */
[C---:B------:R-:W-:Y:S01]  /*14b0*/  IMAD R76, R50.reuse, R5, R9 ;  /* 0x00000005324c7224 */ /* 0x040fe200078e0209 */
[----:B------:R-:W-:Y:S01]  /*14c0*/  IABS R9, R202 ;  /* 0x000000ca00097213 */ /* 0x000fe20000000000 */
[----:B------:R-:W-:Y:S01]  /*14d0*/  IMAD.MOV R4, RZ, RZ, -R4 ;  /* 0x000000ffff047224 */ /* 0x000fe200078e0a04 */
[----:B------:R-:W-:Y:S01]  /*14e0*/  IABS R5, R12 ;  /* 0x0000000c00057213 */ /* 0x000fe20000000000 */
[C---:B------:R-:W-:Y:S01]  /*14f0*/  IMAD R78, R50.reuse, R78, R11 ;  /* 0x0000004e324e7224 */ /* 0x040fe200078e020b */
[----:B------:R-:W-:Y:S01]  /*1500*/  IABS R11, R10 ;  /* 0x0000000a000b7213 */ /* 0x000fe20000000000 */
[----:B------:R-:W-:Y:S01]  /*1510*/  IMAD R236, R50, R4, R7 ;  /* 0x0000000432ec7224 */ /* 0x000fe200078e0207 */
[----:B-1----:R-:W-:Y:S01]  /*1520*/  IADD3 R10, R48, 0x29, RZ ;  /* 0x00000029300a7810 */ /* 0x002fe20007ffe0ff */
[----:B------:R-:W-:Y:S01]  /*1530*/  IMAD.HI.U32 R4, R0, R9, RZ ;  /* 0x0000000900047227 */ /* 0x000fe200078e00ff */
[----:B--2---:R-:W-:Y:S01]  /*1540*/  IABS R8, R8 ;  /* 0x0000000800087213 */ /* 0x004fe20000000000 */
[----:B------:R-:W-:Y:S01]  /*1550*/  STL [R1+0x716c], R204 ;  /* 0x00716ccc01007387 */ /* 0x000fe20000100800 */
[----:B------:R-:W-:Y:S01]  /*1560*/  IADD3 R12, R48, 0x28, RZ ;  /* 0x00000028300c7810 */ /* 0x000fe20007ffe0ff */
[----:B------:R-:W-:Y:S01]  /*1570*/  IMAD.MOV R80, RZ, RZ, -R4 ;  /* 0x000000ffff507224 */ /* 0x000fe200078e0a04 */
[----:B------:R-:W-:Y:S01]  /*1580*/  IABS R43, R231 ;  /* 0x000000e7002b7213 */ /* 0x000fe20000000000 */
[----:B------:R-:W-:Y:S01]  /*1590*/  IMAD.HI.U32 R6, R0, R183, RZ ;  /* 0x000000b700067227 */ /* 0x000fe200078e00ff */
[----:B------:R-:W-:Y:S01]  /*15a0*/  STL [R1+0x7170], R13 ;  /* 0x0071700d01007387 */ /* 0x000fe20000100800 */
[----:B------:R-:W-:-:S02]  /*15b0*/  IADD3 R232, R48, 0x71, RZ ;  /* 0x0000007130e87810 */ /* 0x000fc40007ffe0ff */
[----:B------:R-:W-:Y:S01]  /*15c0*/  IMAD.HI.U32 R4, R0, R11, RZ ;  /* 0x0000000b00047227 */ /* 0x000fe200078e00ff */
[----:B------:R-:W-:Y:S01]  /*15d0*/  STL [R1+0x7174], R12 ;  /* 0x0071740c01007387 */ /* 0x000fe20000100800 */
[----:B------:R-:W-:Y:S02]  /*15e0*/  IADD3 R29, R48, 0x72, RZ ;  /* 0x00000072301d7810 */ /* 0x000fe40007ffe0ff */
[----:B------:R-:W-:Y:S01]  /*15f0*/  IMAD R80, R50, R80, R9 ;  /* 0x0000005032507224 */ /* 0x000fe200078e0209 */
[----:B------:R-:W-:Y:S01]  /*1600*/  STL [R1+0x7178], R10 ;  /* 0x0071780a01007387 */ /* 0x000fe20000100800 */
[----:B------:R-:W-:Y:S01]  /*1610*/  IMAD.MOV.U32 R9, RZ, RZ, R8 ;  /* 0x000000ffff097224 */ /* 0x000fe200078e0008 */
[C---:B------:R-:W-:Y:S01]  /*1620*/  IADD3 R8, R48.reuse, 0x2a, RZ ;  /* 0x0000002a30087810 */ /* 0x040fe20007ffe0ff */
[----:B------:R-:W-:Y:S01]  /*1630*/  IMAD.MOV R6, RZ, RZ, -R6 ;  /* 0x000000ffff067224 */ /* 0x000fe200078e0a06 */
[----:B------:R-:W-:Y:S01]  /*1640*/  IADD3 R233, R48, 0x76, RZ ;  /* 0x0000007630e97810 */ /* 0x000fe20007ffe0ff */
[----:B------:R-:W-:Y:S01]  /*1650*/  IMAD.MOV.U32 R7, RZ, RZ, R5 ;  /* 0x000000ffff077224 */ /* 0x000fe200078e0005 */
[----:B------:R-:W-:Y:S01]  /*1660*/  IABS R189, R8 ;  /* 0x0000000800bd7213 */ /* 0x000fe20000000000 */
[----:B------:R-:W-:Y:S01]  /*1670*/  IMAD.MOV R54, RZ, RZ, -R4 ;  /* 0x000000ffff367224 */ /* 0x000fe200078e0a04 */
[----:B------:R1:W-:Y:S01]  /*1680*/  STL [R1+0x717c], R8 ;  /* 0x00717c0801007387 */ /* 0x0003e20000100800 */
[----:B------:R-:W-:Y:S01]  /*1690*/  IMAD.HI.U32 R5, R0, R185, RZ ;  /* 0x000000b900057227 */ /* 0x000fe200078e00ff */
[----:B------:R-:W-:-:S02]  /*16a0*/  IADD3 R234, R48, 0x7b, RZ ;  /* 0x0000007b30ea7810 */ /* 0x000fc40007ffe0ff */
[----:B------:R-:W-:Y:S01]  /*16b0*/  STL [R1+0x7180], R206 ;  /* 0x007180ce01007387 */ /* 0x000fe20000100800 */
[----:B------:R-:W-:Y:S01]  /*16c0*/  IMAD.HI.U32 R4, R0, R9, RZ ;  /* 0x0000000900047227 */ /* 0x000fe200078e00ff */
[C---:B------:R-:W-:Y:S02]  /*16d0*/  IADD3 R235, R48.reuse, 0x80, RZ ;  /* 0x0000008030eb7810 */ /* 0x040fe40007ffe0ff */
[----:B------:R-:W-:Y:S01]  /*16e0*/  IADD3 R237, R48, 0x85, RZ ;  /* 0x0000008530ed7810 */ /* 0x000fe20007ffe0ff */
[----:B------:R-:W-:Y:S01]  /*16f0*/  IMAD R183, R50, R6, R183 ;  /* 0x0000000632b77224 */ /* 0x000fe200078e02b7 */
[----:B-1----:R-:W-:Y:S01]  /*1700*/  IADD3 R8, R48, 0x2e, RZ ;  /* 0x0000002e30087810 */ /* 0x002fe20007ffe0ff */
[----:B------:R-:W-:Y:S01]  /*1710*/  IMAD.HI.U32 R6, R0, R7, RZ ;  /* 0x0000000700067227 */ /* 0x000fe200078e00ff */
[----:B------:R-:W-:Y:S02]  /*1720*/  IADD3 R239, R48, 0x94, RZ ;  /* 0x0000009430ef7810 */ /* 0x000fe40007ffe0ff */
[----:B------:R-:W-:Y:S01]  /*1730*/  IABS R191, R8 ;  /* 0x0000000800bf7213 */ /* 0x000fe20000000000 */
[----:B------:R-:W-:Y:S01]  /*1740*/  IMAD.MOV R5, RZ, RZ, -R5 ;  /* 0x000000ffff057224 */ /* 0x000fe200078e0a05 */
[----:B------:R-:W-:Y:S01]  /*1750*/  IADD3 R6, -R6, RZ, RZ ;  /* 0x000000ff06067210 */ /* 0x000fe20007ffe1ff */
[----:B------:R-:W-:Y:S01]  /*1760*/  IMAD.MOV R4, RZ, RZ, -R4 ;  /* 0x000000ffff047224 */ /* 0x000fe200078e0a04 */
[----:B------:R-:W-:Y:S01]  /*1770*/  IABS R226, R233 ;  /* 0x000000e900e27213 */ /* 0x000fe20000000000 */
[C---:B------:R-:W-:Y:S01]  /*1780*/  IMAD R185, R50.reuse, R5, R185 ;  /* 0x0000000532b97224 */ /* 0x040fe200078e02b9 */
[----:B------:R-:W-:Y:S01]  /*1790*/  IABS R5, R13 ;  /* 0x0000000d00057213 */ /* 0x000fe20000000000 */
[----:B------:R-:W-:Y:S01]  /*17a0*/  IMAD R84, R50, R4, R9 ;  /* 0x0000000432547224 */ /* 0x000fe200078e0209 */
[----:B------:R-:W-:Y:S01]  /*17b0*/  IABS R13, R10 ;  /* 0x0000000a000d7213 */ /* 0x000fe20000000000 */
[----:B------:R-:W-:Y:S01]  /*17c0*/  IMAD.HI.U32 R4, R0, R187, RZ ;  /* 0x000000bb00047227 */ /* 0x000fe200078e00ff */
[----:B------:R-:W-:-:S02]  /*17d0*/  IADD3 R10, R48, 0x2d, RZ ;  /* 0x0000002d300a7810 */ /* 0x000fc40007ffe0ff */
[----:B------:R-:W-:Y:S01]  /*17e0*/  IABS R168, R234 ;  /* 0x000000ea00a87213 */ /* 0x000fe20000000000 */
[----:B------:R-:W-:Y:S01]  /*17f0*/  IMAD R82, R50, R6, R7 ;  /* 0x0000000632527224 */ /* 0x000fe200078e0207 */
[----:B------:R-:W-:Y:S01]  /*1800*/  IADD3 R7, -R4, RZ, RZ ;  /* 0x000000ff04077210 */ /* 0x000fe20007ffe1ff */
[C---:B------:R-:W-:Y:S01]  /*1810*/  IMAD.HI.U32 R4, R0.reuse, R13, RZ ;  /* 0x0000000d00047227 */ /* 0x040fe200078e00ff */
[----:B------:R-:W-:Y:S02]  /*1820*/  IABS R46, R235 ;  /* 0x000000eb002e7213 */ /* 0x000fe40000000000 */
[----:B------:R-:W-:Y:S01]  /*1830*/  IABS R65, R237 ;  /* 0x000000ed00417213 */ /* 0x000fe20000000000 */
[----:B------:R-:W-:Y:S01]  /*1840*/  IMAD.MOV R88, RZ, RZ, -R4 ;  /* 0x000000ffff587224 */ /* 0x000fe200078e0a04 */
[----:B------:R-:W-:Y:S01]  /*1850*/  IABS R85, R239 ;  /* 0x000000ef00557213 */ /* 0x000fe20000000000 */
[----:B------:R-:W-:-:S04]  /*1860*/  IMAD.HI.U32 R4, R0, R189, RZ ;  /* 0x000000bd00047227 */ /* 0x000fc800078e00ff */
[C---:B------:R-:W-:Y:S01]  /*1870*/  IMAD R54, R50.reuse, R54, R11 ;  /* 0x0000003632367224 */ /* 0x040fe200078e020b */
[----:B------:R-:W-:Y:S01]  /*1880*/  IABS R11, R12 ;  /* 0x0000000c000b7213 */ /* 0x000fe20000000000 */
[----:B------:R-:W-:Y:S01]  /*1890*/  IMAD R187, R50, R7, R187 ;  /* 0x0000000732bb7224 */ /* 0x000fe200078e02bb */
[----:B------:R-:W-:Y:S01]  /*18a0*/  IADD3 R12, R48, 0x2c, RZ ;  /* 0x0000002c300c7810 */ /* 0x000fe20007ffe0ff */
[----:B------:R-:W-:Y:S01]  /*18b0*/  IMAD.MOV R4, RZ, RZ, -R4 ;  /* 0x000000ffff047224 */ /* 0x000fe200078e0a04 */
[----:B------:R-:W-:Y:S01]  /*18c0*/  IABS R7, R206 ;  /* 0x000000ce00077213 */ /* 0x000fe20000000000 */
[----:B------:R-:W-:Y:S01]  /*18d0*/  IMAD.MOV.U32 R9, RZ, RZ, R5 ;  /* 0x000000ffff097224 */ /* 0x000fe200078e0005 */
[----:B------:R-:W-:Y:S01]  /*18e0*/  IABS R35, R12 ;  /* 0x0000000c00237213 */ /* 0x000fe20000000000 */
[----:B------:R-:W-:Y:S01]  /*18f0*/  IMAD.HI.U32 R6, R0, R11, RZ ;  /* 0x0000000b00067227 */ /* 0x000fe200078e00ff */
[----:B------:R1:W-:Y:S03]  /*1900*/  STL [R1+0x7184], R12 ;  /* 0x0071840c01007387 */ /* 0x0003e60000100800 */
[----:B------:R-:W-:Y:S01]  /*1910*/  IMAD R189, R50, R4, R189 ;  /* 0x0000000432bd7224 */ /* 0x000fe200078e02bd */
[----:B------:R-:W-:Y:S01]  /*1920*/  STL [R1+0x7188], R10 ;  /* 0x0071880a01007387 */ /* 0x000fe20000100800 */
[----:B------:R-:W-:-:S03]  /*1930*/  IMAD.HI.U32 R4, R0, R7, RZ ;  /* 0x0000000700047227 */ /* 0x000fc600078e00ff */
[----:B------:R2:W-:Y:S01]  /*1940*/  STL [R1+0x718c], R8 ;  /* 0x00718c0801007387 */ /* 0x0005e20000100800 */
[----:B------:R-:W-:Y:S01]  /*1950*/  IMAD.HI.U32 R5, R0, R9, RZ ;  /* 0x0000000900057227 */ /* 0x000fe200078e00ff */
[----:B------:R-:W-:Y:S02]  /*1960*/  IADD3 R90, -R4, RZ, RZ ;  /* 0x000000ff045a7210 */ /* 0x000fe40007ffe1ff */
[----:B-1----:R-:W-:Y:S01]  /*1970*/  IADD3 R12, R48, 0x31, RZ ;  /* 0x00000031300c7810 */ /* 0x002fe20007ffe0ff */
[----:B------:R-:W-:Y:S02]  /*1980*/  IMAD.MOV R6, RZ, RZ, -R6 ;  /* 0x000000ffff067224 */ /* 0x000fe400078e0a06 */
[----:B------:R-:W-:Y:S02]  /*1990*/  IMAD.MOV R5, RZ, RZ, -R5 ;  /* 0x000000ffff057224 */ /* 0x000fe400078e0a05 */
[----:B------:R-:W-:Y:S01]  /*19a0*/  IMAD R238, R50, R6, R11 ;  /* 0x0000000632ee7224 */ /* 0x000fe200078e020b */
[----:B--2---:R-:W-:Y:S01]  /*19b0*/  IADD3 R8, R48, 0x2f, RZ ;  /* 0x0000002f30087810 */ /* 0x004fe20007ffe0ff */
[----:B------:R-:W-:-:S03]  /*19c0*/  IMAD.HI.U32 R4, R0, R191, RZ ;  /* 0x000000bf00047227 */ /* 0x000fc600078e00ff */
[----:B------:R-:W-:Y:S01]  /*19d0*/  IABS R11, R8 ;  /* 0x00000008000b7213 */ /* 0x000fe20000000000 */
[C---:B------:R-:W-:Y:S01]  /*19e0*/  IMAD R86, R50.reuse, R5, R9 ;  /* 0x0000000532567224 */ /* 0x040fe200078e0209 */
[----:B------:R-:W-:Y:S01]  /*19f0*/  IABS R9, R10 ;  /* 0x0000000a00097213 */ /* 0x000fe20000000000 */
[----:B------:R-:W-:Y:S01]  /*1a00*/  IMAD R90, R50, R90, R7 ;  /* 0x0000005a325a7224 */ /* 0x000fe200078e0207 */
[----:B------:R1:W-:Y:S01]  /*1a10*/  STL [R1+0x7190], R8 ;  /* 0x0071900801007387 */ /* 0x0003e20000100800 */
[----:B------:R-:W-:Y:S01]  /*1a20*/  IMAD.MOV R7, RZ, RZ, -R4 ;  /* 0x000000ffff077224 */ /* 0x000fe200078e0a04 */
[----:B------:R-:W-:Y:S01]  /*1a30*/  IADD3 R10, R48, 0x32, RZ ;  /* 0x00000032300a7810 */ /* 0x000fe20007ffe0ff */
[----:B------:R-:W-:Y:S01]  /*1a40*/  IMAD.HI.U32 R4, R0, R11, RZ ;  /* 0x0000000b00047227 */ /* 0x000fe200078e00ff */
[----:B------:R-:W-:Y:S02]  /*1a50*/  STL [R1+0x7194], R207 ;  /* 0x007194cf01007387 */ /* 0x000fe40000100800 */
[----:B------:R-:W-:Y:S01]  /*1a60*/  IABS R193, R10 ;  /* 0x0000000a00c17213 */ /* 0x000fe20000000000 */
[----:B------:R-:W-:Y:S01]  /*1a70*/  IMAD R191, R50, R7, R191 ;  /* 0x0000000732bf7224 */ /* 0x000fe200078e02bf */
[----:B------:R-:W-:Y:S01]  /*1a80*/  IABS R7, R207 ;  /* 0x000000cf00077213 */ /* 0x000fe20000000000 */
[----:B------:R-:W-:Y:S01]  /*1a90*/  IMAD.HI.U32 R6, R0, R9, RZ ;  /* 0x0000000900067227 */ /* 0x000fe200078e00ff */
[----:B-1----:R-:W-:Y:S01]  /*1aa0*/  IADD3 R8, R48, 0x33, RZ ;  /* 0x0000003330087810 */ /* 0x002fe20007ffe0ff */
[----:B------:R1:W-:Y:S02]  /*1ab0*/  STL [R1+0x7198], R12 ;  /* 0x0071980c01007387 */ /* 0x0003e40000100800 */
[----:B------:R-:W-:-:S02]  /*1ac0*/  IMAD.MOV R4, RZ, RZ, -R4 ;  /* 0x000000ffff047224 */ /* 0x000fc400078e0a04 */
[----:B------:R-:W-:Y:S01]  /*1ad0*/  IMAD.MOV R6, RZ, RZ, -R6 ;  /* 0x000000ffff067224 */ /* 0x000fe200078e0a06 */
[----:B------:R-:W-:Y:S01]  /*1ae0*/  STL [R1+0x719c], R10 ;  /* 0x00719c0a01007387 */ /* 0x000fe20000100800 */
[----:B------:R-:W-:Y:S01]  /*1af0*/  IMAD R94, R50, R4, R11 ;  /* 0x00000004325e7224 */ /* 0x000fe200078e020b */
[----:B------:R-:W-:Y:S01]  /*1b00*/  IABS R11, R8 ;  /* 0x00000008000b7213 */ /* 0x000fe20000000000 */
[----:B------:R-:W-:Y:S01]  /*1b10*/  IMAD.HI.U32 R4, R0, R7, RZ ;  /* 0x0000000700047227 */ /* 0x000fe200078e00ff */
[----:B------:R2:W-:Y:S03]  /*1b20*/  STL [R1+0x71a0], R8 ;  /* 0x0071a00801007387 */ /* 0x0005e60000100800 */
[C---:B------:R-:W-:Y:S01]  /*1b30*/  IMAD R92, R50.reuse, R6, R9 ;  /* 0x00000006325c7224 */ /* 0x040fe200078e0209 */
[----:B------:R-:W-:Y:S01]  /*1b40*/  IABS R9, R12 ;  /* 0x0000000c00097213 */ /* 0x000fe20000000000 */
[----:B------:R-:W-:Y:S01]  /*1b50*/  IMAD R88, R50, R88, R13 ;  /* 0x0000005832587224 */ /* 0x000fe200078e020d */
[----:B-1----:R-:W-:Y:S01]  /*1b60*/  IADD3 R12, -R4, RZ, RZ ;  /* 0x000000ff040c7210 */ /* 0x002fe20007ffe1ff */
[----:B------:R-:W-:Y:S01]  /*1b70*/  IMAD.HI.U32 R4, R0, R11, RZ ;  /* 0x0000000b00047227 */ /* 0x000fe200078e00ff */
[----:B------:R-:W-:-:S02]  /*1b80*/  IADD3 R13, R48, 0x36, RZ ;  /* 0x00000036300d7810 */ /* 0x000fc40007ffe0ff */
[C---:B--2---:R-:W-:Y:S01]  /*1b90*/  IADD3 R8, R48.reuse, 0x34, RZ ;  /* 0x0000003430087810 */ /* 0x044fe20007ffe0ff */
[----:B------:R-:W-:Y:S01]  /*1ba0*/  IMAD.MOV R98, RZ, RZ, -R4 ;  /* 0x000000ffff627224 */ /* 0x000fe200078e0a04 */
[----:B------:R-:W-:Y:S01]  /*1bb0*/  IADD3 R10, R48, 0x37, RZ ;  /* 0x00000037300a7810 */ /* 0x000fe20007ffe0ff */
[C---:B------:R-:W-:Y:S01]  /*1bc0*/  IMAD R12, R50.reuse, R12, R7 ;  /* 0x0000000c320c7224 */ /* 0x040fe200078e0207 */
[----:B------:R-:W-:Y:S01]  /*1bd0*/  IABS R49, R8 ;  /* 0x0000000800317213 */ /* 0x000fe20000000000 */
[----:B------:R1:W-:Y:S01]  /*1be0*/  STL [R1+0x71a4], R8 ;  /* 0x0071a40801007387 */ /* 0x0003e20000100800 */
[----:B------:R-:W-:Y:S01]  /*1bf0*/  IABS R7, R209 ;  /* 0x000000d100077213 */ /* 0x000fe20000000000 */
[----:B------:R-:W-:Y:S01]  /*1c00*/  IMAD R98, R50, R98, R11 ;  /* 0x0000006232627224 */ /* 0x000fe200078e020b */
[----:B------:R-:W-:Y:S01]  /*1c10*/  IABS R195, R13 ;  /* 0x0000000d00c37213 */ /* 0x000fe20000000000 */
[----:B------:R-:W-:Y:S01]  /*1c20*/  IMAD.HI.U32 R4, R0, R49, RZ ;  /* 0x0000003100047227 */ /* 0x000fe200078e00ff */
[----:B------:R-:W-:Y:S03]  /*1c30*/  STL [R1+0x71a8], R209 ;  /* 0x0071a8d101007387 */ /* 0x000fe60000100800 */
[----:B------:R-:W-:Y:S01]  /*1c40*/  IMAD.MOV R4, RZ, RZ, -R4 ;  /* 0x000000ffff047224 */ /* 0x000fe200078e0a04 */
[----:B------:R2:W-:Y:S01]  /*1c50*/  STL [R1+0x71ac], R13 ;  /* 0x0071ac0d01007387 */ /* 0x0005e20000100800 */
[----:B-1----:R-:W-:Y:S01]  /*1c60*/  IADD3 R8, R48, 0x38, RZ ;  /* 0x0000003830087810 */ /* 0x002fe20007ffe0ff */
[----:B------:R-:W-:-:S02]  /*1c70*/  IMAD.HI.U32 R5, R0, R35, RZ ;  /* 0x0000002300057227 */ /* 0x000fc400078e00ff */
[----:B------:R-:W-:Y:S01]  /*1c80*/  STL [R1+0x71b0], R10 ;  /* 0x0071b00a01007387 */ /* 0x000fe20000100800 */
[----:B------:R-:W-:Y:S01]  /*1c90*/  IABS R11, R8 ;  /* 0x00000008000b7213 */ /* 0x000fe20000000000 */
[----:B------:R-:W-:Y:S02]  /*1ca0*/  IMAD R49, R50, R4, R49 ;  /* 0x0000000432317224 */ /* 0x000fe400078e0231 */
[----:B------:R1:W-:Y:S01]  /*1cb0*/  STL [R1+0x71b4], R8 ;  /* 0x0071b40801007387 */ /* 0x0003e20000100800 */
[----:B------:R-:W-:Y:S01]  /*1cc0*/  IMAD.HI.U32 R4, R0, R7, RZ ;  /* 0x0000000700047227 */ /* 0x000fe200078e00ff */
[----:B--2---:R-:W-:-:S03]  /*1cd0*/  IADD3 R13, R48, 0x3c, RZ ;  /* 0x0000003c300d7810 */ /* 0x004fc60007ffe0ff */
[----:B------:R-:W-:Y:S01]  /*1ce0*/  IMAD.MOV R5, RZ, RZ, -R5 ;  /* 0x000000ffff057224 */ /* 0x000fe200078e0a05 */
[----:B------:R-:W-:Y:S01]  /*1cf0*/  IADD3 R100, -R4, RZ, RZ ;  /* 0x000000ff04647210 */ /* 0x000fe20007ffe1ff */
[----:B------:R-:W-:Y:S01]  /*1d00*/  IMAD.HI.U32 R4, R0, R11, RZ ;  /* 0x0000000b00047227 */ /* 0x000fe200078e00ff */
[----:B------:R-:W-:Y:S02]  /*1d10*/  IABS R37, R13 ;  /* 0x0000000d00257213 */ /* 0x000fe40000000000 */
[----:B-1----:R-:W-:Y:S01]  /*1d20*/  IADD3 R8, R48, 0x39, RZ ;  /* 0x0000003930087810 */ /* 0x002fe20007ffe0ff */
[C---:B------:R-:W-:Y:S02]  /*1d30*/  IMAD R100, R50.reuse, R100, R7 ;  /* 0x0000006432647224 */ /* 0x040fe400078e0207 */
[----:B------:R-:W-:Y:S02]  /*1d40*/  IMAD R35, R50, R5, R35 ;  /* 0x0000000532237224 */ /* 0x000fe400078e0223 */
[----:B------:R1:W-:Y:S01]  /*1d50*/  STL [R1+0x71b8], R8 ;  /* 0x0071b80801007387 */ /* 0x0003e20000100800 */
[----:B------:R-:W-:-:S03]  /*1d60*/  IMAD.HI.U32 R5, R0, R9, RZ ;  /* 0x0000000900057227 */ /* 0x000fc600078e00ff */
[----:B------:R-:W-:Y:S01]  /*1d70*/  STL [R1+0x71bc], R211 ;  /* 0x0071bcd301007387 */ /* 0x000fe20000100800 */
[----:B------:R-:W-:Y:S02]  /*1d80*/  IMAD.MOV R58, RZ, RZ, -R4 ;  /* 0x000000ffff3a7224 */ /* 0x000fe400078e0a04 */
[----:B------:R-:W-:Y:S01]  /*1d90*/  IMAD.MOV R5, RZ, RZ, -R5 ;  /* 0x000000ffff057224 */ /* 0x000fe200078e0a05 */
[----:B------:R-:W-:Y:S01]  /*1da0*/  STL [R1+0x71c0], R14 ;  /* 0x0071c00e01007387 */ /* 0x000fe20000100800 */
[----:B------:R-:W-:Y:S01]  /*1db0*/  IMAD.HI.U32 R6, R0, R193, RZ ;  /* 0x000000c100067227 */ /* 0x000fe200078e00ff */
[----:B-1----:R-:W-:Y:S02]  /*1dc0*/  IABS R8, R8 ;  /* 0x0000000800087213 */ /* 0x002fe40000000000 */
[----:B------:R1:W-:Y:S01]  /*1dd0*/  STL [R1+0x71c4], R13 ;  /* 0x0071c40d01007387 */ /* 0x0003e20000100800 */
[----:B------:R-:W-:Y:S01]  /*1de0*/  IMAD R96, R50, R5, R9 ;  /* 0x0000000532607224 */ /* 0x000fe200078e0209 */
[----:B------:R-:W-:Y:S01]  /*1df0*/  IABS R9, R10 ;  /* 0x0000000a00097213 */ /* 0x000fe20000000000 */
[----:B------:R-:W-:Y:S01]  /*1e00*/  IMAD.MOV.U32 R7, RZ, RZ, R8 ;  /* 0x000000ffff077224 */ /* 0x000fe200078e0008 */
[C---:B------:R-:W-:Y:S01]  /*1e10*/  IADD3 R10, R48.reuse, 0x3d, RZ ;  /* 0x0000003d300a7810 */ /* 0x040fe20007ffe0ff */
[----:B------:R-:W-:Y:S01]  /*1e20*/  IMAD.MOV R6, RZ, RZ, -R6 ;  /* 0x000000ffff067224 */ /* 0x000fe200078e0a06 */
[----:B------:R-:W-:Y:S01]  /*1e30*/  IADD3 R8, R48, 0x3e, RZ ;  /* 0x0000003e30087810 */ /* 0x000fe20007ffe0ff */
[----:B------:R-:W-:-:S02]  /*1e40*/  IMAD.HI.U32 R4, R0, R7, RZ ;  /* 0x0000000700047227 */ /* 0x000fc400078e00ff */
[----:B------:R2:W-:Y:S01]  /*1e50*/  STL [R1+0x71c8], R10 ;  /* 0x0071c80a01007387 */ /* 0x0005e20000100800 */
[----:B------:R-:W-:Y:S01]  /*1e60*/  IABS R199, R8 ;  /* 0x0000000800c77213 */ /* 0x000fe20000000000 */
[----:B------:R-:W-:Y:S01]  /*1e70*/  IMAD R58, R50, R58, R11 ;  /* 0x0000003a323a7224 */ /* 0x000fe200078e020b */
[----:B------:R-:W-:Y:S01]  /*1e80*/  IADD3 R4, -R4, RZ, RZ ;  /* 0x000000ff04047210 */ /* 0x000fe20007ffe1ff */
[----:B------:R-:W-:Y:S01]  /*1e90*/  IMAD R193, R50, R6, R193 ;  /* 0x0000000632c17224 */ /* 0x000fe200078e02c1 */
[----:B------:R-:W-:Y:S01]  /*1ea0*/  IABS R11, R10 ;  /* 0x0000000a000b7213 */ /* 0x000fe20000000000 */
[----:B------:R-:W-:Y:S01]  /*1eb0*/  IMAD.HI.U32 R6, R0, R9, RZ ;  /* 0x0000000900067227 */ /* 0x000fe200078e00ff */
[----:B-1----:R-:W-:Y:S01]  /*1ec0*/  IADD3 R13, R48, 0x40, RZ ;  /* 0x00000040300d7810 */ /* 0x002fe20007ffe0ff */
[----:B------:R1:W-:Y:S02]  /*1ed0*/  STL [R1+0x71cc], R8 ;  /* 0x0071cc0801007387 */ /* 0x0003e40000100800 */
[----:B------:R-:W-:Y:S01]  /*1ee0*/  IMAD R104, R50, R4, R7 ;  /* 0x0000000432687224 */ /* 0x000fe200078e0207 */
[----:B--2---:R-:W-:Y:S01]  /*1ef0*/  IADD3 R10, R48, 0x41, RZ ;  /* 0x00000041300a7810 */ /* 0x004fe20007ffe0ff */
[C---:B------:R-:W-:Y:S01]  /*1f00*/  IMAD.HI.U32 R4, R0.reuse, R197, RZ ;  /* 0x000000c500047227 */ /* 0x040fe200078e00ff */
[----:B------:R-:W-:Y:S03]  /*1f10*/  STL [R1+0x71d0], R213 ;  /* 0x0071d0d501007387 */ /* 0x000fe60000100800 */
[----:B------:R-:W-:Y:S01]  /*1f20*/  IMAD.MOV R7, RZ, RZ, -R4 ;  /* 0x000000ffff077224 */ /* 0x000fe200078e0a04 */
[----:B------:R-:W-:Y:S01]  /*1f30*/  STL [R1+0x71d4], R13 ;  /* 0x0071d40d01007387 */ /* 0x000fe20000100800 */
[----:B------:R-:W-:Y:S01]  /*1f40*/  IMAD.HI.U32 R4, R0, R11, RZ ;  /* 0x0000000b00047227 */ /* 0x000fe200078e00ff */
[----:B-1----:R-:W-:-:S02]  /*1f50*/  IADD3 R8, R48, 0x42, RZ ;  /* 0x0000004230087810 */ /* 0x002fc40007ffe0ff */
[----:B------:R-:W-:Y:S01]  /*1f60*/  STL [R1+0x71d8], R10 ;  /* 0x0071d80a01007387 */ /* 0x000fe20000100800 */
[----:B------:R-:W-:Y:S01]  /*1f70*/  IMAD.MOV R6, RZ, RZ, -R6 ;  /* 0x000000ffff067224 */ /* 0x000fe200078e0a06 */
[----:B------:R-:W-:Y:S01]  /*1f80*/  IABS R201, R8 ;  /* 0x0000000800c97213 */ /* 0x000fe20000000000 */
[----:B------:R-:W-:Y:S01]  /*1f90*/  IMAD.HI.U32 R5, R0, R195, RZ ;  /* 0x000000c300057227 */ /* 0x000fe200078e00ff */
[----:B------:R1:W-:Y:S03]  /*1fa0*/  STL [R1+0x71dc], R8 ;  /* 0x0071dc0801007387 */ /* 0x0003e60000100800 */
[----:B------:R-:W-:Y:S02]  /*1fb0*/  IMAD.MOV R108, RZ, RZ, -R4 ;  /* 0x000000ffff6c7224 */ /* 0x000fe400078e0a04 */
[----:B------:R-:W-:Y:S01]  /*1fc0*/  IMAD R102, R50, R6, R9 ;  /* 0x0000000632667224 */ /* 0x000fe200078e0209 */
[----:B------:R-:W-:Y:S01]  /*1fd0*/  IABS R9, R14 ;  /* 0x0000000e00097213 */ /* 0x000fe20000000000 */
[----:B------:R-:W-:Y:S01]  /*1fe0*/  IMAD.HI.U32 R4, R0, R199, RZ ;  /* 0x000000c700047227 */ /* 0x000fe200078e00ff */
[----:B------:R-:W-:-:S02]  /*1ff0*/  IADD3 R14, R48, 0x45, RZ ;  /* 0x00000045300e7810 */ /* 0x000fc40007ffe0ff */
[----:B-1----:R-:W-:Y:S01]  /*2000*/  IADD3 R8, R48, 0x43, RZ ;  /* 0x0000004330087810 */ /* 0x002fe20007ffe0ff */
[----:B------:R-:W-:Y:S01]  /*2010*/  IMAD.MOV R5, RZ, RZ, -R5 ;  /* 0x000000ffff057224 */ /* 0x000fe200078e0a05 */
[----:B------:R-:W-:Y:S01]  /*2020*/  IADD3 R4, -R4, RZ, RZ ;  /* 0x000000ff04047210 */ /* 0x000fe20007ffe1ff */
[C---:B------:R-:W-:Y:S01]  /*2030*/  IMAD R197, R50.reuse, R7, R197 ;  /* 0x0000000732c57224 */ /* 0x040fe200078e02c5 */
[----:B------:R-:W-:Y:S01]  /*2040*/  IABS R7, R213 ;  /* 0x000000d500077213 */ /* 0x000fe20000000000 */
[----:B------:R-:W-:Y:S01]  /*2050*/  IMAD R195, R50, R5, R195 ;  /* 0x0000000532c37224 */ /* 0x000fe200078e02c3 */
[----:B------:R1:W-:Y:S01]  /*2060*/  STL [R1+0x71e0], R8 ;  /* 0x0071e00801007387 */ /* 0x0003e20000100800 */
[----:B------:R-:W-:-:S03]  /*2070*/  IMAD.HI.U32 R5, R0, R9, RZ ;  /* 0x0000000900057227 */ /* 0x000fc600078e00ff */
[----:B------:R-:W-:Y:S01]  /*2080*/  STL [R1+0x71e4], R215 ;  /* 0x0071e4d701007387 */ /* 0x000fe20000100800 */
[----:B------:R-:W-:Y:S02]  /*2090*/  IMAD.MOV R5, RZ, RZ, -R5 ;  /* 0x000000ffff057224 */ /* 0x000fe400078e0a05 */
[----:B------:R-:W-:Y:S01]  /*20a0*/  IMAD R199, R50, R4, R199 ;  /* 0x0000000432c77224 */ /* 0x000fe200078e02c7 */
[----:B------:R-:W-:Y:S01]  /*20b0*/  STL [R1+0x71e8], R14 ;  /* 0x0071e80e01007387 */ /* 0x000fe20000100800 */
[----:B------:R-:W-:-:S04]  /*20c0*/  IMAD.HI.U32 R4, R0, R7, RZ ;  /* 0x0000000700047227 */ /* 0x000fc800078e00ff */
[----:B------:R-:W-:-:S04]  /*20d0*/  IMAD.HI.U32 R6, R0, R37, RZ ;  /* 0x0000002500067227 */ /* 0x000fc800078e00ff */
[----:B------:R-:W-:Y:S01]  /*20e0*/  IMAD R106, R50, R5, R9 ;  /* 0x00000005326a7224 */ /* 0x000fe200078e0209 */
[----:B------:R-:W-:Y:S01]  /*20f0*/  IABS R9, R13 ;  /* 0x0000000d00097213 */ /* 0x000fe20000000000 */
[----:B------:R-:W-:Y:S01]  /*2100*/  IMAD.MOV R110, RZ, RZ, -R4 ;  /* 0x000000ffff6e7224 */ /* 0x000fe200078e0a04 */
[----:B------:R-:W-:Y:S01]  /*2110*/  IABS R13, R8 ;  /* 0x00000008000d7213 */ /* 0x000fe20000000000 */
[----:B------:R-:W-:Y:S01]  /*2120*/  IMAD.HI.U32 R4, R0, R201, RZ ;  /* 0x000000c900047227 */ /* 0x000fe200078e00ff */
[----:B-1----:R-:W-:-:S03]  /*2130*/  IADD3 R8, R48, 0x47, RZ ;  /* 0x0000004730087810 */ /* 0x002fc60007ffe0ff */
[----:B------:R-:W-:Y:S01]  /*2140*/  IMAD R108, R50, R108, R11 ;  /* 0x0000006c326c7224 */ /* 0x000fe200078e020b */
[----:B------:R-:W-:Y:S01]  /*2150*/  IABS R11, R10 ;  /* 0x0000000a000b7213 */ /* 0x000fe20000000000 */
[----:B------:R-:W-:Y:S01]  /*2160*/  IMAD.MOV R6, RZ, RZ, -R6 ;  /* 0x000000ffff067224 */ /* 0x000fe200078e0a06 */
[----:B------:R-:W-:Y:S01]  /*2170*/  IADD3 R10, R48, 0x46, RZ ;  /* 0x00000046300a7810 */ /* 0x000fe20007ffe0ff */
[----:B------:R-:W-:Y:S02]  /*2180*/  IMAD R110, R50, R110, R7 ;  /* 0x0000006e326e7224 */ /* 0x000fe400078e0207 */
[----:B------:R-:W-:Y:S01]  /*2190*/  IMAD.MOV R7, RZ, RZ, -R4 ;  /* 0x000000ffff077224 */ /* 0x000fe200078e0a04 */
[----:B------:R-:W-:Y:S01]  /*21a0*/  IABS R203, R10 ;  /* 0x0000000a00cb7213 */ /* 0x000fe20000000000 */
[----:B------:R-:W-:Y:S01]  /*21b0*/  IMAD.HI.U32 R4, R0, R13, RZ ;  /* 0x0000000d00047227 */ /* 0x000fe200078e00ff */
[----:B------:R1:W-:Y:S03]  /*21c0*/  STL [R1+0x71ec], R10 ;  /* 0x0071ec0a01007387 */ /* 0x0003e60000100800 */
[----:B------:R-:W-:Y:S01]  /*21d0*/  IMAD R37, R50, R6, R37 ;  /* 0x0000000632257224 */ /* 0x000fe200078e0225 */
[----:B------:R-:W-:Y:S01]  /*21e0*/  IADD3 R4, -R4, RZ, RZ ;  /* 0x000000ff04047210 */ /* 0x000fe20007ffe1ff */
[----:B------:R-:W-:Y:S01]  /*21f0*/  IMAD.HI.U32 R6, R0, R11, RZ ;  /* 0x0000000b00067227 */ /* 0x000fe200078e00ff */
[----:B------:R2:W-:Y:S03]  /*2200*/  STL [R1+0x71f0], R8 ;  /* 0x0071f00801007387 */ /* 0x0005e60000100800 */
[----:B------:R-:W-:Y:S01]  /*2210*/  IMAD.MOV R6, RZ, RZ, -R6 ;  /* 0x000000ffff067224 */ /* 0x000fe200078e0a06 */
[----:B-1----:R-:W-:Y:S01]  /*2220*/  IADD3 R10, R48, 0x4b, RZ ;  /* 0x0000004b300a7810 */ /* 0x002fe20007ffe0ff */
[----:B------:R-:W-:Y:S01]  /*2230*/  IMAD R114, R50, R4, R13 ;  /* 0x0000000432727224 */ /* 0x000fe200078e020d */
[----:B------:R-:W-:Y:S01]  /*2240*/  IADD3 R13, R48, 0x4a, RZ ;  /* 0x0000004a300d7810 */ /* 0x000fe20007ffe0ff */
[----:B------:R-:W-:Y:S01]  /*2250*/  IMAD R112, R50, R6, R11 ;  /* 0x0000000632707224 */ /* 0x000fe200078e020b */
[----:B------:R-:W-:Y:S01]  /*2260*/  IABS R11, R8 ;  /* 0x00000008000b7213 */ /* 0x000fe20000000000 */
[----:B------:R-:W-:Y:S01]  /*2270*/  IMAD.HI.U32 R4, R0, R59, RZ ;  /* 0x0000003b00047227 */ /* 0x000fe200078e00ff */
[----:B--2---:R-:W-:-:S02]  /*2280*/  IADD3 R8, R48, 0x48, RZ ;  /* 0x0000004830087810 */ /* 0x004fc40007ffe0ff */
[----:B------:R-:W-:Y:S01]  /*2290*/  IABS R121, R10 ;  /* 0x0000000a00797213 */ /* 0x000fe20000000000 */
[----:B------:R-:W-:Y:S01]  /*22a0*/  IMAD R201, R50, R7, R201 ;  /* 0x0000000732c97224 */ /* 0x000fe200078e02c9 */
[----:B------:R-:W-:Y:S01]  /*22b0*/  IABS R17, R8 ;  /* 0x0000000800117213 */ /* 0x000fe20000000000 */
[----:B------:R-:W-:Y:S01]  /*22c0*/  IMAD.MOV R7, RZ, RZ, -R4 ;  /* 0x000000ffff077224 */ /* 0x000fe200078e0a04 */
[----:B------:R1:W-:Y:S01]  /*22d0*/  STL [R1+0x71f4], R8 ;  /* 0x0071f40801007387 */ /* 0x0003e20000100800 */
[C---:B------:R-:W-:Y:S01]  /*22e0*/  IMAD.HI.U32 R4, R0.reuse, R11, RZ ;  /* 0x0000000b00047227 */ /* 0x040fe200078e00ff */
[----:B------:R-:W-:Y:S02]  /*22f0*/  IABS R205, R13 ;  /* 0x0000000d00cd7213 */ /* 0x000fe40000000000 */
[----:B------:R-:W-:Y:S01]  /*2300*/  STL [R1+0x71f8], R217 ;  /* 0x0071f8d901007387 */ /* 0x000fe20000100800 */
[----:B------:R-:W-:Y:S02]  /*2310*/  IMAD.MOV R118, RZ, RZ, -R4 ;  /* 0x000000ffff767224 */ /* 0x000fe400078e0a04 */
[----:B------:R-:W-:Y:S01]  /*2320*/  IMAD.HI.U32 R4, R0, R17, RZ ;  /* 0x0000001100047227 */ /* 0x000fe200078e00ff */
[----:B------:R-:W-:Y:S01]  /*2330*/  STL [R1+0x71fc], R13 ;  /* 0x0071fc0d01007387 */ /* 0x000fe20000100800 */
[----:B-1----:R-:W-:-:S02]  /*2340*/  IADD3 R8, R48, 0x4c, RZ ;  /* 0x0000004c30087810 */ /* 0x002fc40007ffe0ff */
[----:B------:R-:W-:Y:S01]  /*2350*/  IMAD.HI.U32 R5, R0, R9, RZ ;  /* 0x0000000900057227 */ /* 0x000fe200078e00ff */
[----:B------:R-:W-:Y:S01]  /*2360*/  IADD3 R4, -R4, RZ, RZ ;  /* 0x000000ff04047210 */ /* 0x000fe20007ffe1ff */
[----:B------:R1:W-:Y:S01]  /*2370*/  STL [R1+0x7200], R10 ;  /* 0x0072000a01007387 */ /* 0x0003e20000100800 */
[----:B------:R-:W-:Y:S01]  /*2380*/  IABS R39, R8 ;  /* 0x0000000800277213 */ /* 0x000fe20000000000 */
[C---:B------:R-:W-:Y:S01]  /*2390*/  IMAD R59, R50.reuse, R7, R59 ;  /* 0x00000007323b7224 */ /* 0x040fe200078e023b */
[----:B------:R-:W-:Y:S01]  /*23a0*/  IABS R7, R217 ;  /* 0x000000d900077213 */ /* 0x000fe20000000000 */
[----:B------:R-:W-:Y:S01]  /*23b0*/  IMAD.MOV R5, RZ, RZ, -R5 ;  /* 0x000000ffff057224 */ /* 0x000fe200078e0a05 */
[----:B------:R2:W-:Y:S01]  /*23c0*/  STL [R1+0x7204], R8 ;  /* 0x0072040801007387 */ /* 0x0005e20000100800 */
[C---:B------:R-:W-:Y:S02]  /*23d0*/  IMAD R17, R50.reuse, R4, R17 ;  /* 0x0000000432117224 */ /* 0x040fe400078e0211 */
[----:B------:R-:W-:Y:S01]  /*23e0*/  IMAD R16, R50, R5, R9 ;  /* 0x0000000532107224 */ /* 0x000fe200078e0209 */
[----:B------:R-:W-:Y:S01]  /*23f0*/  IABS R9, R14 ;  /* 0x0000000e00097213 */ /* 0x000fe20000000000 */
[----:B------:R-:W-:Y:S01]  /*2400*/  IMAD.HI.U32 R4, R0, R7, RZ ;  /* 0x0000000700047227 */ /* 0x000fe200078e00ff */
[----:B-1----:R-:W-:-:S03]  /*2410*/  IADD3 R10, R48, 0x4f, RZ ;  /* 0x0000004f300a7810 */ /* 0x002fc60007ffe0ff */
[----:B------:R-:W-:Y:S01]  /*2420*/  IMAD.MOV R18, RZ, RZ, -R4 ;  /* 0x000000ffff127224 */ /* 0x000fe200078e0a04 */
[----:B--2---:R-:W-:Y:S01]  /*2430*/  IADD3 R8, R48, 0x4d, RZ ;  /* 0x0000004d30087810 */ /* 0x004fe20007ffe0ff */
[C---:B------:R-:W-:Y:S01]  /*2440*/  IMAD.HI.U32 R4, R0.reuse, R39, RZ ;  /* 0x0000002700047227 */ /* 0x040fe200078e00ff */
[----:B------:R-:W-:Y:S02]  /*2450*/  IABS R125, R10 ;  /* 0x0000000a007d7213 */ /* 0x000fe40000000000 */
[----:B------:R-:W-:Y:S01]  /*2460*/  IABS R123, R8 ;  /* 0x00000008007b7213 */ /* 0x000fe20000000000 */
[----:B------:R-:W-:Y:S01]  /*2470*/  IMAD.HI.U32 R5, R0, R9, RZ ;  /* 0x0000000900057227 */ /* 0x000fe200078e00ff */
[----:B------:R1:W-:Y:S03]  /*2480*/  STL [R1+0x7208], R8 ;  /* 0x0072080801007387 */ /* 0x0003e60000100800 */
[----:B------:R-:W-:Y:S01]  /*2490*/  IMAD R18, R50, R18, R7 ;  /* 0x0000001232127224 */ /* 0x000fe200078e0207 */
[----:B------:R-:W-:Y:S01]  /*24a0*/  STL [R1+0x720c], R219 ;  /* 0x00720cdb01007387 */ /* 0x000fe20000100800 */
[----:B------:R-:W-:-:S02]  /*24b0*/  IMAD.MOV R7, RZ, RZ, -R4 ;  /* 0x000000ffff077224 */ /* 0x000fc400078e0a04 */
[----:B------:R-:W-:Y:S01]  /*24c0*/  IMAD.MOV R5, RZ, RZ, -R5 ;  /* 0x000000ffff057224 */ /* 0x000fe200078e0a05 */
[----:B------:R2:W-:Y:S01]  /*24d0*/  STL [R1+0x7210], R10 ;  /* 0x0072100a01007387 */ /* 0x0005e20000100800 */
[----:B------:R-:W-:Y:S01]  /*24e0*/  IMAD.HI.U32 R4, R0, R123, RZ ;  /* 0x0000007b00047227 */ /* 0x000fe200078e00ff */
[----:B-1----:R-:W-:-:S03]  /*24f0*/  IADD3 R8, R48, 0x51, RZ ;  /* 0x0000005130087810 */ /* 0x002fc60007ffe0ff */
[----:B------:R-:W-:Y:S01]  /*2500*/  IMAD R116, R50, R5, R9 ;  /* 0x0000000532747224 */ /* 0x000fe200078e0209 */
[----:B------:R-:W-:Y:S01]  /*2510*/  IADD3 R9, R48, 0x50, RZ ;  /* 0x0000005030097810 */ /* 0x000fe20007ffe0ff */
[----:B------:R-:W-:Y:S01]  /*2520*/  IMAD R39, R50, R7, R39 ;  /* 0x0000000732277224 */ /* 0x000fe200078e0227 */
[----:B------:R-:W-:Y:S01]  /*2530*/  IADD3 R4, -R4, RZ, RZ ;  /* 0x000000ff04047210 */ /* 0x000fe20007ffe1ff */
[C---:B------:R-:W-:Y:S01]  /*2540*/  IMAD R118, R50.reuse, R118, R11 ;  /* 0x0000007632767224 */ /* 0x040fe200078e020b */
[----:B------:R-:W-:Y:S01]  /*2550*/  IABS R7, R219 ;  /* 0x000000db00077213 */ /* 0x000fe20000000000 */
[----:B------:R-:W-:Y:S01]  /*2560*/  STL [R1+0x7214], R9 ;  /* 0x0072140901007387 */ /* 0x000fe20000100800 */
[----:B------:R-:W-:Y:S01]  /*2570*/  IABS R127, R8 ;  /* 0x00000008007f7213 */ /* 0x000fe20000000000 */
[----:B------:R-:W-:Y:S01]  /*2580*/  IMAD R123, R50, R4, R123 ;  /* 0x00000004327b7224 */ /* 0x000fe200078e027b */
[----:B------:R-:W-:Y:S01]  /*2590*/  IABS R19, R9 ;  /* 0x0000000900137213 */ /* 0x000fe20000000000 */
[----:B------:R1:W-:Y:S01]  /*25a0*/  STL [R1+0x7218], R8 ;  /* 0x0072180801007387 */ /* 0x0003e20000100800 */
[----:B------:R-:W-:Y:S01]  /*25b0*/  IMAD.HI.U32 R4, R0, R7, RZ ;  /* 0x0000000700047227 */ /* 0x000fe200078e00ff */
[----:B------:R-:W-:-:S02]  /*25c0*/  IADD3 R11, R48, 0x54, RZ ;  /* 0x00000054300b7810 */ /* 0x000fc40007ffe0ff */
[----:B--2---:R-:W-:Y:S01]  /*25d0*/  IADD3 R10, R48, 0x55, RZ ;  /* 0x00000055300a7810 */ /* 0x004fe20007ffe0ff */
[----:B------:R-:W-:Y:S01]  /*25e0*/  IMAD.MOV R14, RZ, RZ, -R4 ;  /* 0x000000ffff0e7224 */ /* 0x000fe200078e0a04 */
[----:B------:R-:W-:Y:S01]  /*25f0*/  IABS R51, R11 ;  /* 0x0000000b00337213 */ /* 0x000fe20000000000 */
[----:B------:R-:W-:Y:S01]  /*2600*/  IMAD.HI.U32 R4, R0, R127, RZ ;  /* 0x0000007f00047227 */ /* 0x000fe200078e00ff */
[----:B-1----:R-:W-:-:S03]  /*2610*/  IADD3 R8, R48, 0x52, RZ ;  /* 0x0000005230087810 */ /* 0x002fc60007ffe0ff */
[----:B------:R-:W-:Y:S02]  /*2620*/  IMAD R14, R50, R14, R7 ;  /* 0x0000000e320e7224 */ /* 0x000fe400078e0207 */
[----:B------:R-:W-:Y:S01]  /*2630*/  IMAD.MOV R7, RZ, RZ, -R4 ;  /* 0x000000ffff077224 */ /* 0x000fe200078e0a04 */
[----:B------:R-:W-:Y:S01]  /*2640*/  IABS R9, R8 ;  /* 0x0000000800097213 */ /* 0x000fe20000000000 */
[C---:B------:R-:W-:Y:S01]  /*2650*/  IMAD.HI.U32 R6, R0.reuse, R203, RZ ;  /* 0x000000cb00067227 */ /* 0x040fe200078e00ff */
[----:B------:R1:W-:Y:S03]  /*2660*/  STL [R1+0x721c], R8 ;  /* 0x00721c0801007387 */ /* 0x0003e60000100800 */
[----:B------:R-:W-:Y:S01]  /*2670*/  IMAD.HI.U32 R4, R0, R9, RZ ;  /* 0x0000000900047227 */ /* 0x000fe200078e00ff */
[----:B------:R-:W-:Y:S03]  /*2680*/  STL [R1+0x7220], R221 ;  /* 0x007220dd01007387 */ /* 0x000fe60000100800 */
[----:B------:R-:W-:Y:S01]  /*2690*/  IMAD R127, R50, R7, R127 ;  /* 0x00000007327f7224 */ /* 0x000fe200078e027f */
[----:B------:R-:W-:Y:S01]  /*26a0*/  IADD3 R4, -R4, RZ, RZ ;  /* 0x000000ff04047210 */ /* 0x000fe20007ffe1ff */
[----:B------:R-:W-:Y:S01]  /*26b0*/  IMAD.MOV R6, RZ, RZ, -R6 ;  /* 0x000000ffff067224 */ /* 0x000fe200078e0a06 */
[----:B-1----:R-:W-:Y:S01]  /*26c0*/  IADD3 R8, R48, 0x56, RZ ;  /* 0x0000005630087810 */ /* 0x002fe20007ffe0ff */
[----:B------:R1:W-:Y:S01]  /*26d0*/  STL [R1+0x7224], R11 ;  /* 0x0072240b01007387 */ /* 0x0003e20000100800 */
[----:B------:R-:W-:Y:S01]  /*26e0*/  IABS R7, R221 ;  /* 0x000000dd00077213 */ /* 0x000fe20000000000 */
[C---:B------:R-:W-:Y:S01]  /*26f0*/  IMAD R203, R50.reuse, R6, R203 ;  /* 0x0000000632cb7224 */ /* 0x040fe200078e02cb */
[----:B------:R-:W-:Y:S01]  /*2700*/  IABS R13, R8 ;  /* 0x00000008000d7213 */ /* 0x000fe20000000000 */
[----:B------:R2:W-:Y:S01]  /*2710*/  STL [R1+0x7228], R10 ;  /* 0x0072280a01007387 */ /* 0x0005e20000100800 */
[----:B------:R-:W-:-:S02]  /*2720*/  IMAD R208, R50, R4, R9 ;  /* 0x0000000432d07224 */ /* 0x000fc400078e0209 */
[C---:B------:R-:W-:Y:S01]  /*2730*/  IMAD.HI.U32 R6, R0.reuse, R121, RZ ;  /* 0x0000007900067227 */ /* 0x040fe200078e00ff */
[----:B------:R3:W-:Y:S01]  /*2740*/  STL [R1+0x722c], R8 ;  /* 0x00722c0801007387 */ /* 0x0007e20000100800 */
[----:B-1----:R-:W-:Y:S02]  /*2750*/  IABS R11, R10 ;  /* 0x0000000a000b7213 */ /* 0x002fe40000000000 */
[----:B------:R-:W-:Y:S01]  /*2760*/  IMAD.HI.U32 R4, R0, R7, RZ ;  /* 0x0000000700047227 */ /* 0x000fe200078e00ff */
[----:B--2---:R-:W-:-:S03]  /*2770*/  IADD3 R10, R48, 0x5b, RZ ;  /* 0x0000005b300a7810 */ /* 0x004fc60007ffe0ff */
[----:B------:R-:W-:Y:S02]  /*2780*/  IMAD.MOV R6, RZ, RZ, -R6 ;  /* 0x000000ffff067224 */ /* 0x000fe400078e0a06 */
[----:B------:R-:W-:Y:S01]  /*2790*/  IMAD.MOV R9, RZ, RZ, -R4 ;  /* 0x000000ffff097224 */ /* 0x000fe200078e0a04 */
[----:B---3--:R-:W-:Y:S01]  /*27a0*/  IADD3 R8, R48, 0x57, RZ ;  /* 0x0000005730087810 */ /* 0x008fe20007ffe0ff */
[----:B------:R-:W-:-:S04]  /*27b0*/  IMAD.HI.U32 R5, R0, R205, RZ ;  /* 0x000000cd00057227 */ /* 0x000fc800078e00ff */
[----:B------:R1:W-:Y:S01]  /*27c0*/  STL [R1+0x7230], R8 ;  /* 0x0072300801007387 */ /* 0x0003e20000100800 */
[----:B------:R-:W-:-:S03]  /*27d0*/  IMAD.HI.U32 R4, R0, R13, RZ ;  /* 0x0000000d00047227 */ /* 0x000fc600078e00ff */
[----:B------:R-:W-:Y:S01]  /*27e0*/  STL [R1+0x7234], R223 ;  /* 0x007234df01007387 */ /* 0x000fe20000100800 */
[----:B------:R-:W-:Y:S01]  /*27f0*/  IMAD R121, R50, R6, R121 ;  /* 0x0000000632797224 */ /* 0x000fe200078e0279 */
[----:B------:R-:W-:Y:S01]  /*2800*/  IADD3 R210, -R4, RZ, RZ ;  /* 0x000000ff04d27210 */ /* 0x000fe20007ffe1ff */
[----:B------:R-:W-:Y:S01]  /*2810*/  IMAD R9, R50, R9, R7 ;  /* 0x0000000932097224 */ /* 0x000fe200078e0207 */
[----:B------:R-:W-:Y:S01]  /*2820*/  STL [R1+0x7238], R23 ;  /* 0x0072381701007387 */ /* 0x000fe20000100800 */
[----:B------:R-:W-:Y:S01]  /*2830*/  IMAD.MOV R5, RZ, RZ, -R5 ;  /* 0x000000ffff057224 */ /* 0x000fe200078e0a05 */
[----:B-1----:R-:W-:Y:S01]  /*2840*/  IABS R8, R8 ;  /* 0x0000000800087213 */ /* 0x002fe20000000000 */
[----:B------:R-:W-:Y:S01]  /*2850*/  IMAD.HI.U32 R6, R0, R19, RZ ;  /* 0x0000001300067227 */ /* 0x000fe200078e00ff */
[----:B------:R-:W-:Y:S03]  /*2860*/  STL [R1+0x723c], R15 ;  /* 0x00723c0f01007387 */ /* 0x000fe60000100800 */
[----:B------:R-:W-:Y:S01]  /*2870*/  IMAD.MOV.U32 R7, RZ, RZ, R8 ;  /* 0x000000ffff077224 */ /* 0x000fe200078e0008 */
[----:B------:R-:W-:Y:S01]  /*2880*/  IADD3 R8, R48, 0x5c, RZ ;  /* 0x0000005c30087810 */ /* 0x000fe20007ffe0ff */
[----:B------:R-:W-:Y:S01]  /*2890*/  IMAD R205, R50, R5, R205 ;  /* 0x0000000532cd7224 */ /* 0x000fe200078e02cd */
[----:B------:R-:W-:Y:S01]  /*28a0*/  STL [R1+0x7240], R10 ;  /* 0x0072400a01007387 */ /* 0x000fe20000100800 */
[----:B------:R-:W-:Y:S01]  /*28b0*/  IMAD.MOV R6, RZ, RZ, -R6 ;  /* 0x000000ffff067224 */ /* 0x000fe200078e0a06 */
[----:B------:R-:W-:Y:S01]  /*28c0*/  IABS R41, R8 ;  /* 0x0000000800297213 */ /* 0x000fe20000000000 */
[C---:B------:R-:W-:Y:S01]  /*28d0*/  IMAD.HI.U32 R4, R0.reuse, R7, RZ ;  /* 0x0000000700047227 */ /* 0x040fe200078e00ff */
[----:B------:R1:W-:Y:S03]  /*28e0*/  STL [R1+0x7244], R8 ;  /* 0x0072440801007387 */ /* 0x0003e60000100800 */
[----:B------:R-:W-:Y:S01]  /*28f0*/  IMAD.HI.U32 R5, R0, R125, RZ ;  /* 0x0000007d00057227 */ /* 0x000fe200078e00ff */
[----:B------:R-:W-:Y:S03]  /*2900*/  STL [R1+0x7248], R225 ;  /* 0x007248e101007387 */ /* 0x000fe60000100800 */
[----:B------:R-:W-:-:S02]  /*2910*/  IMAD R19, R50, R6, R19 ;  /* 0x0000000632137224 */ /* 0x000fc400078e0213 */
[----:B------:R-:W-:Y:S01]  /*2920*/  IMAD.MOV R4, RZ, RZ, -R4 ;  /* 0x000000ffff047224 */ /* 0x000fe200078e0a04 */
[----:B-1----:R-:W-:Y:S01]  /*2930*/  IADD3 R8, R48, 0x60, RZ ;  /* 0x0000006030087810 */ /* 0x002fe20007ffe0ff */
[----:B------:R-:W-:Y:S02]  /*2940*/  IMAD.MOV R5, RZ, RZ, -R5 ;  /* 0x000000ffff057224 */ /* 0x000fe400078e0a05 */
[----:B------:R-:W-:-:S04]  /*2950*/  IMAD.HI.U32 R6, R0, R11, RZ ;  /* 0x0000000b00067227 */ /* 0x000fc800078e00ff */
[C---:B------:R-:W-:Y:S01]  /*2960*/  IMAD R210, R50.reuse, R210, R13 ;  /* 0x000000d232d27224 */ /* 0x040fe200078e020d */
[----:B------:R-:W-:Y:S01]  /*2970*/  IABS R13, R15 ;  /* 0x0000000f000d7213 */ /* 0x000fe20000000000 */
[C---:B------:R-:W-:Y:S01]  /*2980*/  IMAD R132, R50.reuse, R4, R7 ;  /* 0x0000000432847224 */ /* 0x040fe200078e0207 */
[----:B------:R-:W-:Y:S01]  /*2990*/  IABS R15, R10 ;  /* 0x0000000a000f7213 */ /* 0x000fe20000000000 */
[----:B------:R-:W-:Y:S01]  /*29a0*/  IMAD R125, R50, R5, R125 ;  /* 0x00000005327d7224 */ /* 0x000fe200078e027d */
[----:B------:R-:W-:Y:S01]  /*29b0*/  IADD3 R10, R48, 0x5f, RZ ;  /* 0x0000005f300a7810 */ /* 0x000fe20007ffe0ff */
[----:B------:R-:W-:Y:S02]  /*29c0*/  IMAD.MOV R6, RZ, RZ, -R6 ;  /* 0x000000ffff067224 */ /* 0x000fe400078e0a06 */
[----:B------:R-:W-:-:S04]  /*29d0*/  IMAD.HI.U32 R4, R0, R21, RZ ;  /* 0x0000001500047227 */ /* 0x000fc800078e00ff */
[----:B------:R-:W-:-:S04]  /*29e0*/  IMAD.HI.U32 R5, R0, R51, RZ ;  /* 0x0000003300057227 */ /* 0x000fc800078e00ff */
[----:B------:R-:W-:Y:S01]  /*29f0*/  IMAD R130, R50, R6, R11 ;  /* 0x0000000632827224 */ /* 0x000fe200078e020b */
[----:B------:R-:W-:Y:S01]  /*2a00*/  IABS R11, R23 ;  /* 0x00000017000b7213 */ /* 0x000fe20000000000 */
[----:B------:R-:W-:Y:S01]  /*2a10*/  IMAD.MOV R7, RZ, RZ, -R4 ;  /* 0x000000ffff077224 */ /* 0x000fe200078e0a04 */
[----:B------:R-:W-:Y:S01]  /*2a20*/  IADD3 R23, R48, 0x5e, RZ ;  /* 0x0000005e30177810 */ /* 0x000fe20007ffe0ff */
[----:B------:R-:W-:Y:S02]  /*2a30*/  IMAD.MOV R5, RZ, RZ, -R5 ;  /* 0x000000ffff057224 */ /* 0x000fe400078e0a05 */
[----:B------:R-:W-:Y:S02]  /*2a40*/  IMAD.HI.U32 R4, R0, R15, RZ ;  /* 0x0000000f00047227 */ /* 0x000fe400078e00ff */
[----:B------:R1:W-:Y:S02]  /*2a50*/  STL [R1+0x724c], R23 ;  /* 0x00724c1701007387 */ /* 0x0003e40000100800 */
[----:B------:R-:W-:Y:S01]  /*2a60*/  IMAD R51, R50, R5, R51 ;  /* 0x0000000532337224 */ /* 0x000fe200078e0233 */
[----:B------:R-:W-:Y:S01]  /*2a70*/  IADD3 R136, -R4, RZ, RZ ;  /* 0x000000ff04887210 */ /* 0x000fe20007ffe1ff */
[C---:B------:R-:W-:Y:S01]  /*2a80*/  IMAD.HI.U32 R5, R0.reuse, R11, RZ ;  /* 0x0000000b00057227 */ /* 0x040fe200078e00ff */
[----:B------:R-:W-:Y:S03]  /*2a90*/  STL [R1+0x7250], R10 ;  /* 0x0072500a01007387 */ /* 0x000fe60000100800 */
[----:B------:R-:W-:Y:S01]  /*2aa0*/  IMAD.HI.U32 R4, R0, R41, RZ ;  /* 0x0000002900047227 */ /* 0x000fe200078e00ff */
[----:B------:R2:W-:Y:S03]  /*2ab0*/  STL [R1+0x7254], R8 ;  /* 0x0072540801007387 */ /* 0x0005e60000100800 */
[----:B------:R-:W-:-:S02]  /*2ac0*/  IMAD.MOV R5, RZ, RZ, -R5 ;  /* 0x000000ffff057224 */ /* 0x000fc400078e0a05 */
[C---:B------:R-:W-:Y:S01]  /*2ad0*/  IMAD R21, R50.reuse, R7, R21 ;  /* 0x0000000732157224 */ /* 0x040fe200078e0215 */
[----:B------:R-:W-:Y:S01]  /*2ae0*/  IABS R7, R225 ;  /* 0x000000e100077213 */ /* 0x000fe20000000000 */
[----:B------:R-:W-:Y:S02]  /*2af0*/  IMAD.MOV R4, RZ, RZ, -R4 ;  /* 0x000000ffff047224 */ /* 0x000fe400078e0a04 */
[C---:B------:R-:W-:Y:S01]  /*2b00*/  IMAD R134, R50.reuse, R5, R11 ;  /* 0x0000000532867224 */ /* 0x040fe200078e020b */
[----:B------:R-:W-:Y:S01]  /*2b10*/  IABS R11, R23 ;  /* 0x00000017000b7213 */ /* 0x000fe20000000000 */
[----:B------:R-:W-:Y:S01]  /*2b20*/  IMAD R41, R50, R4, R41 ;  /* 0x0000000432297224 */ /* 0x000fe200078e0229 */
[----:B-1----:R-:W-:Y:S01]  /*2b30*/  IABS R23, R8 ;  /* 0x0000000800177213 */ /* 0x002fe20000000000 */
[----:B------:R-:W-:Y:S01]  /*2b40*/  IMAD.HI.U32 R4, R0, R7, RZ ;  /* 0x0000000700047227 */ /* 0x000fe200078e00ff */
[----:B--2---:R-:W-:-:S03]  /*2b50*/  IADD3 R8, R48, 0x61, RZ ;  /* 0x0000006130087810 */ /* 0x004fc60007ffe0ff */
[----:B------:R-:W-:Y:S02]  /*2b60*/  IMAD.HI.U32 R6, R0, R13, RZ ;  /* 0x0000000d00067227 */ /* 0x000fe400078e00ff */
[----:B------:R1:W-:Y:S02]  /*2b70*/  STL [R1+0x7258], R8 ;  /* 0x0072580801007387 */ /* 0x0003e40000100800 */
[----:B------:R-:W-:Y:S02]  /*2b80*/  IMAD.MOV R138, RZ, RZ, -R4 ;  /* 0x000000ffff8a7224 */ /* 0x000fe400078e0a04 */
[----:B------:R-:W-:Y:S01]  /*2b90*/  IMAD R136, R50, R136, R15 ;  /* 0x0000008832887224 */ /* 0x000fe200078e020f */
[----:B------:R-:W-:Y:S01]  /*2ba0*/  IABS R15, R8 ;  /* 0x00000008000f7213 */ /* 0x000fe20000000000 */
[----:B------:R-:W-:Y:S01]  /*2bb0*/  IMAD.HI.U32 R4, R0, R23, RZ ;  /* 0x0000001700047227 */ /* 0x000fe200078e00ff */
[----:B------:R-:W-:Y:S03]  /*2bc0*/  STL [R1+0x725c], R227 ;  /* 0x00725ce301007387 */ /* 0x000fe60000100800 */
[----:B------:R-:W-:Y:S01]  /*2bd0*/  IMAD.MOV R6, RZ, RZ, -R6 ;  /* 0x000000ffff067224 */ /* 0x000fe200078e0a06 */
[----:B-1----:R-:W-:Y:S01]  /*2be0*/  IADD3 R8, R48, 0x65, RZ ;  /* 0x0000006530087810 */ /* 0x002fe20007ffe0ff */
[----:B------:R-:W-:Y:S01]  /*2bf0*/  IMAD R138, R50, R138, R7 ;  /* 0x0000008a328a7224 */ /* 0x000fe200078e0207 */
[----:B------:R-:W-:Y:S01]  /*2c00*/  IADD3 R7, -R4, RZ, RZ ;  /* 0x000000ff04077210 */ /* 0x000fe20007ffe1ff */
[----:B------:R-:W-:Y:S01]  /*2c10*/  IMAD.HI.U32 R4, R0, R15, RZ ;  /* 0x0000000f00047227 */ /* 0x000fe200078e00ff */
[----:B------:R-:W-:Y:S03]  /*2c20*/  STL [R1+0x7260], R25 ;  /* 0x0072601901007387 */ /* 0x000fe60000100800 */
[----:B------:R-:W-:Y:S01]  /*2c30*/  IMAD R212, R50, R6, R13 ;  /* 0x0000000632d47224 */ /* 0x000fe200078e020d */
[----:B------:R-:W-:Y:S01]  /*2c40*/  IABS R13, R10 ;  /* 0x0000000a000d7213 */ /* 0x000fe20000000000 */
[----:B------:R-:W-:Y:S01]  /*2c50*/  IMAD.MOV R4, RZ, RZ, -R4 ;  /* 0x000000ffff047224 */ /* 0x000fe200078e0a04 */
[----:B------:R-:W-:Y:S01]  /*2c60*/  IADD3 R10, R48, 0x64, RZ ;  /* 0x00000064300a7810 */ /* 0x000fe20007ffe0ff */
[----:B------:R-:W-:Y:S01]  /*2c70*/  IMAD R23, R50, R7, R23 ;  /* 0x0000000732177224 */ /* 0x000fe200078e0217 */
[----:B------:R-:W-:Y:S01]  /*2c80*/  IABS R7, R227 ;  /* 0x000000e300077213 */ /* 0x000fe20000000000 */
[----:B------:R-:W-:-:S02]  /*2c90*/  IMAD.HI.U32 R5, R0, R11, RZ ;  /* 0x0000000b00057227 */ /* 0x000fc400078e00ff */
[----:B------:R-:W-:Y:S02]  /*2ca0*/  STL [R1+0x7264], R10 ;  /* 0x0072640a01007387 */ /* 0x000fe40000100800 */
[----:B------:R-:W-:Y:S01]  /*2cb0*/  IMAD R142, R50, R4, R15 ;  /* 0x00000004328e7224 */ /* 0x000fe200078e020f */
[----:B------:R-:W-:Y:S01]  /*2cc0*/  IABS R15, R8 ;  /* 0x00000008000f7213 */ /* 0x000fe20000000000 */
[----:B------:R1:W-:Y:S01]  /*2cd0*/  STL [R1+0x7268], R8 ;  /* 0x0072680801007387 */ /* 0x0003e20000100800 */
[----:B------:R-:W-:Y:S02]  /*2ce0*/  IMAD.MOV R5, RZ, RZ, -R5 ;  /* 0x000000ffff057224 */ /* 0x000fe400078e0a05 */
[----:B------:R-:W-:-:S04]  /*2cf0*/  IMAD.HI.U32 R4, R0, R7, RZ ;  /* 0x0000000700047227 */ /* 0x000fc800078e00ff */
[----:B------:R-:W-:Y:S01]  /*2d00*/  IMAD.HI.U32 R6, R0, R13, RZ ;  /* 0x0000000d00067227 */ /* 0x000fe200078e00ff */
[----:B-1----:R-:W-:-:S03]  /*2d10*/  IADD3 R8, R48, 0x66, RZ ;  /* 0x0000006630087810 */ /* 0x002fc60007ffe0ff */
[----:B------:R-:W-:Y:S01]  /*2d20*/  IMAD R214, R50, R5, R11 ;  /* 0x0000000532d67224 */ /* 0x000fe200078e020b */
[----:B------:R-:W-:Y:S01]  /*2d30*/  IABS R11, R25 ;  /* 0x00000019000b7213 */ /* 0x000fe20000000000 */
[----:B------:R-:W-:Y:S01]  /*2d40*/  IMAD.MOV R216, RZ, RZ, -R4 ;  /* 0x000000ffffd87224 */ /* 0x000fe200078e0a04 */
[----:B------:R-:W-:Y:S01]  /*2d50*/  IADD3 R25, R48, 0x68, RZ ;  /* 0x0000006830197810 */ /* 0x000fe20007ffe0ff */
[----:B------:R1:W-:Y:S01]  /*2d60*/  STL [R1+0x726c], R8 ;  /* 0x00726c0801007387 */ /* 0x0003e20000100800 */
[----:B------:R-:W-:Y:S02]  /*2d70*/  IMAD.MOV R6, RZ, RZ, -R6 ;  /* 0x000000ffff067224 */ /* 0x000fe400078e0a06 */
[----:B------:R-:W-:Y:S01]  /*2d80*/  IMAD R216, R50, R216, R7 ;  /* 0x000000d832d87224 */ /* 0x000fe200078e0207 */
[----:B------:R-:W-:Y:S01]  /*2d90*/  STL [R1+0x7270], R229 ;  /* 0x007270e501007387 */ /* 0x000fe20000100800 */
[----:B------:R-:W-:-:S03]  /*2da0*/  IMAD.HI.U32 R5, R0, R11, RZ ;  /* 0x0000000b00057227 */ /* 0x000fc600078e00ff */
[----:B------:R2:W-:Y:S01]  /*2db0*/  STL [R1+0x7274], R25 ;  /* 0x0072741901007387 */ /* 0x0005e20000100800 */
[----:B------:R-:W-:Y:S01]  /*2dc0*/  IMAD.HI.U32 R4, R0, R15, RZ ;  /* 0x0000000f00047227 */ /* 0x000fe200078e00ff */
[----:B-1----:R-:W-:Y:S02]  /*2dd0*/  IABS R8, R8 ;  /* 0x0000000800087213 */ /* 0x002fe40000000000 */
[----:B------:R1:W-:Y:S01]  /*2de0*/  STL [R1+0x7278], R27 ;  /* 0x0072781b01007387 */ /* 0x0003e20000100800 */
[----:B------:R-:W-:Y:S01]  /*2df0*/  IMAD R140, R50, R6, R13 ;  /* 0x00000006328c7224 */ /* 0x000fe200078e020d */
[----:B------:R-:W-:Y:S01]  /*2e00*/  MOV R7, R8 ;  /* 0x0000000800077202 */ /* 0x000fe20000000f00 */
[----:B------:R-:W-:Y:S01]  /*2e10*/  IMAD.MOV R5, RZ, RZ, -R5 ;  /* 0x000000ffff057224 */ /* 0x000fe200078e0a05 */
[----:B------:R-:W-:Y:S01]  /*2e20*/  IABS R13, R10 ;  /* 0x0000000a000d7213 */ /* 0x000fe20000000000 */
[----:B------:R-:W-:Y:S01]  /*2e30*/  IMAD.MOV R146, RZ, RZ, -R4 ;  /* 0x000000ffff927224 */ /* 0x000fe200078e0a04 */
[----:B------:R-:W-:Y:S01]  /*2e40*/  IADD3 R10, R48, 0x6a, RZ ;  /* 0x0000006a300a7810 */ /* 0x000fe20007ffe0ff */
[----:B------:R-:W-:Y:S01]  /*2e50*/  IMAD.HI.U32 R4, R0, R7, RZ ;  /* 0x0000000700047227 */ /* 0x000fe200078e00ff */
[----:B------:R-:W-:-:S02]  /*2e60*/  IADD3 R8, R48, 0x6b, RZ ;  /* 0x0000006b30087810 */ /* 0x000fc40007ffe0ff */
[----:B--2---:R-:W-:Y:S01]  /*2e70*/  IABS R25, R25 ;  /* 0x0000001900197213 */ /* 0x004fe20000000000 */
[----:B------:R-:W-:Y:S01]  /*2e80*/  IMAD.HI.U32 R6, R0, R13, RZ ;  /* 0x0000000d00067227 */ /* 0x000fe200078e00ff */
[----:B------:R-:W-:Y:S03]  /*2e90*/  STL [R1+0x727c], R10 ;  /* 0x00727c0a01007387 */ /* 0x000fe60000100800 */
[C---:B------:R-:W-:Y:S01]  /*2ea0*/  IMAD R144, R50.reuse, R5, R11 ;  /* 0x0000000532907224 */ /* 0x040fe200078e020b */
[----:B------:R-:W-:Y:S01]  /*2eb0*/  IABS R11, R229 ;  /* 0x000000e5000b7213 */ /* 0x000fe20000000000 */
[----:B------:R-:W-:Y:S01]  /*2ec0*/  IMAD.MOV R4, RZ, RZ, -R4 ;  /* 0x000000ffff047224 */ /* 0x000fe200078e0a04 */
[----:B------:R-:W-:Y:S01]  /*2ed0*/  IABS R5, R27 ;  /* 0x0000001b00057213 */ /* 0x000fe20000000000 */
[----:B------:R-:W-:Y:S01]  /*2ee0*/  IMAD.MOV R6, RZ, RZ, -R6 ;  /* 0x000000ffff067224 */ /* 0x000fe200078e0a06 */
[----:B------:R2:W-:Y:S01]  /*2ef0*/  STL [R1+0x7280], R8 ;  /* 0x0072800801007387 */ /* 0x0005e20000100800 */
[----:B------:R-:W-:Y:S01]  /*2f00*/  IMAD R218, R50, R4, R7 ;  /* 0x0000000432da7224 */ /* 0x000fe200078e0207 */
[----:B-1----:R-:W-:Y:S01]  /*2f10*/  IADD3 R27, R48, 0x6d, RZ ;  /* 0x0000006d301b7810 */ /* 0x002fe20007ffe0ff */
[----:B------:R-:W-:Y:S01]  /*2f20*/  IMAD.HI.U32 R4, R0, R11, RZ ;  /* 0x0000000b00047227 */ /* 0x000fe200078e00ff */
[----:B------:R-:W-:Y:S03]  /*2f30*/  STL [R1+0x7284], R231 ;  /* 0x007284e701007387 */ /* 0x000fe60000100800 */
[----:B------:R-:W-:Y:S01]  /*2f40*/  IMAD R56, R50, R6, R13 ;  /* 0x0000000632387224 */ /* 0x000fe200078e020d */
[----:B------:R-:W-:Y:S01]  /*2f50*/  IABS R13, R10 ;  /* 0x0000000a000d7213 */ /* 0x000fe20000000000 */
[----:B------:R-:W-:Y:S01]  /*2f60*/  IMAD.MOV R148, RZ, RZ, -R4 ;  /* 0x000000ffff947224 */ /* 0x000fe200078e0a04 */
[----:B--2---:R-:W-:Y:S01]  /*2f70*/  IABS R8, R8 ;  /* 0x0000000800087213 */ /* 0x004fe20000000000 */
[----:B------:R-:W-:Y:S01]  /*2f80*/  IMAD.MOV.U32 R7, RZ, RZ, R5 ;  /* 0x000000ffff077224 */ /* 0x000fe200078e0005 */
[----:B------:R-:W-:Y:S01]  /*2f90*/  IADD3 R10, R48, 0x6f, RZ ;  /* 0x0000006f300a7810 */ /* 0x000fe20007ffe0ff */
[----:B------:R-:W-:Y:S01]  /*2fa0*/  IMAD.HI.U32 R4, R0, R13, RZ ;  /* 0x0000000d00047227 */ /* 0x000fe200078e00ff */
[----:B------:R1:W-:Y:S03]  /*2fb0*/  STL [R1+0x7288], R27 ;  /* 0x0072881b01007387 */ /* 0x0003e60000100800 */
[----:B------:R-:W-:-:S02]  /*2fc0*/  IMAD R148, R50, R148, R11 ;  /* 0x0000009432947224 */ /* 0x000fc400078e020b */
[----:B------:R-:W-:-:S04]  /*2fd0*/  IMAD.HI.U32 R5, R0, R25, RZ ;  /* 0x0000001900057227 */ /* 0x000fc800078e00ff */
[----:B------:R-:W-:Y:S01]  /*2fe0*/  IMAD.MOV.U32 R11, RZ, RZ, R8 ;  /* 0x000000ffff0b7224 */ /* 0x000fe200078e0008 */
[----:B------:R-:W-:Y:S01]  /*2ff0*/  IADD3 R5, -R5, RZ, RZ ;  /* 0x000000ff05057210 */ /* 0x000fe20007ffe1ff */
[----:B------:R-:W-:Y:S01]  /*3000*/  IMAD.MOV R220, RZ, RZ, -R4 ;  /* 0x000000ffffdc7224 */ /* 0x000fe200078e0a04 */
[----:B------:R-:W-:Y:S01]  /*3010*/  IADD3 R8, R48, 0x70, RZ ;  /* 0x0000007030087810 */ /* 0x000fe20007ffe0ff */
[----:B------:R-:W-:-:S04]  /*3020*/  IMAD.HI.U32 R4, R0, R11, RZ ;  /* 0x0000000b00047227 */ /* 0x000fc800078e00ff */
[----:B------:R-:W-:Y:S01]  /*3030*/  IMAD R146, R50, R146, R15 ;  /* 0x0000009232927224 */ /* 0x000fe200078e020f */
[----:B------:R-:W-:Y:S01]  /*3040*/  IADD3 R15, R48, 0x6e, RZ ;  /* 0x0000006e300f7810 */ /* 0x000fe20007ffe0ff */
[----:B------:R-:W-:-:S04]  /*3050*/  IMAD.HI.U32 R6, R0, R7, RZ ;  /* 0x0000000700067227 */ /* 0x000fc800078e00ff */
[----:B------:R-:W-:Y:S01]  /*3060*/  IMAD.MOV R4, RZ, RZ, -R4 ;  /* 0x000000ffff047224 */ /* 0x000fe200078e0a04 */
[----:B------:R2:W-:Y:S01]  /*3070*/  STL [R1+0x728c], R15 ;  /* 0x00728c0f01007387 */ /* 0x0005e20000100800 */
[C---:B------:R-:W-:Y:S01]  /*3080*/  IMAD R25, R50.reuse, R5, R25 ;  /* 0x0000000532197224 */ /* 0x040fe200078e0219 */
[----:B------:R-:W-:Y:S01]  /*3090*/  IABS R5, R27 ;  /* 0x0000001b00057213 */ /* 0x000fe20000000000 */
[C---:B------:R-:W-:Y:S01]  /*30a0*/  IMAD R220, R50.reuse, R220, R13 ;  /* 0x000000dc32dc7224 */ /* 0x040fe200078e020d */
[----:B------:R-:W-:Y:S01]  /*30b0*/  IABS R13, R15 ;  /* 0x0000000f000d7213 */ /* 0x000fe20000000000 */
[----:B------:R-:W-:Y:S01]  /*30c0*/  IMAD.MOV R6, RZ, RZ, -R6 ;  /* 0x000000ffff067224 */ /* 0x000fe200078e0a06 */
[----:B-1----:R-:W-:Y:S01]  /*30d0*/  IABS R27, R8 ;  /* 0x00000008001b7213 */ /* 0x002fe20000000000 */
[----:B------:R-:W-:Y:S01]  /*30e0*/  IMAD R152, R50, R4, R11 ;  /* 0x0000000432987224 */ /* 0x000fe200078e020b */
[----:B------:R-:W-:Y:S01]  /*30f0*/  MOV R11, R5 ;  /* 0x00000005000b7202 */ /* 0x000fe20000000f00 */
[----:B------:R-:W-:Y:S01]  /*3100*/  IMAD.HI.U32 R4, R0, R43, RZ ;  /* 0x0000002b00047227 */ /* 0x000fe200078e00ff */
[----:B--2---:R-:W-:Y:S01]  /*3110*/  IABS R15, R10 ;  /* 0x0000000a000f7213 */ /* 0x004fe20000000000 */
[----:B------:R1:W-:Y:S02]  /*3120*/  STL [R1+0x7290], R10 ;  /* 0x0072900a01007387 */ /* 0x0003e40000100800 */
[----:B------:R-:W-:-:S02]  /*3130*/  IMAD R150, R50, R6, R7 ;  /* 0x0000000632967224 */ /* 0x000fc400078e0207 */
[----:B------:R-:W-:Y:S01]  /*3140*/  IMAD.MOV R7, RZ, RZ, -R4 ;  /* 0x000000ffff077224 */ /* 0x000fe200078e0a04 */
[----:B------:R2:W-:Y:S01]  /*3150*/  STL [R1+0x7294], R8 ;  /* 0x0072940801007387 */ /* 0x0005e20000100800 */
[----:B------:R-:W-:-:S03]  /*3160*/  IMAD.HI.U32 R4, R0, R15, RZ ;  /* 0x0000000f00047227 */ /* 0x000fc600078e00ff */
[----:B------:R-:W-:Y:S01]  /*3170*/  STL [R1+0x7298], R232 ;  /* 0x007298e801007387 */ /* 0x000fe20000100800 */
[----:B------:R-:W-:Y:S01]  /*3180*/  IMAD.HI.U32 R5, R0, R11, RZ ;  /* 0x0000000b00057227 */ /* 0x000fe200078e00ff */
[C---:B-1----:R-:W-:Y:S02]  /*3190*/  IADD3 R10, R48.reuse, 0x73, RZ ;  /* 0x00000073300a7810 */ /* 0x042fe40007ffe0ff */
[----:B------:R-:W-:Y:S01]  /*31a0*/  STL [R1+0x729c], R29 ;  /* 0x00729c1d01007387 */ /* 0x000fe20000100800 */
[----:B------:R-:W-:Y:S01]  /*31b0*/  IMAD.MOV R156, RZ, RZ, -R4 ;  /* 0x000000ffff9c7224 */ /* 0x000fe200078e0a04 */
[----:B--2---:R-:W-:Y:S01]  /*31c0*/  IADD3 R8, R48, 0x74, RZ ;  /* 0x0000007430087810 */ /* 0x004fe20007ffe0ff */
[----:B------:R-:W-:Y:S01]  /*31d0*/  IMAD.HI.U32 R4, R0, R27, RZ ;  /* 0x0000001b00047227 */ /* 0x000fe200078e00ff */
[----:B------:R1:W-:Y:S02]  /*31e0*/  STL [R1+0x72a0], R10 ;  /* 0x0072a00a01007387 */ /* 0x0003e40000100800 */
[----:B------:R-:W-:Y:S01]  /*31f0*/  IABS R53, R8 ;  /* 0x0000000800357213 */ /* 0x000fe20000000000 */
[----:B------:R-:W-:Y:S01]  /*3200*/  IMAD.MOV R5, RZ, RZ, -R5 ;  /* 0x000000ffff057224 */ /* 0x000fe200078e0a05 */
[----:B------:R-:W-:Y:S01]  /*3210*/  IADD3 R4, -R4, RZ, RZ ;  /* 0x000000ff04047210 */ /* 0x000fe20007ffe1ff */
[C---:B------:R-:W-:Y:S01]  /*3220*/  IMAD R43, R50.reuse, R7, R43 ;  /* 0x00000007322b7224 */ /* 0x040fe200078e022b */
[----:B------:R-:W-:Y:S01]  /*3230*/  IABS R7, R10 ;  /* 0x0000000a00077213 */ /* 0x000fe20000000000 */
[C---:B------:R-:W-:Y:S01]  /*3240*/  IMAD R154, R50.reuse, R5, R11 ;  /* 0x00000005329a7224 */ /* 0x040fe200078e020b */
[----:B------:R-:W-:Y:S01]  /*3250*/  IABS R5, R232 ;  /* 0x000000e800057213 */ /* 0x000fe20000000000 */
[----:B------:R-:W-:Y:S01]  /*3260*/  IMAD R27, R50, R4, R27 ;  /* 0x00000004321b7224 */ /* 0x000fe200078e021b */
[----:B-1----:R-:W-:Y:S01]  /*3270*/  IADD3 R10, R48, 0x75, RZ ;  /* 0x00000075300a7810 */ /* 0x002fe20007ffe0ff */
[----:B------:R-:W-:Y:S01]  /*3280*/  STL [R1+0x72a4], R8 ;  /* 0x0072a40801007387 */ /* 0x000fe20000100800 */
[----:B------:R-:W-:Y:S01]  /*3290*/  IMAD.HI.U32 R6, R0, R13, RZ ;  /* 0x0000000d00067227 */ /* 0x000fe200078e00ff */
[----:B------:R-:W-:-:S02]  /*32a0*/  IABS R11, R29 ;  /* 0x0000001d000b7213 */ /* 0x000fc40000000000 */
[----:B------:R1:W-:Y:S01]  /*32b0*/  STL [R1+0x72a8], R10 ;  /* 0x0072a80a01007387 */ /* 0x0003e20000100800 */
[----:B------:R-:W-:Y:S01]  /*32c0*/  IMAD.HI.U32 R4, R0, R5, RZ ;  /* 0x0000000500047227 */ /* 0x000fe200078e00ff */
[----:B------:R-:W-:Y:S02]  /*32d0*/  IADD3 R29, R48, 0x77, RZ ;  /* 0x00000077301d7810 */ /* 0x000fe40007ffe0ff */
[----:B------:R-:W-:Y:S01]  /*32e0*/  STL [R1+0x72ac], R233 ;  /* 0x0072ace901007387 */ /* 0x000fe20000100800 */
[----:B------:R-:W-:Y:S01]  /*32f0*/  IMAD.MOV R158, RZ, RZ, -R4 ;  /* 0x000000ffff9e7224 */ /* 0x000fe200078e0a04 */
[----:B------:R-:W-:Y:S01]  /*3300*/  IABS R164, R29 ;  /* 0x0000001d00a47213 */ /* 0x000fe20000000000 */
[----:B------:R-:W-:Y:S01]  /*3310*/  IMAD.HI.U32 R4, R0, R53, RZ ;  /* 0x0000003500047227 */ /* 0x000fe200078e00ff */
[----:B------:R2:W-:Y:S01]  /*3320*/  STL [R1+0x72b0], R29 ;  /* 0x0072b01d01007387 */ /* 0x0005e20000100800 */
[----:B-1----:R-:W-:Y:S02]  /*3330*/  IABS R10, R10 ;  /* 0x0000000a000a7213 */ /* 0x002fe40000000000 */
[----:B------:R-:W-:Y:S01]  /*3340*/  IMAD R158, R50, R158, R5 ;  /* 0x0000009e329e7224 */ /* 0x000fe200078e0205 */
[----:B------:R-:W-:Y:S01]  /*3350*/  IADD3 R4, -R4, RZ, RZ ;  /* 0x000000ff04047210 */ /* 0x000fe20007ffe1ff */
[----:B------:R-:W-:-:S02]  /*3360*/  IMAD.MOV R6, RZ, RZ, -R6 ;  /* 0x000000ffff067224 */ /* 0x000fc400078e0a06 */
[----:B------:R-:W-:Y:S01]  /*3370*/  IMAD.MOV.U32 R5, RZ, RZ, R10 ;  /* 0x000000ffff057224 */ /* 0x000fe200078e000a */
[----:B------:R-:W-:Y:S01]  /*3380*/  IADD3 R10, R48, 0x7d, RZ ;  /* 0x0000007d300a7810 */ /* 0x000fe20007ffe0ff */
[----:B------:R-:W-:Y:S01]  /*3390*/  IMAD R156, R50, R156, R15 ;  /* 0x0000009c329c7224 */ /* 0x000fe200078e020f */
[----:B------:R-:W-:Y:S01]  /*33a0*/  IADD3 R15, R48, 0x78, RZ ;  /* 0x00000078300f7810 */ /* 0x000fe20007ffe0ff */
[----:B------:R-:W-:Y:S01]  /*33b0*/  IMAD.HI.U32 R162, R0, R5, RZ ;  /* 0x0000000500a27227 */ /* 0x000fe200078e00ff */
[----:B------:R-:W-:Y:S02]  /*33c0*/  IABS R170, R10 ;  /* 0x0000000a00aa7213 */ /* 0x000fe40000000000 */
[----:B--2---:R-:W-:Y:S01]  /*33d0*/  IABS R29, R15 ;  /* 0x0000000f001d7213 */ /* 0x004fe20000000000 */
[----:B------:R-:W-:Y:S01]  /*33e0*/  IMAD R222, R50, R6, R13 ;  /* 0x0000000632de7224 */ /* 0x000fe200078e020d */
[----:B------:R-:W-:Y:S01]  /*33f0*/  IADD3 R13, R48, 0x79, RZ ;  /* 0x00000079300d7810 */ /* 0x000fe20007ffe0ff */
[----:B------:R-:W-:Y:S01]  /*3400*/  IMAD R53, R50, R4, R53 ;  /* 0x0000000432357224 */ /* 0x000fe200078e0235 */
[----:B------:R-:W-:Y:S01]  /*3410*/  IADD3 R4, R48, 0x7a, RZ ;  /* 0x0000007a30047810 */ /* 0x000fe20007ffe0ff */
[----:B------:R-:W-:Y:S01]  /*3420*/  IMAD.MOV R162, RZ, RZ, -R162 ;  /* 0x000000ffffa27224 */ /* 0x000fe200078e0aa2 */
[----:B------:R-:W-:Y:S01]  /*3430*/  IABS R166, R13 ;  /* 0x0000000d00a67213 */ /* 0x000fe20000000000 */
[----:B------:R-:W-:Y:S01]  /*3440*/  STL [R1+0x72b4], R15 ;  /* 0x0072b40f01007387 */ /* 0x000fe20000100800 */
[----:B------:R-:W-:Y:S01]  /*3450*/  IABS R228, R4 ;  /* 0x0000000400e47213 */ /* 0x000fe20000000000 */
[----:B------:R-:W-:-:S02]  /*3460*/  IMAD R162, R50, R162, R5 ;  /* 0x000000a232a27224 */ /* 0x000fc400078e0205 */
[----:B------:R-:W-:Y:S01]  /*3470*/  STL [R1+0x72b8], R13 ;  /* 0x0072b80d01007387 */ /* 0x000fe20000100800 */
[----:B------:R-:W-:-:S03]  /*3480*/  IMAD.HI.U32 R5, R0, R29, RZ ;  /* 0x0000001d00057227 */ /* 0x000fc600078e00ff */
[----:B------:R1:W-:Y:S01]  /*3490*/  STL [R1+0x72bc], R4 ;  /* 0x0072bc0401007387 */ /* 0x0003e20000100800 */
[----:B------:R-:W-:Y:S02]  /*34a0*/  IMAD.MOV R5, RZ, RZ, -R5 ;  /* 0x000000ffff057224 */ /* 0x000fe400078e0a05 */
[C---:B------:R-:W-:Y:S01]  /*34b0*/  IMAD.HI.U32 R6, R0.reuse, R11, RZ ;  /* 0x0000000b00067227 */ /* 0x040fe200078e00ff */
[----:B------:R-:W-:Y:S03]  /*34c0*/  STL [R1+0x72c0], R234 ;  /* 0x0072c0ea01007387 */ /* 0x000fe60000100800 */
[----:B------:R-:W-:-:S04]  /*34d0*/  IMAD.HI.U32 R8, R0, R7, RZ ;  /* 0x0000000700087227 */ /* 0x000fc800078e00ff */
[----:B-1----:R-:W-:-:S04]  /*34e0*/  IMAD.HI.U32 R4, R0, R166, RZ ;  /* 0x000000a600047227 */ /* 0x002fc800078e00ff */
[----:B------:R-:W-:Y:S01]  /*34f0*/  IMAD R29, R50, R5, R29 ;  /* 0x00000005321d7224 */ /* 0x000fe200078e021d */
[----:B------:R-:W-:Y:S01]  /*3500*/  IADD3 R4, -R4, RZ, RZ ;  /* 0x000000ff04047210 */ /* 0x000fe20007ffe1ff */
[----:B------:R-:W-:-:S04]  /*3510*/  IMAD.HI.U32 R5, R0, R228, RZ ;  /* 0x000000e400057227 */ /* 0x000fc800078e00ff */
[----:B------:R-:W-:Y:S02]  /*3520*/  IMAD.MOV R6, RZ, RZ, -R6 ;  /* 0x000000ffff067224 */ /* 0x000fe400078e0a06 */
[----:B------:R-:W-:Y:S02]  /*3530*/  IMAD.MOV R8, RZ, RZ, -R8 ;  /* 0x000000ffff087224 */ /* 0x000fe400078e0a08 */
[C---:B------:R-:W-:Y:S02]  /*3540*/  IMAD R166, R50.reuse, R4, R166 ;  /* 0x0000000432a67224 */ /* 0x040fe400078e02a6 */
[----:B------:R-:W-:Y:S02]  /*3550*/  IMAD.MOV R4, RZ, RZ, -R5 ;  /* 0x000000ffff047224 */ /* 0x000fe400078e0a05 */
[----:B------:R-:W-:Y:S01]  /*3560*/  IMAD R224, R50, R6, R11 ;  /* 0x0000000632e07224 */ /* 0x000fe200078e020b */
[----:B------:R-:W-:Y:S01]  /*3570*/  IADD3 R11, R48, 0x7c, RZ ;  /* 0x0000007c300b7810 */ /* 0x000fe20007ffe0ff */
[----:B------:R-:W-:Y:S01]  /*3580*/  IMAD R160, R50, R8, R7 ;  /* 0x0000000832a07224 */ /* 0x000fe200078e0207 */
[----:B------:R-:W-:Y:S01]  /*3590*/  IADD3 R8, R48, 0x7e, RZ ;  /* 0x0000007e30087810 */ /* 0x000fe20007ffe0ff */
[----:B------:R-:W-:Y:S01]  /*35a0*/  IMAD R228, R50, R4, R228 ;  /* 0x0000000432e47224 */ /* 0x000fe200078e02e4 */
[----:B------:R-:W-:Y:S01]  /*35b0*/  IADD3 R4, R48, 0x7f, RZ ;  /* 0x0000007f30047810 */ /* 0x000fe20007ffe0ff */
[----:B------:R1:W-:Y:S01]  /*35c0*/  STL [R1+0x72c4], R11 ;  /* 0x0072c40b01007387 */ /* 0x0003e20000100800 */
[----:B------:R-:W-:Y:S01]  /*35d0*/  IABS R230, R8 ;  /* 0x0000000800e67213 */ /* 0x000fe20000000000 */
[----:B------:R-:W-:Y:S01]  /*35e0*/  IMAD.HI.U32 R5, R0, R170, RZ ;  /* 0x000000aa00057227 */ /* 0x000fe200078e00ff */
[----:B------:R-:W-:Y:S01]  /*35f0*/  IABS R172, R4 ;  /* 0x0000000400ac7213 */ /* 0x000fe20000000000 */
[----:B------:R2:W-:Y:S01]  /*3600*/  STL [R1+0x72c8], R10 ;  /* 0x0072c80a01007387 */ /* 0x0005e20000100800 */
[----:B------:R-:W-:Y:S01]  /*3610*/  IABS R45, R11 ;  /* 0x0000000b002d7213 */ /* 0x000fe20000000000 */
[----:B------:R-:W-:-:S02]  /*3620*/  IMAD.MOV R5, RZ, RZ, -R5 ;  /* 0x000000ffff057224 */ /* 0x000fc400078e0a05 */
[----:B------:R3:W-:Y:S01]  /*3630*/  STL [R1+0x72cc], R8 ;  /* 0x0072cc0801007387 */ /* 0x0007e20000100800 */
[----:B------:R-:W-:Y:S01]  /*3640*/  IMAD.HI.U32 R6, R0, R164, RZ ;  /* 0x000000a400067227 */ /* 0x000fe200078e00ff */
[----:B-1----:R-:W-:Y:S02]  /*3650*/  IADD3 R11, R48, 0x81, RZ ;  /* 0x00000081300b7810 */ /* 0x002fe40007ffe0ff */
[----:B------:R1:W-:Y:S01]  /*3660*/  STL [R1+0x72d0], R4 ;  /* 0x0072d00401007387 */ /* 0x0003e20000100800 */
[----:B------:R-:W-:Y:S01]  /*3670*/  IMAD R170, R50, R5, R170 ;  /* 0x0000000532aa7224 */ /* 0x000fe200078e02aa */
[----:B--2---:R-:W-:Y:S01]  /*3680*/  IADD3 R10, R48, 0x82, RZ ;  /* 0x00000082300a7810 */ /* 0x004fe20007ffe0ff */
[----:B------:R-:W-:Y:S01]  /*3690*/  IMAD.HI.U32 R5, R0, R172, RZ ;  /* 0x000000ac00057227 */ /* 0x000fe200078e00ff */
[----:B------:R-:W-:Y:S01]  /*36a0*/  STL [R1+0x72d4], R235 ;  /* 0x0072d4eb01007387 */ /* 0x000fe20000100800 */
[----:B------:R-:W-:Y:S02]  /*36b0*/  IABS R174, R11 ;  /* 0x0000000b00ae7213 */ /* 0x000fe40000000000 */
[----:B---3--:R-:W-:Y:S01]  /*36c0*/  IADD3 R8, R48, 0x83, RZ ;  /* 0x0000008330087810 */ /* 0x008fe20007ffe0ff */
[----:B------:R2:W-:Y:S01]  /*36d0*/  STL [R1+0x72d8], R11 ;  /* 0x0072d80b01007387 */ /* 0x0005e20000100800 */
[----:B------:R-:W-:Y:S01]  /*36e0*/  IABS R62, R10 ;  /* 0x0000000a003e7213 */ /* 0x000fe20000000000 */
[----:B-1----:R-:W-:Y:S01]  /*36f0*/  IMAD.HI.U32 R4, R0, R230, RZ ;  /* 0x000000e600047227 */ /* 0x002fe200078e00ff */
[----:B------:R-:W-:Y:S01]  /*3700*/  IABS R63, R8 ;  /* 0x00000008003f7213 */ /* 0x000fe20000000000 */
[----:B------:R1:W-:Y:S02]  /*3710*/  STL [R1+0x72dc], R10 ;  /* 0x0072dc0a01007387 */ /* 0x0003e40000100800 */
[----:B------:R-:W-:Y:S01]  /*3720*/  IMAD.MOV R6, RZ, RZ, -R6 ;  /* 0x000000ffff067224 */ /* 0x000fe200078e0a06 */
[----:B------:R-:W-:Y:S01]  /*3730*/  IADD3 R4, -R4, RZ, RZ ;  /* 0x000000ff04047210 */ /* 0x000fe20007ffe1ff */
[----:B------:R3:W-:Y:S01]  /*3740*/  STL [R1+0x72e0], R8 ;  /* 0x0072e00801007387 */ /* 0x0007e20000100800 */
[----:B------:R-:W-:Y:S01]  /*3750*/  IMAD.HI.U32 R7, R0, R226, RZ ;  /* 0x000000e200077227 */ /* 0x000fe200078e00ff */
[----:B--2---:R-:W-:-:S03]  /*3760*/  IADD3 R11, R48, 0x86, RZ ;  /* 0x00000086300b7810 */ /* 0x004fc60007ffe0ff */
[----:B------:R-:W-:Y:S01]  /*3770*/  IMAD R230, R50, R4, R230 ;  /* 0x0000000432e67224 */ /* 0x000fe200078e02e6 */
[----:B-1----:R-:W-:Y:S01]  /*3780*/  IADD3 R10, R48, 0x87, RZ ;  /* 0x00000087300a7810 */ /* 0x002fe20007ffe0ff */
[----:B------:R-:W-:Y:S01]  /*3790*/  IMAD.MOV R4, RZ, RZ, -R5 ;  /* 0x000000ffff047224 */ /* 0x000fe200078e0a05 */
[----:B------:R-:W-:Y:S01]  /*37a0*/  IABS R66, R11 ;  /* 0x0000000b00427213 */ /* 0x000fe20000000000 */
[----:B------:R-:W-:Y:S01]  /*37b0*/  IMAD.HI.U32 R5, R0, R62, RZ ;  /* 0x0000003e00057227 */ /* 0x000fe200078e00ff */
[----:B---3--:R-:W-:Y:S02]  /*37c0*/  IADD3 R8, R48, 0x88, RZ ;  /* 0x0000008830087810 */ /* 0x008fe40007ffe0ff */
[----:B------:R-:W-:Y:S01]  /*37d0*/  IABS R67, R10 ;  /* 0x0000000a00437213 */ /* 0x000fe20000000000 */
[----:B------:R-:W-:Y:S01]  /*37e0*/  IMAD R172, R50, R4, R172 ;  /* 0x0000000432ac7224 */ /* 0x000fe200078e02ac */
[----:B------:R-:W-:Y:S01]  /*37f0*/  IADD3 R4, R48, 0x84, RZ ;  /* 0x0000008430047810 */ /* 0x000fe20007ffe0ff */
[----:B------:R-:W-:Y:S01]  /*3800*/  IMAD.MOV R5, RZ, RZ, -R5 ;  /* 0x000000ffff057224 */ /* 0x000fe200078e0a05 */
[----:B------:R-:W-:Y:S01]  /*3810*/  IABS R68, R8 ;  /* 0x0000000800447213 */ /* 0x000fe20000000000 */
[C---:B------:R-:W-:Y:S01]  /*3820*/  IMAD R164, R50.reuse, R6, R164 ;  /* 0x0000000632a47224 */ /* 0x040fe200078e02a4 */
[----:B------:R-:W-:Y:S01]  /*3830*/  IABS R64, R4 ;  /* 0x0000000400407213 */ /* 0x000fe20000000000 */
[----:B------:R1:W-:Y:S01]  /*3840*/  STL [R1+0x72e4], R4 ;  /* 0x0072e40401007387 */ /* 0x0003e20000100800 */
[----:B------:R-:W-:-:S02]  /*3850*/  IMAD R62, R50, R5, R62 ;  /* 0x00000005323e7224 */ /* 0x000fc400078e023e */
[C---:B------:R-:W-:Y:S01]  /*3860*/  IMAD.HI.U32 R6, R0.reuse, R45, RZ ;  /* 0x0000002d00067227 */ /* 0x040fe200078e00ff */
[----:B------:R-:W-:Y:S03]  /*3870*/  STL [R1+0x72e8], R237 ;  /* 0x0072e8ed01007387 */ /* 0x000fe60000100800 */
[C---:B------:R-:W-:Y:S01]  /*3880*/  IMAD.HI.U32 R5, R0.reuse, R64, RZ ;  /* 0x0000004000057227 */ /* 0x040fe200078e00ff */
[----:B------:R2:W-:Y:S03]  /*3890*/  STL [R1+0x72ec], R11 ;  /* 0x0072ec0b01007387 */ /* 0x0005e60000100800 */
[----:B-1----:R-:W-:Y:S01]  /*38a0*/  IMAD.HI.U32 R4, R0, R63, RZ ;  /* 0x0000003f00047227 */ /* 0x002fe200078e00ff */
[----:B------:R1:W-:Y:S03]  /*38b0*/  STL [R1+0x72f0], R10 ;  /* 0x0072f00a01007387 */ /* 0x0003e60000100800 */
[----:B------:R-:W-:Y:S01]  /*38c0*/  IMAD.MOV R6, RZ, RZ, -R6 ;  /* 0x000000ffff067224 */ /* 0x000fe200078e0a06 */
[----:B------:R-:W-:Y:S01]  /*38d0*/  IADD3 R4, -R4, RZ, RZ ;  /* 0x000000ff04047210 */ /* 0x000fe20007ffe1ff */
[----:B------:R3:W-:Y:S01]  /*38e0*/  STL [R1+0x72f4], R8 ;  /* 0x0072f40801007387 */ /* 0x0007e20000100800 */
[----:B--2---:R-:W-:Y:S01]  /*38f0*/  IADD3 R11, R48, 0x8a, RZ ;  /* 0x0000008a300b7810 */ /* 0x004fe20007ffe0ff */
[----:B------:R-:W-:-:S02]  /*3900*/  IMAD R45, R50, R6, R45 ;  /* 0x00000006322d7224 */ /* 0x000fc400078e022d */
[----:B------:R-:W-:Y:S01]  /*3910*/  IMAD R63, R50, R4, R63 ;  /* 0x00000004323f7224 */ /* 0x000fe200078e023f */
[----:B-1----:R-:W-:Y:S01]  /*3920*/  IADD3 R10, R48, 0x8b, RZ ;  /* 0x0000008b300a7810 */ /* 0x002fe20007ffe0ff */
[----:B------:R-:W-:Y:S01]  /*3930*/  IMAD.MOV R4, RZ, RZ, -R5 ;  /* 0x000000ffff047224 */ /* 0x000fe200078e0a05 */
[----:B------:R-:W-:Y:S01]  /*3940*/  IABS R70, R11 ;  /* 0x0000000b00467213 */ /* 0x000fe20000000000 */
[----:B------:R-:W-:Y:S01]  /*3950*/  IMAD.HI.U32 R6, R0, R174, RZ ;  /* 0x000000ae00067227 */ /* 0x000fe200078e00ff */
[----:B------:R-:W-:Y:S02]  /*3960*/  IABS R71, R10 ;  /* 0x0000000a00477213 */ /* 0x000fe40000000000 */
[----:B---3--:R-:W-:Y:S01]  /*3970*/  IADD3 R8, R48, 0x8c, RZ ;  /* 0x0000008c30087810 */ /* 0x008fe20007ffe0ff */
[----:B------:R-:W-:Y:S01]  /*3980*/  IMAD R64, R50, R4, R64 ;  /* 0x0000000432407224 */ /* 0x000fe200078e0240 */
[----:B------:R-:W-:Y:S01]  /*3990*/  IADD3 R4, R48, 0x89, RZ ;  /* 0x0000008930047810 */ /* 0x000fe20007ffe0ff */
[----:B------:R-:W-:Y:S01]  /*39a0*/  IMAD.HI.U32 R5, R0, R67, RZ ;  /* 0x0000004300057227 */ /* 0x000fe200078e00ff */
[----:B------:R-:W-:-:S02]  /*39b0*/  IABS R72, R8 ;  /* 0x0000000800487213 */ /* 0x000fc40000000000 */
[----:B------:R-:W-:Y:S01]  /*39c0*/  IABS R69, R4 ;  /* 0x0000000400457213 */ /* 0x000fe20000000000 */
[----:B------:R-:W-:Y:S01]  /*39d0*/  IMAD.MOV R6, RZ, RZ, -R6 ;  /* 0x000000ffff067224 */ /* 0x000fe200078e0a06 */
[----:B------:R1:W-:Y:S01]  /*39e0*/  STL [R1+0x72f8], R4 ;  /* 0x0072f80401007387 */ /* 0x0003e20000100800 */
[----:B------:R-:W-:Y:S02]  /*39f0*/  IMAD.MOV R5, RZ, RZ, -R5 ;  /* 0x000000ffff057224 */ /* 0x000fe400078e0a05 */
[----:B------:R-:W-:Y:S01]  /*3a00*/  IMAD R174, R50, R6, R174 ;  /* 0x0000000632ae7224 */ /* 0x000fe200078e02ae */
[----:B------:R2:W-:Y:S01]  /*3a10*/  STL [R1+0x72fc], R11 ;  /* 0x0072fc0b01007387 */ /* 0x0005e20000100800 */
[----:B------:R-:W-:-:S03]  /*3a20*/  IMAD.HI.U32 R6, R0, R66, RZ ;  /* 0x0000004200067227 */ /* 0x000fc600078e00ff */
[----:B------:R3:W-:Y:S01]  /*3a30*/  STL [R1+0x7300], R10 ;  /* 0x0073000a01007387 */ /* 0x0007e20000100800 */
[----:B------:R-:W-:Y:S02]  /*3a40*/  IMAD R67, R50, R5, R67 ;  /* 0x0000000532437224 */ /* 0x000fe400078e0243 */
[----:B-1----:R-:W-:Y:S01]  /*3a50*/  IMAD.HI.U32 R4, R0, R68, RZ ;  /* 0x0000004400047227 */ /* 0x002fe200078e00ff */
[----:B------:R1:W-:Y:S01]  /*3a60*/  STL [R1+0x7304], R8 ;  /* 0x0073040801007387 */ /* 0x0003e20000100800 */
[----:B--2---:R-:W-:Y:S02]  /*3a70*/  IADD3 R11, R48, 0x8f, RZ ;  /* 0x0000008f300b7810 */ /* 0x004fe40007ffe0ff */
[----:B------:R-:W-:Y:S01]  /*3a80*/  IMAD.HI.U32 R5, R0, R69, RZ ;  /* 0x0000004500057227 */ /* 0x000fe200078e00ff */
[----:B------:R-:W-:Y:S02]  /*3a90*/  IADD3 R4, -R4, RZ, RZ ;  /* 0x000000ff04047210 */ /* 0x000fe40007ffe1ff */
[----:B---3--:R-:W-:Y:S01]  /*3aa0*/  IADD3 R10, R48, 0x90, RZ ;  /* 0x00000090300a7810 */ /* 0x008fe20007ffe0ff */
[----:B------:R-:W-:Y:S01]  /*3ab0*/  IMAD.MOV R6, RZ, RZ, -R6 ;  /* 0x000000ffff067224 */ /* 0x000fe200078e0a06 */
[----:B------:R-:W-:Y:S01]  /*3ac0*/  IABS R75, R11 ;  /* 0x0000000b004b7213 */ /* 0x000fe20000000000 */
[----:B------:R-:W-:Y:S01]  /*3ad0*/  IMAD R68, R50, R4, R68 ;  /* 0x0000000432447224 */ /* 0x000fe200078e0244 */
[----:B-1----:R-:W-:Y:S01]  /*3ae0*/  IADD3 R8, R48, 0x91, RZ ;  /* 0x0000009130087810 */ /* 0x002fe20007ffe0ff */
[----:B------:R-:W-:Y:S01]  /*3af0*/  IMAD.MOV R4, RZ, RZ, -R5 ;  /* 0x000000ffff047224 */ /* 0x000fe200078e0a05 */
[----:B------:R-:W-:Y:S01]  /*3b00*/  IABS R77, R10 ;  /* 0x0000000a004d7213 */ /* 0x000fe20000000000 */
[----:B------:R-:W-:Y:S01]  /*3b10*/  IMAD R66, R50, R6, R66 ;  /* 0x0000000632427224 */ /* 0x000fe200078e0242 */
[----:B------:R-:W-:Y:S01]  /*3b20*/  IADD3 R6, R48, 0x8d, RZ ;  /* 0x0000008d30067810 */ /* 0x000fe20007ffe0ff */
[----:B------:R-:W-:Y:S01]  /*3b30*/  IMAD R69, R50, R4, R69 ;  /* 0x0000000432457224 */ /* 0x000fe200078e0245 */
[----:B------:R-:W-:Y:S01]  /*3b40*/  IADD3 R4, R48, 0x8e, RZ ;  /* 0x0000008e30047810 */ /* 0x000fe20007ffe0ff */
[----:B------:R-:W-:Y:S01]  /*3b50*/  IMAD.HI.U32 R5, R0, R72, RZ ;  /* 0x0000004800057227 */ /* 0x000fe200078e00ff */
[----:B------:R-:W-:Y:S01]  /*3b60*/  IABS R73, R6 ;  /* 0x0000000600497213 */ /* 0x000fe20000000000 */
[----:B------:R1:W-:Y:S01]  /*3b70*/  STL [R1+0x7308], R6 ;  /* 0x0073080601007387 */ /* 0x0003e20000100800 */
[----:B------:R-:W-:Y:S01]  /*3b80*/  IABS R74, R4 ;  /* 0x00000004004a7213 */ /* 0x000fe20000000000 */
[----:B------:R-:W-:Y:S01]  /*3b90*/  IMAD.MOV R5, RZ, RZ, -R5 ;  /* 0x000000ffff057224 */ /* 0x000fe200078e0a05 */
[----:B------:R-:W-:Y:S01]  /*3ba0*/  IABS R79, R8 ;  /* 0x00000008004f7213 */ /* 0x000fe20000000000 */
[----:B------:R2:W-:Y:S01]  /*3bb0*/  STL [R1+0x730c], R4 ;  /* 0x00730c0401007387 */ /* 0x0005e20000100800 */
[----:B------:R-:W-:-:S02]  /*3bc0*/  IMAD.MOV R7, RZ, RZ, -R7 ;  /* 0x000000ffff077224 */ /* 0x000fc400078e0a07 */
[----:B------:R-:W-:Y:S01]  /*3bd0*/  IMAD R72, R50, R5, R72 ;  /* 0x0000000532487224 */ /* 0x000fe200078e0248 */
[----:B------:R3:W-:Y:S01]  /*3be0*/  STL [R1+0x7310], R11 ;  /* 0x0073100b01007387 */ /* 0x0007e20000100800 */
[----:B------:R-:W-:-:S03]  /*3bf0*/  IMAD.HI.U32 R5, R0, R74, RZ ;  /* 0x0000004a00057227 */ /* 0x000fc600078e00ff */
[----:B------:R4:W-:Y:S01]  /*3c00*/  STL [R1+0x7314], R10 ;  /* 0x0073140a01007387 */ /* 0x0009e20000100800 */
[----:B-1----:R-:W-:-:S03]  /*3c10*/  IMAD.HI.U32 R6, R0, R71, RZ ;  /* 0x0000004700067227 */ /* 0x002fc600078e00ff */
[----:B------:R1:W-:Y:S01]  /*3c20*/  STL [R1+0x7318], R8 ;  /* 0x0073180801007387 */ /* 0x0003e20000100800 */
[----:B--2---:R-:W-:Y:S01]  /*3c30*/  IMAD.HI.U32 R4, R0, R73, RZ ;  /* 0x0000004900047227 */ /* 0x004fe200078e00ff */
[----:B---3--:R-:W-:-:S03]  /*3c40*/  IADD3 R11, R48, 0x95, RZ ;  /* 0x00000095300b7810 */ /* 0x008fc60007ffe0ff */
[----:B------:R-:W-:Y:S01]  /*3c50*/  IMAD.MOV R6, RZ, RZ, -R6 ;  /* 0x000000ffff067224 */ /* 0x000fe200078e0a06 */
[----:B------:R-:W-:Y:S01]  /*3c60*/  IADD3 R4, -R4, RZ, RZ ;  /* 0x000000ff04047210 */ /* 0x000fe20007ffe1ff */
[----:B------:R-:W-:Y:S01]  /*3c70*/  IMAD R226, R50, R7, R226 ;  /* 0x0000000732e27224 */ /* 0x000fe200078e02e2 */
[----:B----4-:R-:W-:Y:S01]  /*3c80*/  IADD3 R10, R48, 0x96, RZ ;  /* 0x00000096300a7810 */ /* 0x010fe20007ffe0ff */
[----:B------:R-:W-:Y:S01]  /*3c90*/  IMAD R71, R50, R6, R71 ;  /* 0x0000000632477224 */ /* 0x000fe200078e0247 */
[----:B------:R-:W-:Y:S01]  /*3ca0*/  IADD3 R6, R48, 0x92, RZ ;  /* 0x0000009230067810 */ /* 0x000fe20007ffe0ff */
[----:B------:R-:W-:Y:S01]  /*3cb0*/  IMAD R73, R50, R4, R73 ;  /* 0x0000000432497224 */ /* 0x000fe200078e0249 */
[----:B-1----:R-:W-:Y:S01]  /*3cc0*/  IADD3 R8, R48, 0x97, RZ ;  /* 0x0000009730087810 */ /* 0x002fe20007ffe0ff */
[----:B------:R-:W-:Y:S01]  /*3cd0*/  IMAD.MOV R4, RZ, RZ, -R5 ;  /* 0x000000ffff047224 */ /* 0x000fe200078e0a05 */
[----:B------:R-:W-:Y:S01]  /*3ce0*/  IABS R81, R6 ;  /* 0x0000000600517213 */ /* 0x000fe20000000000 */
[----:B------:R1:W-:Y:S01]  /*3cf0*/  STL [R1+0x731c], R6 ;  /* 0x00731c0601007387 */ /* 0x0003e20000100800 */
[----:B------:R-:W-:Y:S01]  /*3d00*/  IMAD.HI.U32 R5, R0, R79, RZ ;  /* 0x0000004f00057227 */ /* 0x000fe200078e00ff */
[----:B------:R-:W-:-:S02]  /*3d10*/  IABS R89, R10 ;  /* 0x0000000a00597213 */ /* 0x000fc40000000000 */
[----:B------:R-:W-:Y:S01]  /*3d20*/  IABS R91, R8 ;  /* 0x00000008005b7213 */ /* 0x000fe20000000000 */
[----:B------:R-:W-:Y:S01]  /*3d30*/  IMAD R74, R50, R4, R74 ;  /* 0x00000004324a7224 */ /* 0x000fe200078e024a */
[----:B------:R-:W-:Y:S01]  /*3d40*/  IADD3 R4, R48, 0x93, RZ ;  /* 0x0000009330047810 */ /* 0x000fe20007ffe0ff */
[----:B------:R-:W-:Y:S01]  /*3d50*/  IMAD.MOV R5, RZ, RZ, -R5 ;  /* 0x000000ffff057224 */ /* 0x000fe200078e0a05 */
[----:B------:R-:W-:Y:S01]  /*3d60*/  IABS R87, R11 ;  /* 0x0000000b00577213 */ /* 0x000fe20000000000 */
[----:B------:R-:W-:Y:S01]  /*3d70*/  IMAD.HI.U32 R7, R0, R168, RZ ;  /* 0x000000a800077227 */ /* 0x000fe200078e00ff */
[----:B------:R-:W-:Y:S01]  /*3d80*/  IABS R83, R4 ;  /* 0x0000000400537213 */ /* 0x000fe20000000000 */
[----:B------:R2:W-:Y:S02]  /*3d90*/  STL [R1+0x7320], R4 ;  /* 0x0073200401007387 */ /* 0x0005e40000100800 */
[----:B------:R-:W-:Y:S02]  /*3da0*/  IMAD R79, R50, R5, R79 ;  /* 0x00000005324f7224 */ /* 0x000fe400078e024f */
[C---:B------:R-:W-:Y:S01]  /*3db0*/  IMAD.HI.U32 R5, R0.reuse, R83, RZ ;  /* 0x0000005300057227 */ /* 0x040fe200078e00ff */
[----:B------:R-:W-:Y:S03]  /*3dc0*/  STL [R1+0x7324], R239 ;  /* 0x007324ef01007387 */ /* 0x000fe60000100800 */
[C---:B-1----:R-:W-:Y:S01]  /*3dd0*/  IMAD.HI.U32 R6, R0.reuse, R77, RZ ;  /* 0x0000004d00067227 */ /* 0x042fe200078e00ff */
[----:B------:R1:W-:Y:S03]  /*3de0*/  STL [R1+0x7328], R11 ;  /* 0x0073280b01007387 */ /* 0x0003e60000100800 */
[----:B--2---:R-:W-:Y:S01]  /*3df0*/  IMAD.HI.U32 R4, R0, R81, RZ ;  /* 0x0000005100047227 */ /* 0x004fe200078e00ff */
[----:B------:R2:W-:Y:S03]  /*3e00*/  STL [R1+0x732c], R10 ;  /* 0x00732c0a01007387 */ /* 0x0005e60000100800 */
[----:B------:R-:W-:Y:S01]  /*3e10*/  IMAD.MOV R6, RZ, RZ, -R6 ;  /* 0x000000ffff067224 */ /* 0x000fe200078e0a06 */
[----:B------:R-:W-:Y:S01]  /*3e20*/  IADD3 R4, -R4, RZ, RZ ;  /* 0x000000ff04047210 */ /* 0x000fe20007ffe1ff */
[----:B------:R3:W-:Y:S01]  /*3e30*/  STL [R1+0x7330], R8 ;  /* 0x0073300801007387 */ /* 0x0007e20000100800 */
[----:B-1----:R-:W-:Y:S01]  /*3e40*/  IADD3 R11, R48, 0x99, RZ ;  /* 0x00000099300b7810 */ /* 0x002fe20007ffe0ff */
[----:B------:R-:W-:-:S02]  /*3e50*/  IMAD R77, R50, R6, R77 ;  /* 0x00000006324d7224 */ /* 0x000fc400078e024d */
[----:B------:R-:W-:Y:S01]  /*3e60*/  IMAD R81, R50, R4, R81 ;  /* 0x0000000432517224 */ /* 0x000fe200078e0251 */
[----:B--2---:R-:W-:Y:S01]  /*3e70*/  IADD3 R10, R48, 0x9a, RZ ;  /* 0x0000009a300a7810 */ /* 0x004fe20007ffe0ff */
[----:B------:R-:W-:Y:S01]  /*3e80*/  IMAD.MOV R4, RZ, RZ, -R5 ;  /* 0x000000ffff047224 */ /* 0x000fe200078e0a05 */
[----:B------:R-:W-:Y:S01]  /*3e90*/  IABS R95, R11 ;  /* 0x0000000b005f7213 */ /* 0x000fe20000000000 */
[----:B------:R-:W-:Y:S01]  /*3ea0*/  IMAD.HI.U32 R5, R0, R89, RZ ;  /* 0x0000005900057227 */ /* 0x000fe200078e00ff */
[----:B------:R-:W-:Y:S02]  /*3eb0*/  IABS R97, R10 ;  /* 0x0000000a00617213 */ /* 0x000fe40000000000 */
[----:B---3--:R-:W-:Y:S01]  /*3ec0*/  IADD3 R8, R48, 0x9b, RZ ;  /* 0x0000009b30087810 */ /* 0x008fe20007ffe0ff */
[----:B------:R-:W-:Y:S01]  /*3ed0*/  IMAD R83, R50, R4, R83 ;  /* 0x0000000432537224 */ /* 0x000fe200078e0253 */
[----:B------:R-:W-:Y:S01]  /*3ee0*/  IADD3 R4, R48, 0x98, RZ ;  /* 0x0000009830047810 */ /* 0x000fe20007ffe0ff */
[----:B------:R-:W-:Y:S01]  /*3ef0*/  IMAD.MOV R5, RZ, RZ, -R5 ;  /* 0x000000ffff057224 */ /* 0x000fe200078e0a05 */
[----:B------:R-:W-:Y:S01]  /*3f00*/  IABS R99, R8 ;  /* 0x0000000800637213 */ /* 0x000fe20000000000 */
[----:B------:R-:W-:Y:S01]  /*3f10*/  IMAD.HI.U32 R6, R0, R87, RZ ;  /* 0x0000005700067227 */ /* 0x000fe200078e00ff */
[----:B------:R-:W-:Y:S01]  /*3f20*/  IABS R93, R4 ;  /* 0x00000004005d7213 */ /* 0x000fe20000000000 */
[----:B------:R1:W-:Y:S02]  /*3f30*/  STL [R1+0x7334], R4 ;  /* 0x0073340401007387 */ /* 0x0003e40000100800 */
[----:B------:R-:W-:-:S02]  /*3f40*/  IMAD R89, R50, R5, R89 ;  /* 0x0000000532597224 */ /* 0x000fc400078e0259 */
[C---:B------:R-:W-:Y:S01]  /*3f50*/  IMAD.HI.U32 R5, R0.reuse, R93, RZ ;  /* 0x0000005d00057227 */ /* 0x040fe200078e00ff */
[----:B------:R2:W-:Y:S03]  /*3f60*/  STL [R1+0x7338], R11 ;  /* 0x0073380b01007387 */ /* 0x0005e60000100800 */
[----:B------:R-:W-:Y:S01]  /*3f70*/  IMAD.MOV R6, RZ, RZ, -R6 ;  /* 0x000000ffff067224 */ /* 0x000fe200078e0a06 */
[----:B------:R-:W-:Y:S01]  /*3f80*/  STL [R1+0x733c], R10 ;  /* 0x00733c0a01007387 */ /* 0x000fe20000100800 */
[----:B-1----:R-:W-:-:S03]  /*3f90*/  IMAD.HI.U32 R4, R0, R91, RZ ;  /* 0x0000005b00047227 */ /* 0x002fc600078e00ff */
[----:B------:R1:W-:Y:S01]  /*3fa0*/  STL [R1+0x7340], R8 ;  /* 0x0073400801007387 */ /* 0x0003e20000100800 */
[----:B------:R-:W-:Y:S01]  /*3fb0*/  IMAD R87, R50, R6, R87 ;  /* 0x0000000632577224 */ /* 0x000fe200078e0257 */
[----:B------:R-:W-:Y:S01]  /*3fc0*/  IADD3 R4, -R4, RZ, RZ ;  /* 0x000000ff04047210 */ /* 0x000fe20007ffe1ff */
[----:B------:R-:W-:Y:S01]  /*3fd0*/  IMAD.MOV R7, RZ, RZ, -R7 ;  /* 0x000000ffff077224 */ /* 0x000fe200078e0a07 */
[C---:B------:R-:W-:Y:S02]  /*3fe0*/  IADD3 R6, R48.reuse, 0x9c, RZ ;  /* 0x0000009c30067810 */ /* 0x040fe40007ffe0ff */
[----:B--2---:R-:W-:Y:S01]  /*3ff0*/  IADD3 R11, R48, 0x9e, RZ ;  /* 0x0000009e300b7810 */ /* 0x004fe20007ffe0ff */
[----:B------:R-:W-:Y:S01]  /*4000*/  IMAD R91, R50, R4, R91 ;  /* 0x00000004325b7224 */ /* 0x000fe200078e025b */
[----:B------:R-:W-:Y:S01]  /*4010*/  IABS R101, R6 ;  /* 0x0000000600657213 */ /* 0x000fe20000000000 */
[----:B------:R-:W-:Y:S01]  /*4020*/  IMAD.MOV R4, RZ, RZ, -R5 ;  /* 0x000000ffff047224 */ /* 0x000fe200078e0a05 */
[----:B------:R2:W-:Y:S01]  /*4030*/  STL [R1+0x7344], R6 ;  /* 0x0073440601007387 */ /* 0x0005e20000100800 */
[----:B------:R-:W-:Y:S01]  /*4040*/  IMAD.HI.U32 R5, R0, R99, RZ ;  /* 0x0000006300057227 */ /* 0x000fe200078e00ff */
[----:B-1----:R-:W-:-:S02]  /*4050*/  IADD3 R8, R48, 0xa0, RZ ;  /* 0x000000a030087810 */ /* 0x002fc40007ffe0ff */
[----:B------:R-:W-:Y:S01]  /*4060*/  IADD3 R10, R48, 0x9f, RZ ;  /* 0x0000009f300a7810 */ /* 0x000fe20007ffe0ff */
[----:B------:R-:W-:Y:S01]  /*4070*/  IMAD R93, R50, R4, R93 ;  /* 0x00000004325d7224 */ /* 0x000fe200078e025d */
[----:B------:R-:W-:Y:S01]  /*4080*/  IADD3 R4, R48, 0x9d, RZ ;  /* 0x0000009d30047810 */ /* 0x000fe20007ffe0ff */
[----:B------:R-:W-:Y:S01]  /*4090*/  IMAD.MOV R5, RZ, RZ, -R5 ;  /* 0x000000ffff057224 */ /* 0x000fe200078e0a05 */
[----:B------:R-:W-:Y:S01]  /*40a0*/  IABS R109, R8 ;  /* 0x00000008006d7213 */ /* 0x000fe20000000000 */
[----:B------:R-:W-:Y:S01]  /*40b0*/  IMAD R168, R50, R7, R168 ;  /* 0x0000000732a87224 */ /* 0x000fe200078e02a8 */
[----:B------:R-:W-:Y:S01]  /*40c0*/  IABS R103, R4 ;  /* 0x0000000400677213 */ /* 0x000fe20000000000 */
[----:B------:R1:W-:Y:S01]  /*40d0*/  STL [R1+0x7348], R4 ;  /* 0x0073480401007387 */ /* 0x0003e20000100800 */
[----:B--2---:R-:W-:Y:S01]  /*40e0*/  IMAD.HI.U32 R6, R0, R97, RZ ;  /* 0x0000006100067227 */ /* 0x004fe200078e00ff */
[----:B------:R-:W-:Y:S02]  /*40f0*/  IABS R107, R10 ;  /* 0x0000000a006b7213 */ /* 0x000fe40000000000 */
[----:B------:R2:W-:Y:S01]  /*4100*/  STL [R1+0x734c], R11 ;  /* 0x00734c0b01007387 */ /* 0x0005e20000100800 */
[----:B------:R-:W-:Y:S01]  /*4110*/  IMAD R99, R50, R5, R99 ;  /* 0x0000000532637224 */ /* 0x000fe200078e0263 */
[----:B------:R-:W-:Y:S01]  /*4120*/  IABS R105, R11 ;  /* 0x0000000b00697213 */ /* 0x000fe20000000000 */
[C---:B------:R-:W-:Y:S01]  /*4130*/  IMAD.HI.U32 R5, R0.reuse, R103, RZ ;  /* 0x0000006700057227 */ /* 0x040fe200078e00ff */
[----:B------:R3:W-:Y:S03]  /*4140*/  STL [R1+0x7350], R10 ;  /* 0x0073500a01007387 */ /* 0x0007e60000100800 */
[----:B-1----:R-:W-:Y:S01]  /*4150*/  IMAD.HI.U32 R4, R0, R101, RZ ;  /* 0x0000006500047227 */ /* 0x002fe200078e00ff */
[----:B------:R1:W-:Y:S01]  /*4160*/  STL [R1+0x7354], R8 ;  /* 0x0073540801007387 */ /* 0x0003e20000100800 */
[----:B--2---:R-:W-:-:S02]  /*4170*/  IADD3 R11, R48, 0xa3, RZ ;  /* 0x000000a3300b7810 */ /* 0x004fc40007ffe0ff */
[----:B------:R-:W-:Y:S01]  /*4180*/  IMAD.MOV R6, RZ, RZ, -R6 ;  /* 0x000000ffff067224 */ /* 0x000fe200078e0a06 */
[----:B------:R-:W-:Y:S01]  /*4190*/  IADD3 R4, -R4, RZ, RZ ;  /* 0x000000ff04047210 */ /* 0x000fe20007ffe1ff */
[----:B------:R-:W-:Y:S01]  /*41a0*/  IMAD.HI.U32 R7, R0, R46, RZ ;  /* 0x0000002e00077227 */ /* 0x000fe200078e00ff */
[----:B---3--:R-:W-:Y:S02]  /*41b0*/  IADD3 R10, R48, 0xa4, RZ ;  /* 0x000000a4300a7810 */ /* 0x008fe40007ffe0ff */
        /* <DEDUP_REMOVED lines=43> */
[C---:B------:R-:W-:Y:S01]  /*4470*/  IMAD.HI.U32 R7, R0.reuse, R65, RZ ;  /* 0x0000004100077227 */ /* 0x040fe200078e00ff */
[----:B------:R-:W-:Y:S01]  /*4480*/  IABS R122, R4 ;  /* 0x00000004007a7213 */ /* 0x000fe20000000000 */
[----:B------:R2:W-:Y:S02]  /*4490*/  STL [R1+0x7370], R4 ;  /* 0x0073700401007387 */ /* 0x0005e40000100800 */
[----:B-1----:R-:W-:Y:S02]  /*44a0*/  IMAD.HI.U32 R6, R0, R117, RZ ;  /* 0x0000007500067227 */ /* 0x002fe400078e00ff */
[----:B------:R1:W-:Y:S02]  /*44b0*/  STL [R1+0x7374], R11 ;  /* 0x0073740b01007387 */ /* 0x0003e40000100800 */
[----:B------:R-:W-:-:S02]  /*44c0*/  IMAD R119, R50, R5, R119 ;  /* 0x0000000532777224 */ /* 0x000fc400078e0277 */
[C---:B------:R-:W-:Y:S01]  /*44d0*/  IMAD.HI.U32 R5, R0.reuse, R122, RZ ;  /* 0x0000007a00057227 */ /* 0x040fe200078e00ff */
[----:B------:R3:W-:Y:S03]  /*44e0*/  STL [R1+0x7378], R10 ;  /* 0x0073780a01007387 */ /* 0x0007e60000100800 */
[----:B--2---:R-:W-:Y:S01]  /*44f0*/  IMAD.HI.U32 R4, R0, R120, RZ ;  /* 0x0000007800047227 */ /* 0x004fe200078e00ff */
[----:B------:R2:W-:Y:S01]  /*4500*/  STL [R1+0x737c], R8 ;  /* 0x00737c0801007387 */ /* 0x0005e20000100800 */
[----:B-1----:R-:W-:Y:S02]  /*4510*/  IADD3 R11, R48, 0xad, RZ ;  /* 0x000000ad300b7810 */ /* 0x002fe40007ffe0ff */
[----:B------:R-:W-:Y:S01]  /*4520*/  IMAD.MOV R6, RZ, RZ, -R6 ;  /* 0x000000ffff067224 */ /* 0x000fe200078e0a06 */
[----:B------:R-:W-:Y:S01]  /*4530*/  IADD3 R4, -R4, RZ, RZ ;  /* 0x000000ff04047210 */ /* 0x000fe20007ffe1ff */
[----:B------:R-:W-:Y:S01]  /*4540*/  IMAD.MOV R7, RZ, RZ, -R7 ;  /* 0x000000ffff077224 */ /* 0x000fe200078e0a07 */
[----:B---3--:R-:W-:Y:S01]  /*4550*/  IADD3 R10, R48, 0xae, RZ ;  /* 0x000000ae300a7810 */ /* 0x008fe20007ffe0ff */
[----:B------:R-:W-:Y:S01]  /*4560*/  IMAD R117, R50, R6, R117 ;  /* 0x0000000632757224 */ /* 0x000fe200078e0275 */
[----:B------:R-:W-:Y:S01]  /*4570*/  IADD3 R6, R48, 0xab, RZ ;  /* 0x000000ab30067810 */ /* 0x000fe20007ffe0ff */
[----:B------:R-:W-:Y:S01]  /*4580*/  IMAD R120, R50, R4, R120 ;  /* 0x0000000432787224 */ /* 0x000fe200078e0278 */
[----:B--2---:R-:W-:Y:S01]  /*4590*/  IADD3 R8, R48, 0xaf, RZ ;  /* 0x000000af30087810 */ /* 0x004fe20007ffe0ff */
        /* <DEDUP_REMOVED lines=10> */
[----:B------:R-:W-:Y:S01]  /*4640*/  IMAD R65, R50, R7, R65 ;  /* 0x0000000732417224 */ /* 0x000fe200078e0241 */
[----:B------:R-:W-:Y:S01]  /*4650*/  IABS R131, R4 ;  /* 0x0000000400837213 */ /* 0x000fe20000000000 */
[----:B------:R2:W-:Y:S01]  /*4660*/  STL [R1+0x7384], R4 ;  /* 0x0073840401007387 */ /* 0x0005e20000100800 */
[----:B-1----:R-:W-:-:S03]  /*4670*/  IMAD.HI.U32 R6, R0, R126, RZ ;  /* 0x0000007e00067227 */ /* 0x002fc600078e00ff */
[----:B------:R1:W-:Y:S01]  /*4680*/  STL [R1+0x7388], R11 ;  /* 0x0073880b01007387 */ /* 0x0003e20000100800 */
[----:B------:R-:W-:Y:S02]  /*4690*/  IMAD R128, R50, R5, R128 ;  /* 0x0000000532807224 */ /* 0x000fe400078e0280 */
[C---:B------:R-:W-:Y:S01]  /*46a0*/  IMAD.HI.U32 R5, R0.reuse, R131, RZ ;  /* 0x0000008300057227 */ /* 0x040fe200078e00ff */
[----:B------:R3:W-:Y:S03]  /*46b0*/  STL [R1+0x738c], R10 ;  /* 0x00738c0a01007387 */ /* 0x0007e60000100800 */
[----:B--2---:R-:W-:Y:S01]  /*46c0*/  IMAD.HI.U32 R4, R0, R129, RZ ;  /* 0x0000008100047227 */ /* 0x004fe200078e00ff */
[----:B------:R2:W-:Y:S01]  /*46d0*/  STL [R1+0x7390], R8 ;  /* 0x0073900801007387 */ /* 0x0005e20000100800 */
[----:B-1----:R-:W-:Y:S02]  /*46e0*/  IADD3 R11, R48, 0xb2, RZ ;  /* 0x000000b2300b7810 */ /* 0x002fe40007ffe0ff */
[----:B------:R-:W-:Y:S01]  /*46f0*/  IMAD.MOV R6, RZ, RZ, -R6 ;  /* 0x000000ffff067224 */ /* 0x000fe200078e0a06 */
[----:B------:R-:W-:Y:S01]  /*4700*/  IADD3 R4, -R4, RZ, RZ ;  /* 0x000000ff04047210 */ /* 0x000fe20007ffe1ff */
[----:B------:R-:W-:Y:S01]  /*4710*/  IMAD.HI.U32 R7, R0, R70, RZ ;  /* 0x0000004600077227 */ /* 0x000fe200078e00ff */
[----:B---3--:R-:W-:-:S02]  /*4720*/  IADD3 R10, R48, 0xb3, RZ ;  /* 0x000000b3300a7810 */ /* 0x008fc40007ffe0ff */
[----:B------:R-:W-:Y:S01]  /*4730*/  IABS R143, R11 ;  /* 0x0000000b008f7213 */ /* 0x000fe20000000000 */
[----:B------:R-:W-:Y:S01]  /*4740*/  IMAD R129, R50, R4, R129 ;  /* 0x0000000432817224 */ /* 0x000fe200078e0281 */
[----:B--2---:R-:W-:Y:S01]  /*4750*/  IADD3 R8, R48, 0xb4, RZ ;  /* 0x000000b430087810 */ /* 0x004fe20007ffe0ff */
        /* <DEDUP_REMOVED lines=26> */
[----:B------:R-:W-:Y:S01]  /*4900*/  IMAD.HI.U32 R7, R0, R75, RZ ;  /* 0x0000004b00077227 */ /* 0x000fe200078e00ff */
[----:B-1----:R-:W-:Y:S02]  /*4910*/  IADD3 R8, R48, 0xb9, RZ ;  /* 0x000000b930087810 */ /* 0x002fe40007ffe0ff */
[----:B------:R-:W-:Y:S01]  /*4920*/  IABS R155, R10 ;  /* 0x0000000a009b7213 */ /* 0x000fe20000000000 */
[C---:B------:R-:W-:Y:S01]  /*4930*/  IMAD R139, R50.reuse, R4, R139 ;  /* 0x00000004328b7224 */ /* 0x040fe200078e028b */
[----:B------:R-:W-:Y:S01]  /*4940*/  IABS R157, R8 ;  /* 0x00000008009d7213 */ /* 0x000fe20000000000 */
[----:B------:R-:W-:Y:S01]  /*4950*/  IMAD.MOV R4, RZ, RZ, -R5 ;  /* 0x000000ffff047224 */ /* 0x000fe200078e0a05 */
[----:B------:R-:W-:Y:S01]  /*4960*/  IABS R153, R11 ;  /* 0x0000000b00997213 */ /* 0x000fe20000000000 */
[----:B------:R-:W-:Y:S01]  /*4970*/  IMAD R135, R50, R6, R135 ;  /* 0x0000000632877224 */ /* 0x000fe200078e0287 */
[----:B------:R-:W-:Y:S01]  /*4980*/  IADD3 R6, R48, 0xb5, RZ ;  /* 0x000000b530067810 */ /* 0x000fe20007ffe0ff */
[----:B------:R-:W-:Y:S01]  /*4990*/  IMAD R141, R50, R4, R141 ;  /* 0x00000004328d7224 */ /* 0x000fe200078e028d */
[----:B------:R-:W-:Y:S01]  /*49a0*/  IADD3 R4, R48, 0xb6, RZ ;  /* 0x000000b630047810 */ /* 0x000fe20007ffe0ff */
[----:B------:R-:W-:Y:S01]  /*49b0*/  IMAD.MOV R7, RZ, RZ, -R7 ;  /* 0x000000ffff077224 */ /* 0x000fe200078e0a07 */
[----:B------:R-:W-:Y:S01]  /*49c0*/  IABS R149, R6 ;  /* 0x0000000600957213 */ /* 0x000fe20000000000 */
[----:B------:R-:W-:Y:S01]  /*49d0*/  STL [R1+0x73a8], R6 ;  /* 0x0073a80601007387 */ /* 0x000fe20000100800 */
[----:B------:R-:W-:Y:S01]  /*49e0*/  IMAD.HI.U32 R5, R0, R147, RZ ;  /* 0x0000009300057227 */ /* 0x000fe200078e00ff */
[----:B------:R-:W-:-:S02]  /*49f0*/  IABS R151, R4 ;  /* 0x0000000400977213 */ /* 0x000fc40000000000 */
[----:B------:R1:W-:Y:S01]  /*4a00*/  STL [R1+0x73ac], R4 ;  /* 0x0073ac0401007387 */ /* 0x0003e20000100800 */
[----:B------:R-:W-:Y:S02]  /*4a10*/  IMAD R75, R50, R7, R75 ;  /* 0x00000007324b7224 */ /* 0x000fe400078e024b */
[C---:B------:R-:W-:Y:S01]  /*4a20*/  IMAD.HI.U32 R7, R0.reuse, R85, RZ ;  /* 0x0000005500077227 */ /* 0x040fe200078e00ff */
[----:B------:R2:W-:Y:S03]  /*4a30*/  STL [R1+0x73b0], R11 ;  /* 0x0073b00b01007387 */ /* 0x0005e60000100800 */
[----:B------:R-:W-:Y:S01]  /*4a40*/  IMAD.MOV R5, RZ, RZ, -R5 ;  /* 0x000000ffff057224 */ /* 0x000fe200078e0a05 */
[----:B------:R3:W-:Y:S01]  /*4a50*/  STL [R1+0x73b4], R10 ;  /* 0x0073b40a01007387 */ /* 0x0007e20000100800 */
[----:B------:R-:W-:Y:S02]  /*4a60*/  IMAD.MOV R7, RZ, RZ, -R7 ;  /* 0x000000ffff077224 */ /* 0x000fe400078e0a07 */
[----:B-1----:R-:W-:Y:S01]  /*4a70*/  IMAD.HI.U32 R4, R0, R149, RZ ;  /* 0x0000009500047227 */ /* 0x002fe200078e00ff */
[----:B------:R1:W-:Y:S01]  /*4a80*/  STL [R1+0x73b8], R8 ;  /* 0x0073b80801007387 */ /* 0x0003e20000100800 */
[----:B--2---:R-:W-:-:S02]  /*4a90*/  IADD3 R11, R48, 0xbc, RZ ;  /* 0x000000bc300b7810 */ /* 0x004fc40007ffe0ff */
[----:B------:R-:W-:Y:S01]  /*4aa0*/  IMAD.HI.U32 R6, R0, R145, RZ ;  /* 0x0000009100067227 */ /* 0x000fe200078e00ff */
[----:B------:R-:W-:Y:S02]  /*4ab0*/  IADD3 R4, -R4, RZ, RZ ;  /* 0x000000ff04047210 */ /* 0x000fe40007ffe1ff */
[----:B---3--:R-:W-:Y:S01]  /*4ac0*/  IADD3 R10, R48, 0xbd, RZ ;  /* 0x000000bd300a7810 */ /* 0x008fe20007ffe0ff */
[C---:B------:R-:W-:Y:S01]  /*4ad0*/  IMAD R147, R50.reuse, R5, R147 ;  /* 0x0000000532937224 */ /* 0x040fe200078e0293 */
[----:B------:R-:W-:Y:S01]  /*4ae0*/  IABS R163, R11 ;  /* 0x0000000b00a37213 */ /* 0x000fe20000000000 */
[----:B------:R-:W-:Y:S01]  /*4af0*/  IMAD R85, R50, R7, R85 ;  /* 0x0000000732557224 */ /* 0x000fe200078e0255 */
[----:B-1----:R-:W-:Y:S01]  /*4b00*/  IADD3 R8, R48, 0xbe, RZ ;  /* 0x000000be30087810 */ /* 0x002fe20007ffe0ff */
[C---:B------:R-:W-:Y:S01]  /*4b10*/  IMAD.HI.U32 R5, R0.reuse, R151, RZ ;  /* 0x0000009700057227 */ /* 0x040fe200078e00ff */
[----:B------:R-:W-:Y:S02]  /*4b20*/  IABS R165, R10 ;  /* 0x0000000a00a57213 */ /* 0x000fe40000000000 */
[----:B------:R-:W-:Y:S01]  /*4b30*/  IABS R167, R8 ;  /* 0x0000000800a77213 */ /* 0x000fe20000000000 */
[----:B------:R-:W-:-:S04]  /*4b40*/  IMAD.HI.U32 R7, R0, R95, RZ ;  /* 0x0000005f00077227 */ /* 0x000fc800078e00ff */
[----:B------:R-:W-:Y:S02]  /*4b50*/  IMAD.MOV R6, RZ, RZ, -R6 ;  /* 0x000000ffff067224 */ /* 0x000fe400078e0a06 */
[C---:B------:R-:W-:Y:S02]  /*4b60*/  IMAD R149, R50.reuse, R4, R149 ;  /* 0x0000000432957224 */ /* 0x040fe400078e0295 */
[----:B------:R-:W-:Y:S02]  /*4b70*/  IMAD.MOV R4, RZ, RZ, -R5 ;  /* 0x000000ffff047224 */ /* 0x000fe400078e0a05 */
[----:B------:R-:W-:Y:S02]  /*4b80*/  IMAD.MOV R7, RZ, RZ, -R7 ;  /* 0x000000ffff077224 */ /* 0x000fe400078e0a07 */
[----:B------:R-:W-:Y:S01]  /*4b90*/  IMAD R145, R50, R6, R145 ;  /* 0x0000000632917224 */ /* 0x000fe200078e0291 */
[----:B------:R-:W-:Y:S01]  /*4ba0*/  IADD3 R6, R48, 0xba, RZ ;  /* 0x000000ba30067810 */ /* 0x000fe20007ffe0ff */
[----:B------:R-:W-:Y:S01]  /*4bb0*/  IMAD R151, R50, R4, R151 ;  /* 0x0000000432977224 */ /* 0x000fe200078e0297 */
[----:B------:R-:W-:Y:S01]  /*4bc0*/  IADD3 R4, R48, 0xbb, RZ ;  /* 0x000000bb30047810 */ /* 0x000fe20007ffe0ff */
[----:B------:R-:W-:Y:S01]  /*4bd0*/  IMAD R95, R50, R7, R95 ;  /* 0x00000007325f7224 */ /* 0x000fe200078e025f */
[----:B------:R-:W-:Y:S01]  /*4be0*/  IABS R159, R6 ;  /* 0x00000006009f7213 */ /* 0x000fe20000000000 */
[----:B------:R-:W-:Y:S01]  /*4bf0*/  IMAD.HI.U32 R7, R0, R105, RZ ;  /* 0x0000006900077227 */ /* 0x000fe200078e00ff */
[----:B------:R-:W-:Y:S01]  /*4c00*/  STL [R1+0x73bc], R6 ;  /* 0x0073bc0601007387 */ /* 0x000fe20000100800 */
[----:B------:R-:W-:-:S02]  /*4c10*/  IABS R161, R4 ;  /* 0x0000000400a17213 */ /* 0x000fc40000000000 */
[----:B------:R-:W-:Y:S01]  /*4c20*/  IMAD.HI.U32 R5, R0, R157, RZ ;  /* 0x0000009d00057227 */ /* 0x000fe200078e00ff */
[----:B------:R1:W-:Y:S03]  /*4c30*/  STL [R1+0x73c0], R4 ;  /* 0x0073c00401007387 */ /* 0x0003e60000100800 */
[----:B------:R-:W-:Y:S01]  /*4c40*/  IMAD.MOV R7, RZ, RZ, -R7 ;  /* 0x000000ffff077224 */ /* 0x000fe200078e0a07 */
[----:B------:R2:W-:Y:S01]  /*4c50*/  STL [R1+0x73c4], R11 ;  /* 0x0073c40b01007387 */ /* 0x0005e20000100800 */
[----:B------:R-:W-:Y:S02]  /*4c60*/  IMAD.MOV R5, RZ, RZ, -R5 ;  /* 0x000000ffff057224 */ /* 0x000fe400078e0a05 */
[----:B------:R-:W-:Y:S01]  /*4c70*/  IMAD R105, R50, R7, R105 ;  /* 0x0000000732697224 */ /* 0x000fe200078e0269 */
[----:B------:R3:W-:Y:S01]  /*4c80*/  STL [R1+0x73c8], R10 ;  /* 0x0073c80a01007387 */ /* 0x0007e20000100800 */
[----:B------:R-:W-:-:S03]  /*4c90*/  IMAD.HI.U32 R7, R0, R115, RZ ;  /* 0x0000007300077227 */ /* 0x000fc600078e00ff */
[----:B------:R4:W-:Y:S01]  /*4ca0*/  STL [R1+0x73cc], R8 ;  /* 0x0073cc0801007387 */ /* 0x0009e20000100800 */
[----:B-1----:R-:W-:Y:S01]  /*4cb0*/  IMAD.HI.U32 R4, R0, R159, RZ ;  /* 0x0000009f00047227 */ /* 0x002fe200078e00ff */
[----:B--2---:R-:W-:-:S03]  /*4cc0*/  IADD3 R11, R48, 0xc1, RZ ;  /* 0x000000c1300b7810 */ /* 0x004fc60007ffe0ff */
[----:B------:R-:W-:Y:S01]  /*4cd0*/  IMAD.HI.U32 R6, R0, R155, RZ ;  /* 0x0000009b00067227 */ /* 0x000fe200078e00ff */
[----:B------:R-:W-:Y:S02]  /*4ce0*/  IADD3 R4, -R4, RZ, RZ ;  /* 0x000000ff04047210 */ /* 0x000fe40007ffe1ff */
[----:B---3--:R-:W-:Y:S01]  /*4cf0*/  IADD3 R10, R48, 0xc2, RZ ;  /* 0x000000c2300a7810 */ /* 0x008fe20007ffe0ff */
[----:B------:R-:W-:Y:S01]  /*4d00*/  IMAD R157, R50, R5, R157 ;  /* 0x00000005329d7224 */ /* 0x000fe200078e029d */
[----:B----4-:R-:W1:Y:S01]  /*4d10*/  S2R R8, SR_TID.X ;  /* 0x0000000000087919 */ /* 0x010e620000002100 */
[----:B------:R-:W-:Y:S01]  /*4d20*/  IMAD.HI.U32 R5, R0, R161, RZ ;  /* 0x000000a100057227 */ /* 0x000fe200078e00ff */
[----:B------:R-:W-:Y:S02]  /*4d30*/  IABS R175, R10 ;  /* 0x0000000a00af7213 */ /* 0x000fe40000000000 */
[----:B------:R-:W-:Y:S01]  /*4d40*/  IABS R173, R11 ;  /* 0x0000000b00ad7213 */ /* 0x000fe20000000000 */
[----:B------:R-:W-:-:S02]  /*4d50*/  IMAD.MOV R7, RZ, RZ, -R7 ;  /* 0x000000ffff077224 */ /* 0x000fc400078e0a07 */
[----:B------:R-:W-:Y:S02]  /*4d60*/  IMAD.MOV R6, RZ, RZ, -R6 ;  /* 0x000000ffff067224 */ /* 0x000fe400078e0a06 */
[C---:B------:R-:W-:Y:S02]  /*4d70*/  IMAD R159, R50.reuse, R4, R159 ;  /* 0x00000004329f7224 */ /* 0x040fe400078e029f */
[----:B------:R-:W-:Y:S02]  /*4d80*/  IMAD.MOV R4, RZ, RZ, -R5 ;  /* 0x000000ffff047224 */ /* 0x000fe400078e0a05 */
[C---:B------:R-:W-:Y:S02]  /*4d90*/  IMAD R115, R50.reuse, R7, R115 ;  /* 0x0000000732737224 */ /* 0x040fe400078e0273 */
[----:B------:R-:W-:Y:S01]  /*4da0*/  IMAD R155, R50, R6, R155 ;  /* 0x00000006329b7224 */ /* 0x000fe200078e029b */
[----:B------:R-:W-:Y:S01]  /*4db0*/  IADD3 R6, R48, 0xbf, RZ ;  /* 0x000000bf30067810 */ /* 0x000fe20007ffe0ff */
[----:B------:R-:W-:-:S03]  /*4dc0*/  IMAD.HI.U32 R7, R0, R124, RZ ;  /* 0x0000007c00077227 */ /* 0x000fc600078e00ff */
[----:B------:R-:W-:Y:S01]  /*4dd0*/  IABS R169, R6 ;  /* 0x0000000600a97213 */ /* 0x000fe20000000000 */
[----:B------:R-:W-:Y:S01]  /*4de0*/  IMAD R161, R50, R4, R161 ;  /* 0x0000000432a17224 */ /* 0x000fe200078e02a1 */
[----:B------:R-:W-:Y:S01]  /*4df0*/  IADD3 R4, R48, 0xc0, RZ ;  /* 0x000000c030047810 */ /* 0x000fe20007ffe0ff */
[----:B------:R-:W-:Y:S01]  /*4e00*/  IMAD.MOV R7, RZ, RZ, -R7 ;  /* 0x000000ffff077224 */ /* 0x000fe200078e0a07 */
[----:B------:R2:W-:Y:S01]  /*4e10*/  STL [R1+0x73d0], R6 ;  /* 0x0073d00601007387 */ /* 0x0005e20000100800 */
[----:B------:R-:W-:Y:S01]  /*4e20*/  IMAD.HI.U32 R5, R0, R167, RZ ;  /* 0x000000a700057227 */ /* 0x000fe200078e00ff */
[----:B------:R-:W-:Y:S02]  /*4e30*/  IABS R171, R4 ;  /* 0x0000000400ab7213 */ /* 0x000fe40000000000 */
[----:B------:R3:W-:Y:S01]  /*4e40*/  STL [R1+0x73d4], R4 ;  /* 0x0073d40401007387 */ /* 0x0007e20000100800 */
[----:B------:R-:W-:Y:S01]  /*4e50*/  IMAD R124, R50, R7, R124 ;  /* 0x00000007327c7224 */ /* 0x000fe200078e027c */
[----:B-1----:R-:W-:Y:S01]  /*4e60*/  LOP3.LUT R8, R8, 0x1f, RZ, 0xc0, !PT ;  /* 0x0000001f08087812 */ /* 0x002fe200078ec0ff */
[C---:B------:R-:W-:Y:S01]  /*4e70*/  IMAD.HI.U32 R7, R0.reuse, R133, RZ ;  /* 0x0000008500077227 */ /* 0x040fe200078e00ff */
[----:B------:R-:W-:Y:S03]  /*4e80*/  STL [R1+0x73d8], R11 ;  /* 0x0073d80b01007387 */ /* 0x000fe60000100800 */
[C---:B--2---:R-:W-:Y:S01]  /*4e90*/  IMAD.HI.U32 R6, R0.reuse, R165, RZ ;  /* 0x000000a500067227 */ /* 0x044fe200078e00ff */
[----:B------:R1:W-:Y:S03]  /*4ea0*/  STL [R1+0x73dc], R10 ;  /* 0x0073dc0a01007387 */ /* 0x0003e60000100800 */
[----:B---3--:R-:W-:-:S04]  /*4eb0*/  IMAD.HI.U32 R4, R0, R169, RZ ;  /* 0x000000a900047227 */ /* 0x008fc800078e00ff */
[----:B------:R-:W-:Y:S01]  /*4ec0*/  IMAD.MOV R5, RZ, RZ, -R5 ;  /* 0x000000ffff057224 */ /* 0x000fe200078e0a05 */
[----:B------:R-:W-:Y:S01]  /*4ed0*/  IADD3 R4, -R4, RZ, RZ ;  /* 0x000000ff04047210 */ /* 0x000fe20007ffe1ff */
[----:B------:R-:W-:Y:S01]  /*4ee0*/  IMAD.MOV R7, RZ, RZ, -R7 ;  /* 0x000000ffff077224 */ /* 0x000fe200078e0a07 */
[----:B-1----:R-:W-:Y:S01]  /*4ef0*/  IADD3 R10, R48, 0xc6, RZ ;  /* 0x000000c6300a7810 */ /* 0x002fe20007ffe0ff */
[----:B------:R-:W-:Y:S02]  /*4f00*/  IMAD.MOV R6, RZ, RZ, -R6 ;  /* 0x000000ffff067224 */ /* 0x000fe400078e0a06 */
[----:B------:R-:W-:Y:S01]  /*4f10*/  IMAD R167, R50, R5, R167 ;  /* 0x0000000532a77224 */ /* 0x000fe200078e02a7 */
[----:B------:R-:W-:Y:S01]  /*4f20*/  IABS R179, R10 ;  /* 0x0000000a00b37213 */ /* 0x000fe20000000000 */
[----:B------:R-:W-:-:S04]  /*4f30*/  IMAD.HI.U32 R5, R0, R171, RZ ;  /* 0x000000ab00057227 */ /* 0x000fc800078e00ff */
[----:B------:R-:W-:Y:S02]  /*4f40*/  IMAD R133, R50, R7, R133 ;  /* 0x0000000732857224 */ /* 0x000fe400078e0285 */
[----:B------:R-:W-:-:S04]  /*4f50*/  IMAD.HI.U32 R7, R0, R143, RZ ;  /* 0x0000008f00077227 */ /* 0x000fc800078e00ff */
[----:B------:R-:W-:Y:S01]  /*4f60*/  IMAD R165, R50, R6, R165 ;  /* 0x0000000632a57224 */ /* 0x000fe200078e02a5 */
[----:B------:R-:W-:Y:S01]  /*4f70*/  IADD3 R6, R48, 0xc3, RZ ;  /* 0x000000c330067810 */ /* 0x000fe20007ffe0ff */
[----:B------:R-:W-:Y:S01]  /*4f80*/  IMAD R169, R50, R4, R169 ;  /* 0x0000000432a97224 */ /* 0x000fe200078e02a9 */
[----:B------:R-:W-:Y:S01]  /*4f90*/  IADD3 R4, R48, 0xc4, RZ ;  /* 0x000000c430047810 */ /* 0x000fe20007ffe0ff */
[----:B------:R-:W-:Y:S01]  /*4fa0*/  IMAD.MOV R5, RZ, RZ, -R5 ;  /* 0x000000ffff057224 */ /* 0x000fe200078e0a05 */
[----:B------:R-:W-:Y:S01]  /*4fb0*/  IABS R176, R6 ;  /* 0x0000000600b07213 */ /* 0x000fe20000000000 */
[----:B------:R-:W-:Y:S01]  /*4fc0*/  IMAD.MOV R7, RZ, RZ, -R7 ;  /* 0x000000ffff077224 */ /* 0x000fe200078e0a07 */
[----:B------:R1:W-:Y:S01]  /*4fd0*/  STL [R1+0x73e0], R6 ;  /* 0x0073e00601007387 */ /* 0x0003e20000100800 */
[C---:B------:R-:W-:Y:S01]  /*4fe0*/  IMAD R171, R50.reuse, R5, R171 ;  /* 0x0000000532ab7224 */ /* 0x040fe200078e02ab */
[----:B------:R-:W-:Y:S01]  /*4ff0*/  IABS R177, R4 ;  /* 0x0000000400b17213 */ /* 0x000fe20000000000 */
[----:B------:R-:W-:Y:S01]  /*5000*/  IMAD R143, R50, R7, R143 ;  /* 0x00000007328f7224 */ /* 0x000fe200078e028f */
[----:B------:R2:W-:Y:S01]  /*5010*/  STL [R1+0x73e4], R4 ;  /* 0x0073e40401007387 */ /* 0x0005e20000100800 */
[----:B------:R-:W-:Y:S01]  /*5020*/  IADD3 R5, R48, 0xc5, RZ ;  /* 0x000000c530057810 */ /* 0x000fe20007ffe0ff */
[----:B------:R-:W-:-:S03]  /*5030*/  IMAD.HI.U32 R7, R0, R153, RZ ;  /* 0x0000009900077227 */ /* 0x000fc600078e00ff */
[----:B------:R-:W-:Y:S01]  /*5040*/  IABS R178, R5 ;  /* 0x0000000500b27213 */ /* 0x000fe20000000000 */
[----:B------:R3:W-:Y:S01]  /*5050*/  STL [R1+0x73e8], R5 ;  /* 0x0073e80501007387 */ /* 0x0007e20000100800 */
[----:B------:R-:W-:Y:S02]  /*5060*/  IMAD.MOV R7, RZ, RZ, -R7 ;  /* 0x000000ffff077224 */ /* 0x000fe400078e0a07 */
[C---:B-1----:R-:W-:Y:S01]  /*5070*/  IMAD.HI.U32 R6, R0.reuse, R176, RZ ;  /* 0x000000b000067227 */ /* 0x042fe200078e00ff */
[----:B------:R-:W-:Y:S03]  /*5080*/  STL [R1+0x73ec], R10 ;  /* 0x0073ec0a01007387 */ /* 0x000fe60000100800 */
[----:B--2---:R-:W-:-:S04]  /*5090*/  IMAD.HI.U32 R4, R0, R175, RZ ;  /* 0x000000af00047227 */ /* 0x004fc800078e00ff */
[----:B------:R-:W-:Y:S02]  /*50a0*/  IMAD.MOV R4, RZ, RZ, -R4 ;  /* 0x000000ffff047224 */ /* 0x000fe400078e0a04 */
[----:B---3--:R-:W-:-:S04]  /*50b0*/  IMAD.HI.U32 R5, R0, R177, RZ ;  /* 0x000000b100057227 */ /* 0x008fc800078e00ff */
[C---:B------:R-:W-:Y:S01]  /*50c0*/  IMAD R175, R50.reuse, R4, R175 ;  /* 0x0000000432af7224 */ /* 0x040fe200078e02af */
[----:B------:R-:W-:Y:S01]  /*50d0*/  IADD3 R5, -R5, RZ, RZ ;  /* 0x000000ff05057210 */ /* 0x000fe20007ffe1ff */
[----:B------:R-:W-:Y:S02]  /*50e0*/  IMAD R153, R50, R7, R153 ;  /* 0x0000000732997224 */ /* 0x000fe400078e0299 */
[----:B------:R-:W-:-:S04]  /*50f0*/  IMAD.HI.U32 R4, R0, R178, RZ ;  /* 0x000000b200047227 */ /* 0x000fc800078e00ff */
[----:B------:R-:W-:-:S04]  /*5100*/  IMAD.HI.U32 R7, R0, R163, RZ ;  /* 0x000000a300077227 */ /* 0x000fc800078e00ff */
[----:B------:R-:W-:Y:S02]  /*5110*/  IMAD.MOV R6, RZ, RZ, -R6 ;  /* 0x000000ffff067224 */ /* 0x000fe400078e0a06 */
[----:B------:R-:W-:Y:S02]  /*5120*/  IMAD.MOV R4, RZ, RZ, -R4 ;  /* 0x000000ffff047224 */ /* 0x000fe400078e0a04 */
[----:B------:R-:W-:Y:S02]  /*5130*/  IMAD R194, R3, 0x200, R8 ;  /* 0x0000020003c27824 */ /* 0x000fe400078e0208 */
[----:B------:R-:W-:Y:S02]  /*5140*/  IMAD.MOV R7, RZ, RZ, -R7 ;  /* 0x000000ffff077224 */ /* 0x000fe400078e0a07 */
[----:B------:R-:W-:Y:S01]  /*5150*/  IMAD R176, R50, R6, R176 ;  /* 0x0000000632b07224 */ /* 0x000fe200078e02b0 */
[----:B------:R-:W-:Y:S01]  /*5160*/  IADD3 R6, R48, 0xc7, RZ ;  /* 0x000000c730067810 */ /* 0x000fe20007ffe0ff */
[----:B------:R-:W-:Y:S01]  /*5170*/  IMAD R177, R50, R5, R177 ;  /* 0x0000000532b17224 */ /* 0x000fe200078e02b1 */
[----:B------:R-:W-:Y:S01]  /*5180*/  IADD3 R5, R48, 0xc8, RZ ;  /* 0x000000c830057810 */ /* 0x000fe20007ffe0ff */
[----:B------:R-:W-:Y:S01]  /*5190*/  IMAD R178, R50, R4, R178 ;  /* 0x0000000432b27224 */ /* 0x000fe200078e02b2 */
[----:B------:R-:W-:Y:S01]  /*51a0*/  IADD3 R4, R194, 0x20, RZ ;  /* 0x00000020c2047810 */ /* 0x000fe20007ffe0ff */
[----:B------:R-:W-:Y:S01]  /*51b0*/  IMAD R163, R50, R7, R163 ;  /* 0x0000000732a37224 */ /* 0x000fe200078e02a3 */
[----:B------:R-:W-:Y:S01]  /*51c0*/  IABS R15, R194 ;  /* 0x000000c2000f7213 */ /* 0x000fe20000000000 */
[----:B------:R-:W-:Y:S01]  /*51d0*/  IMAD.HI.U32 R7, R0, R173, RZ ;  /* 0x000000ad00077227 */ /* 0x000fe200078e00ff */
[----:B------:R1:W-:Y:S01]  /*51e0*/  STL [R1+0x73f4], R6 ;  /* 0x0073f40601007387 */ /* 0x0003e20000100800 */
[----:B------:R-:W-:-:S02]  /*51f0*/  IABS R181, R5 ;  /* 0x0000000500b57213 */ /* 0x000fc40000000000 */
[----:B------:R-:W-:Y:S01]  /*5200*/  IABS R180, R6 ;  /* 0x0000000600b47213 */ /* 0x000fe20000000000 */
[----:B------:R2:W-:Y:S01]  /*5210*/  STL [R1+0x73fc], R5 ;  /* 0x0073fc0501007387 */ /* 0x0005e20000100800 */
[----:B------:R-:W-:Y:S01]  /*5220*/  IMAD.MOV R7, RZ, RZ, -R7 ;  /* 0x000000ffff077224 */ /* 0x000fe200078e0a07 */
[----:B------:R-:W-:Y:S01]  /*5230*/  IABS R55, R4 ;  /* 0x0000000400377213 */ /* 0x000fe20000000000 */
[----:B------:R-:W-:Y:S01]  /*5240*/  IMAD.HI.U32 R3, R0, R179, RZ ;  /* 0x000000b300037227 */ /* 0x000fe200078e00ff */
[----:B------:R-:W-:Y:S01]  /*5250*/  STL [R1+0x5864], R194 ;  /* 0x005864c201007387 */ /* 0x000fe20000100800 */
[----:B------:R-:W-:Y:S02]  /*5260*/  IADD3 R243, R194, 0xe0, RZ ;  /* 0x000000e0c2f37810 */ /* 0x000fe40007ffe0ff */
[----:B-1----:R-:W-:Y:S01]  /*5270*/  IMAD.HI.U32 R6, R0, R180, RZ ;  /* 0x000000b400067227 */ /* 0x002fe200078e00ff */
[----:B------:R1:W-:Y:S01]  /*5280*/  STL [R1+0x5888], R4 ;  /* 0x0058880401007387 */ /* 0x0003e20000100800 */
[----:B------:R-:W-:-:S02]  /*5290*/  IADD3 R184, R194, 0x100, RZ ;  /* 0x00000100c2b87810 */ /* 0x000fc40007ffe0ff */
[----:B--2---:R-:W-:Y:S01]  /*52a0*/  IMAD.HI.U32 R5, R0, R181, RZ ;  /* 0x000000b500057227 */ /* 0x004fe200078e00ff */
[C---:B------:R-:W-:Y:S02]  /*52b0*/  IADD3 R52, R194.reuse, 0x120, RZ ;  /* 0x00000120c2347810 */ /* 0x040fe40007ffe0ff */
[----:B------:R-:W-:Y:S01]  /*52c0*/  IADD3 R48, R194, 0x140, RZ ;  /* 0x00000140c2307810 */ /* 0x000fe20007ffe0ff */
[----:B------:R-:W-:Y:S01]  /*52d0*/  IMAD R173, R50, R7, R173 ;  /* 0x0000000732ad7224 */ /* 0x000fe200078e02ad */
[----:B------:R-:W-:Y:S01]  /*52e0*/  IADD3 R7, R194, 0x40, RZ ;  /* 0x00000040c2077810 */ /* 0x000fe20007ffe0ff */
[----:B------:R-:W-:Y:S01]  /*52f0*/  IMAD.MOV R6, RZ, RZ, -R6 ;  /* 0x000000ffff067224 */ /* 0x000fe200078e0a06 */
[----:B------:R-:W-:Y:S01]  /*5300*/  IADD3 R5, -R5, RZ, RZ ;  /* 0x000000ff05057210 */ /* 0x000fe20007ffe1ff */
[----:B-1----:R-:W-:Y:S01]  /*5310*/  IMAD.HI.U32 R4, R182, R15, RZ ;  /* 0x0000000fb6047227 */ /* 0x002fe200078e00ff */
[----:B------:R-:W-:Y:S01]  /*5320*/  IADD3 R192, R194, 0x160, RZ ;  /* 0x00000160c2c07810 */ /* 0x000fe20007ffe0ff */
[----:B------:R1:W-:Y:S01]  /*5330*/  STL [R1+0x5884], R7 ;  /* 0x0058840701007387 */ /* 0x0003e20000100800 */
[----:B------:R-:W-:Y:S01]  /*5340*/  IABS R13, R243 ;  /* 0x000000f3000d7213 */ /* 0x000fe20000000000 */
[----:B------:R-:W-:-:S02]  /*5350*/  IMAD.MOV R4, RZ, RZ, -R4 ;  /* 0x000000ffff047224 */ /* 0x000fc400078e0a04 */
[----:B------:R-:W-:Y:S01]  /*5360*/  IMAD R180, R50, R6, R180 ;  /* 0x0000000632b47224 */ /* 0x000fe200078e02b4 */
[----:B------:R-:W-:Y:S01]  /*5370*/  IADD3 R6, R194, 0x80, RZ ;  /* 0x00000080c2067810 */ /* 0x000fe20007ffe0ff */
[----:B------:R-:W-:Y:S01]  /*5380*/  IMAD R15, R188, R4, R15 ;  /* 0x00000004bc0f7224 */ /* 0x000fe200078e020f */
[----:B------:R-:W-:Y:S01]  /*5390*/  IABS R4, R7 ;  /* 0x0000000700047213 */ /* 0x000fe20000000000 */
[----:B------:R-:W-:Y:S01]  /*53a0*/  IMAD R181, R50, R5, R181 ;  /* 0x0000000532b57224 */ /* 0x000fe200078e02b5 */
[C---:B------:R-:W-:Y:S01]  /*53b0*/  IADD3 R5, R194.reuse, 0xa0, RZ ;  /* 0x000000a0c2057810 */ /* 0x040fe20007ffe0ff */
[----:B------:R-:W-:Y:S01]  /*53c0*/  IMAD.MOV R3, RZ, RZ, -R3 ;  /* 0x000000ffff037224 */ /* 0x000fe200078e0a03 */
[----:B-1----:R-:W-:Y:S02]  /*53d0*/  IADD3 R7, R194, 0x60, RZ ;  /* 0x00000060c2077810 */ /* 0x002fe40007ffe0ff */
[----:B------:R-:W-:Y:S01]  /*53e0*/  IABS R57, R5 ;  /* 0x0000000500397213 */ /* 0x000fe20000000000 */
[----:B------:R-:W-:Y:S01]  /*53f0*/  IMAD R179, R50, R3, R179 ;  /* 0x0000000332b37224 */ /* 0x000fe200078e02b3 */
[----:B------:R-:W-:Y:S01]  /*5400*/  IABS R11, R7 ;  /* 0x00000007000b7213 */ /* 0x000fe20000000000 */
[----:B------:R-:W-:Y:S01]  /*5410*/  STL [R1+0x5880], R7 ;  /* 0x0058800701007387 */ /* 0x000fe20000100800 */
[----:B------:R-:W-:-:S03]  /*5420*/  IMAD.HI.U32 R3, R182, R55, RZ ;  /* 0x00000037b6037227 */ /* 0x000fc600078e00ff */
[----:B------:R1:W-:Y:S01]  /*5430*/  STL [R1+0x587c], R6 ;  /* 0x00587c0601007387 */ /* 0x0003e20000100800 */
[----:B------:R-:W-:Y:S02]  /*5440*/  IMAD.MOV R3, RZ, RZ, -R3 ;  /* 0x000000ffff037224 */ /* 0x000fe400078e0a03 */
[----:B------:R-:W-:Y:S01]  /*5450*/  IMAD.HI.U32 R10, R182, R11, RZ ;  /* 0x0000000bb60a7227 */ /* 0x000fe200078e00ff */
[----:B------:R2:W-:Y:S03]  /*5460*/  STL [R1+0x5878], R5 ;  /* 0x0058780501007387 */ /* 0x0005e60000100800 */
[----:B------:R-:W-:Y:S02]  /*5470*/  IMAD R55, R188, R3, R55 ;  /* 0x00000003bc377224 */ /* 0x000fe400078e0237 */
[----:B------:R-:W-:Y:S01]  /*5480*/  IMAD.HI.U32 R3, R182, R4, RZ ;  /* 0x00000004b6037227 */ /* 0x000fe200078e00ff */
[----:B-1----:R-:W-:-:S03]  /*5490*/  IABS R6, R6 ;  /* 0x0000000600067213 */ /* 0x002fc60000000000 */
[----:B------:R-:W-:Y:S01]  /*54a0*/  IMAD.MOV R3, RZ, RZ, -R3 ;  /* 0x000000ffff037224 */ /* 0x000fe200078e0a03 */
[----:B--2---:R-:W-:Y:S01]  /*54b0*/  IADD3 R5, R194, 0xc0, RZ ;  /* 0x000000c0c2057810 */ /* 0x004fe20007ffe0ff */
[----:B------:R-:W-:Y:S02]  /*54c0*/  IMAD.MOV R10, RZ, RZ, -R10 ;  /* 0x000000ffff0a7224 */ /* 0x000fe400078e0a0a */
[C---:B------:R-:W-:Y:S01]  /*54d0*/  IMAD R4, R188.reuse, R3, R4 ;  /* 0x00000003bc047224 */ /* 0x040fe200078e0204 */
[----:B------:R-:W-:Y:S01]  /*54e0*/  IABS R7, R5 ;  /* 0x0000000500077213 */ /* 0x000fe20000000000 */
[----:B------:R1:W-:Y:S01]  /*54f0*/  STL [R1+0x5874], R5 ;  /* 0x0058740501007387 */ /* 0x0003e20000100800 */
[----:B------:R-:W-:Y:S01]  /*5500*/  IMAD R11, R188, R10, R11 ;  /* 0x0000000abc0b7224 */ /* 0x000fe200078e020b */
[----:B------:R-:W-:Y:S01]  /*5510*/  IABS R10, R48 ;  /* 0x00000030000a7213 */ /* 0x000fe20000000000 */
[C---:B------:R-:W-:Y:S01]  /*5520*/  IMAD.HI.U32 R8, R182.reuse, R6, RZ ;  /* 0x00000006b6087227 */ /* 0x040fe200078e00ff */
[----:B------:R-:W-:Y:S03]  /*5530*/  STL [R1+0x5870], R243 ;  /* 0x005870f301007387 */ /* 0x000fe60000100800 */
[----:B------:R-:W-:Y:S01]  /*5540*/  IMAD.HI.U32 R3, R182, R7, RZ ;  /* 0x00000007b6037227 */ /* 0x000fe200078e00ff */
[----:B------:R-:W-:Y:S01]  /*5550*/  STL [R1+0x7670], R243 ;  /* 0x007670f301007387 */ /* 0x000fe20000100800 */
[----:B------:R-:W-:-:S02]  /*5560*/  ISETP.GT.U32.AND P1, PT, R188, R15, PT ;  /* 0x0000000fbc00720c */ /* 0x000fc40003f24070 */
[----:B-1----:R-:W-:Y:S01]  /*5570*/  IMAD.HI.U32 R5, R182, R57, RZ ;  /* 0x00000039b6057227 */ /* 0x002fe200078e00ff */
[----:B------:R-:W-:Y:S01]  /*5580*/  STL [R1+0x586c], R184 ;  /* 0x00586cb801007387 */ /* 0x000fe20000100800 */
[----:B------:R-:W-:Y:S02]  /*5590*/  ISETP.GT.U32.AND P2, PT, R188, R55, PT ;  /* 0x00000037bc00720c */ /* 0x000fe40003f44070 */
[----:B------:R-:W-:Y:S01]  /*55a0*/  IMAD.MOV R5, RZ, RZ, -R5 ;  /* 0x000000ffff057224 */ /* 0x000fe200078e0a05 */
[----:B------:R1:W-:Y:S01]  /*55b0*/  STL [R1+0x5868], R52 ;  /* 0x0058683401007387 */ /* 0x0003e20000100800 */
[----:B------:R-:W-:Y:S01]  /*55c0*/  IMAD.MOV R3, RZ, RZ, -R3 ;  /* 0x000000ffff037224 */ /* 0x000fe200078e0a03 */
[----:B------:R-:W-:Y:S01]  /*55d0*/  IADD3 R8, -R8, RZ, RZ ;  /* 0x000000ff08087210 */ /* 0x000fe20007ffe1ff */
[----:B------:R-:W-:Y:S01]  /*55e0*/  IMAD R57, R188, R5, R57 ;  /* 0x00000005bc397224 */ /* 0x000fe200078e0239 */
[----:B------:R-:W-:Y:S01]  /*55f0*/  IADD3 R5, R194, 0x1e0, RZ ;  /* 0x000001e0c2057810 */ /* 0x000fe20007ffe0ff */
[----:B------:R2:W-:Y:S01]  /*5600*/  STL [R1+0x588c], R48 ;  /* 0x00588c3001007387 */ /* 0x0005e20000100800 */
[C---:B------:R-:W-:Y:S01]  /*5610*/  IMAD R7, R188.reuse, R3, R7 ;  /* 0x00000003bc077224 */ /* 0x040fe200078e0207 */
[----:B------:R-:W-:Y:S01]  /*5620*/  IABS R3, R52 ;  /* 0x0000003400037213 */ /* 0x000fe20000000000 */
[----:B------:R-:W-:Y:S01]  /*5630*/  IMAD R6, R188, R8, R6 ;  /* 0x00000008bc067224 */ /* 0x000fe200078e0206 */
[----:B------:R3:W-:Y:S01]  /*5640*/  STL [R1+0x589c], R5 ;  /* 0x00589c0501007387 */ /* 0x0007e20000100800 */
[----:B-1----:R-:W-:Y:S01]  /*5650*/  IMAD.HI.U32 R52, R182, R13, RZ ;  /* 0x0000000db6347227 */ /* 0x002fe200078e00ff */
[----:B------:R-:W-:-:S02]  /*5660*/  ISETP.GT.U32.AND P4, PT, R188, R4, PT ;  /* 0x00000004bc00720c */ /* 0x000fc40003f84070 */
[----:B------:R1:W-:Y:S01]  /*5670*/  STL [R1+0x5890], R192 ;  /* 0x005890c001007387 */ /* 0x0003e20000100800 */
[----:B------:R-:W-:Y:S01]  /*5680*/  IMAD.MOV R52, RZ, RZ, -R52 ;  /* 0x000000ffff347224 */ /* 0x000fe200078e0a34 */
[----:B--2---:R-:W-:Y:S02]  /*5690*/  IABS R48, R5 ;  /* 0x0000000500307213 */ /* 0x004fe40000000000 */
[----:B------:R-:W2:Y:S01]  /*56a0*/  LDL R243, [R1+0x5894] ;  /* 0x0058940001f37983 */ /* 0x000ea20000100800 */
[----:B------:R-:W-:Y:S01]  /*56b0*/  IMAD R13, R188, R52, R13 ;  /* 0x00000034bc0d7224 */ /* 0x000fe200078e020d */
[----:B------:R-:W-:Y:S01]  /*56c0*/  IABS R8, R184 ;  /* 0x000000b800087213 */ /* 0x000fe20000000000 */
[----:B------:R-:W-:-:S04]  /*56d0*/  IMAD.HI.U32 R52, R182, R48, RZ ;  /* 0x00000030b6347227 */ /* 0x000fc800078e00ff */
[----:B------:R-:W-:Y:S02]  /*56e0*/  IMAD.MOV R52, RZ, RZ, -R52 ;  /* 0x000000ffff347224 */ /* 0x000fe400078e0a34 */
[----:B---3--:R-:W-:-:S04]  /*56f0*/  IMAD.HI.U32 R5, R182, R10, RZ ;  /* 0x0000000ab6057227 */ /* 0x008fc800078e00ff */
[C---:B------:R-:W-:Y:S02]  /*5700*/  IMAD R48, R188.reuse, R52, R48 ;  /* 0x00000034bc307224 */ /* 0x040fe400078e0230 */
[----:B------:R-:W-:Y:S02]  /*5710*/  IMAD.MOV R5, RZ, RZ, -R5 ;  /* 0x000000ffff057224 */ /* 0x000fe400078e0a05 */
[----:B------:R-:W-:Y:S01]  /*5720*/  @!P1 IMAD.IADD R15, R15, 0x1, -R188 ;  /* 0x000000010f0f9824 */ /* 0x000fe200078e0abc */
[C---:B------:R-:W-:Y:S01]  /*5730*/  ISETP.GT.U32.AND P3, PT, R188.reuse, R48, PT ;  /* 0x00000030bc00720c */ /* 0x040fe20003f64070 */
[----:B------:R-:W-:Y:S01]  /*5740*/  IMAD R10, R188, R5, R10 ;  /* 0x00000005bc0a7224 */ /* 0x000fe200078e020a */
[----:B------:R-:W-:Y:S01]  /*5750*/  IABS R5, R192 ;  /* 0x000000c000057213 */ /* 0x000fe20000000000 */
[----:B------:R-:W-:Y:S01]  /*5760*/  IMAD.HI.U32 R184, R182, R3, RZ ;  /* 0x00000003b6b87227 */ /* 0x000fe200078e00ff */
[----:B-1----:R-:W-:-:S03]  /*5770*/  IADD3 R192, R194, 0x180, RZ ;  /* 0x00000180c2c07810 */ /* 0x002fc60007ffe0ff */
[----:B------:R-:W-:Y:S01]  /*5780*/  IMAD.HI.U32 R186, R182, R8, RZ ;  /* 0x00000008b6ba7227 */ /* 0x000fe200078e00ff */
[----:B------:R-:W-:-:S05]  /*5790*/  IABS R241, R192 ;  /* 0x000000c000f17213 */ /* 0x000fca0000000000 */
[--C-:B------:R-:W-:Y:S01]  /*57a0*/  @!P3 IMAD.IADD R48, R48, 0x1, -R188.reuse ;  /* 0x000000013030b824 */ /* 0x100fe200078e0abc */
[----:B------:R1:W-:Y:S01]  /*57b0*/  STL [R1+0x5898], R192 ;  /* 0x005898c001007387 */ /* 0x0003e20000100800 */
[----:B------:R-:W-:Y:S01]  /*57c0*/  @!P2 IMAD.IADD R55, R55, 0x1, -R188 ;  /* 0x000000013737a824 */ /* 0x000fe200078e0abc */
[C---:B------:R-:W-:Y:S01]  /*57d0*/  ISETP.GT.U32.AND P2, PT, R188.reuse, R15, PT ;  /* 0x0000000fbc00720c */ /* 0x040fe20003f44070 */
[----:B------:R-:W-:Y:S01]  /*57e0*/  IMAD.MOV R186, RZ, RZ, -R186 ;  /* 0x000000ffffba7224 */ /* 0x000fe200078e0aba */
[----:B------:R-:W-:Y:S02]  /*57f0*/  ISETP.GT.U32.AND P1, PT, R188, R48, PT ;  /* 0x00000030bc00720c */ /* 0x000fe40003f24070 */
[----:B------:R-:W-:Y:S01]  /*5800*/  @!P4 IADD3 R4, R4, -R188, RZ ;  /* 0x800000bc0404c210 */ /* 0x000fe20007ffe0ff */
[----:B------:R-:W-:Y:S01]  /*5810*/  IMAD R8, R188, R186, R8 ;  /* 0x000000babc087224 */ /* 0x000fe200078e0208 */
[----:B------:R-:W-:Y:S01]  /*5820*/  IADD3 R184, -R184, RZ, RZ ;  /* 0x000000ffb8b87210 */ /* 0x000fe20007ffe1ff */
[----:B-1----:R-:W-:Y:S01]  /*5830*/  IMAD.HI.U32 R192, R182, R5, RZ ;  /* 0x00000005b6c07227 */ /* 0x002fe200078e00ff */
[----:B------:R-:W-:-:S02]  /*5840*/  ISETP.GT.U32.AND P3, PT, R188, R55, PT ;  /* 0x00000037bc00720c */ /* 0x000fc40003f64070 */
[----:B------:R-:W-:Y:S01]  /*5850*/  ISETP.GT.U32.AND P6, PT, R188, R4, PT ;  /* 0x00000004bc00720c */ /* 0x000fe20003fc4070 */
[----:B------:R-:W-:Y:S01]  /*5860*/  IMAD.MOV R192, RZ, RZ, -R192 ;  /* 0x000000ffffc07224 */ /* 0x000fe200078e0ac0 */
[----:B------:R-:W-:Y:S01]  /*5870*/  IADD3 R186, R194, 0x1a0, RZ ;  /* 0x000001a0c2ba7810 */ /* 0x000fe20007ffe0ff */
[----:B------:R-:W-:Y:S01]  /*5880*/  IMAD R3, R188, R184, R3 ;  /* 0x000000b8bc037224 */ /* 0x000fe200078e0203 */
[----:B------:R-:W-:Y:S01]  /*5890*/  IADD3 R184, R194, 0x1c0, RZ ;  /* 0x000001c0c2b87810 */ /* 0x000fe20007ffe0ff */
[----:B------:R-:W-:Y:S02]  /*58a0*/  IMAD R5, R188, R192, R5 ;  /* 0x000000c0bc057224 */ /* 0x000fe400078e0205 */
[----:B------:R-:W-:Y:S01]  /*58b0*/  STL [R1+0x58a4], R186 ;  /* 0x0058a4ba01007387 */ /* 0x000fe20000100800 */
[--C-:B------:R-:W-:Y:S02]  /*58c0*/  @!P1 IMAD.IADD R48, R48, 0x1, -R188.reuse ;  /* 0x0000000130309824 */ /* 0x100fe400078e0abc */
[--C-:B------:R-:W-:Y:S01]  /*58d0*/  @!P2 IMAD.IADD R15, R15, 0x1, -R188.reuse ;  /* 0x000000010f0fa824 */ /* 0x100fe200078e0abc */
[----:B------:R-:W-:Y:S01]  /*58e0*/  STL [R1+0x58a0], R184 ;  /* 0x0058a0b801007387 */ /* 0x000fe20000100800 */
[----:B------:R-:W-:-:S02]  /*58f0*/  @!P3 IMAD.IADD R55, R55, 0x1, -R188 ;  /* 0x000000013737b824 */ /* 0x000fc400078e0abc */
[----:B------:R-:W-:Y:S01]  /*5900*/  @!P6 IMAD.IADD R4, R4, 0x1, -R188 ;  /* 0x000000010404e824 */ /* 0x000fe200078e0abc */
[C---:B------:R-:W-:Y:S02]  /*5910*/  ISETP.GT.U32.AND P4, PT, R188.reuse, R11, PT ;  /* 0x0000000bbc00720c */ /* 0x040fe40003f84070 */
[C---:B------:R-:W-:Y:S02]  /*5920*/  ISETP.GT.U32.AND P5, PT, R188.reuse, R6, PT ;  /* 0x00000006bc00720c */ /* 0x040fe40003fa4070 */
[C---:B------:R-:W-:Y:S02]  /*5930*/  ISETP.GT.U32.AND P1, PT, R188.reuse, R57, PT ;  /* 0x00000039bc00720c */ /* 0x040fe40003f24070 */
[C---:B------:R-:W-:Y:S02]  /*5940*/  ISETP.GT.U32.AND P2, PT, R188.reuse, R7, PT ;  /* 0x00000007bc00720c */ /* 0x040fe40003f44070 */
[----:B------:R-:W-:Y:S02]  /*5950*/  ISETP.GT.U32.AND P3, PT, R188, R13, PT ;  /* 0x0000000dbc00720c */ /* 0x000fe40003f64070 */
[----:B--2---:R-:W-:-:S02]  /*5960*/  IADD3 R192, R243, 0xc9, RZ ;  /* 0x000000c9f3c07810 */ /* 0x004fc40007ffe0ff */
[C---:B------:R-:W-:Y:S02]  /*5970*/  IADD3 R196, R243.reuse, 0xca, RZ ;  /* 0x000000caf3c47810 */ /* 0x040fe40007ffe0ff */
[----:B------:R-:W-:Y:S01]  /*5980*/  IADD3 R194, R243, 0xcb, RZ ;  /* 0x000000cbf3c27810 */ /* 0x000fe20007ffe0ff */
[----:B------:R-:W-:Y:S04]  /*5990*/  STL [R1+0x73f0], R192 ;  /* 0x0073f0c001007387 */ /* 0x000fe80000100800 */
[----:B------:R-:W-:Y:S04]  /*59a0*/  STL [R1+0x73f8], R196 ;  /* 0x0073f8c401007387 */ /* 0x000fe80000100800 */
[----:B------:R-:W-:Y:S04]  /*59b0*/  STL [R1+0x7400], R194 ;  /* 0x007400c201007387 */ /* 0x000fe80000100800 */
[----:B------:R1:W-:Y:S04]  /*59c0*/  STL [R1+0x7674], R48 ;  /* 0x0076743001007387 */ /* 0x0003e80000100800 */
[----:B-1----:R-:W2:Y:S04]  /*59d0*/  LDL R48, [R1+0x70e0] ;  /* 0x0070e00001307983 */ /* 0x002ea80000100800 */
[----:B------:R1:W-:Y:S04]  /*59e0*/  STL [R1+0x7678], R15 ;  /* 0x0076780f01007387 */ /* 0x0003e80000100800 */
[----:B-1----:R-:W3:Y:S04]  /*59f0*/  LDL R15, [R1+0x70dc] ;  /* 0x0070dc00010f7983 */ /* 0x002ee80000100800 */
[----:B------:R1:W-:Y:S04]  /*5a00*/  STL [R1+0x767c], R55 ;  /* 0x00767c3701007387 */ /* 0x0003e80000100800 */
[----:B-1----:R-:W3:Y:S04]  /*5a10*/  LDL R55, [R1+0x70c8] ;  /* 0x0070c80001377983 */ /* 0x002ee80000100800 */
[----:B------:R1:W-:Y:S04]  /*5a20*/  STL [R1+0x7680], R4 ;  /* 0x0076800401007387 */ /* 0x0003e80000100800 */
[----:B-1----:R-:W3:Y:S01]  /*5a30*/  LDL R4, [R1+0x74d0] ;  /* 0x0074d00001047983 */ /* 0x002ee20000100800 */
[--C-:B------:R-:W-:Y:S01]  /*5a40*/  @!P4 IMAD.IADD R11, R11, 0x1, -R188.reuse ;  /* 0x000000010b0bc824 */ /* 0x100fe200078e0abc */
[----:B------:R-:W-:Y:S01]  /*5a50*/  @!P5 IADD3 R6, R6, -R188, RZ ;  /* 0x800000bc0606d210 */ /* 0x000fe20007ffe0ff */
[--C-:B------:R-:W-:Y:S01]  /*5a60*/  @!P1 IMAD.IADD R57, R57, 0x1, -R188.reuse ;  /* 0x0000000139399824 */ /* 0x100fe200078e0abc */
[C---:B------:R-:W-:Y:S01]  /*5a70*/  ISETP.GT.U32.AND P4, PT, R188.reuse, R8, PT ;  /* 0x00000008bc00720c */ /* 0x040fe20003f84070 */
[----:B------:R-:W-:Y:S01]  /*5a80*/  @!P2 IMAD.IADD R7, R7, 0x1, -R188 ;  /* 0x000000010707a824 */ /* 0x000fe200078e0abc */
[----:B------:R-:W-:-:S02]  /*5a90*/  ISETP.GT.U32.AND P5, PT, R188, R3, PT ;  /* 0x00000003bc00720c */ /* 0x000fc40003fa4070 */
[C---:B------:R-:W-:Y:S02]  /*5aa0*/  ISETP.GT.U32.AND P1, PT, R188.reuse, R6, PT ;  /* 0x00000006bc00720c */ /* 0x040fe40003f24070 */
[C---:B------:R-:W-:Y:S02]  /*5ab0*/  ISETP.GT.U32.AND P6, PT, R188.reuse, R11, PT ;  /* 0x0000000bbc00720c */ /* 0x040fe40003fc4070 */
[C---:B------:R-:W-:Y:S01]  /*5ac0*/  ISETP.GT.U32.AND P2, PT, R188.reuse, R10, PT ;  /* 0x0000000abc00720c */ /* 0x040fe20003f44070 */
[----:B------:R-:W-:Y:S01]  /*5ad0*/  @!P3 IMAD.IADD R13, R13, 0x1, -R188 ;  /* 0x000000010d0db824 */ /* 0x000fe200078e0abc */
[----:B------:R-:W-:Y:S02]  /*5ae0*/  ISETP.GT.U32.AND P3, PT, R188, R5, PT ;  /* 0x00000005bc00720c */ /* 0x000fe40003f64070 */
[----:B------:R-:W-:Y:S02]  /*5af0*/  IABS R240, R186 ;  /* 0x000000ba00f07213 */ /* 0x000fe40000000000 */
[----:B------:R-:W-:-:S02]  /*5b00*/  IABS R52, R184 ;  /* 0x000000b800347213 */ /* 0x000fc40000000000 */
[----:B------:R-:W-:Y:S01]  /*5b10*/  @!P4 IADD3 R8, R8, -R188, RZ ;  /* 0x800000bc0808c210 */ /* 0x000fe20007ffe0ff */
[----:B------:R-:W-:-:S04]  /*5b20*/  IMAD.HI.U32 R184, R182, R240, RZ ;  /* 0x000000f0b6b87227 */ /* 0x000fc800078e00ff */
[--C-:B------:R-:W-:Y:S01]  /*5b30*/  @!P5 IMAD.IADD R3, R3, 0x1, -R188.reuse ;  /* 0x000000010303d824 */ /* 0x100fe200078e0abc */
[----:B------:R-:W-:Y:S01]  /*5b40*/  ISETP.GT.U32.AND P5, PT, R188, R7, PT ;  /* 0x00000007bc00720c */ /* 0x000fe20003fa4070 */
[--C-:B------:R-:W-:Y:S01]  /*5b50*/  @!P1 IMAD.IADD R6, R6, 0x1, -R188.reuse ;  /* 0x0000000106069824 */ /* 0x100fe200078e0abc */
[C---:B------:R-:W-:Y:S01]  /*5b60*/  ISETP.GT.U32.AND P1, PT, R188.reuse, R13, PT ;  /* 0x0000000dbc00720c */ /* 0x040fe20003f24070 */
[--C-:B------:R-:W-:Y:S01]  /*5b70*/  @!P6 IMAD.IADD R11, R11, 0x1, -R188.reuse ;  /* 0x000000010b0be824 */ /* 0x100fe200078e0abc */
[----:B------:R-:W-:Y:S01]  /*5b80*/  ISETP.GT.U32.AND P6, PT, R188, R8, PT ;  /* 0x00000008bc00720c */ /* 0x000fe20003fc4070 */
[----:B------:R-:W-:Y:S02]  /*5b90*/  @!P2 IMAD.IADD R10, R10, 0x1, -R188 ;  /* 0x000000010a0aa824 */ /* 0x000fe400078e0abc */
[----:B------:R-:W-:Y:S01]  /*5ba0*/  IMAD.HI.U32 R186, R182, R241, RZ ;  /* 0x000000f1b6ba7227 */ /* 0x000fe200078e00ff */
[----:B------:R-:W-:-:S03]  /*5bb0*/  IADD3 R184, -R184, RZ, RZ ;  /* 0x000000ffb8b87210 */ /* 0x000fc60007ffe1ff */
[----:B------:R-:W-:Y:S01]  /*5bc0*/  IMAD.HI.U32 R182, R182, R52, RZ ;  /* 0x00000034b6b67227 */ /* 0x000fe200078e00ff */
[C---:B------:R-:W-:Y:S02]  /*5bd0*/  ISETP.GT.U32.AND P2, PT, R188.reuse, R3, PT ;  /* 0x00000003bc00720c */ /* 0x040fe40003f44070 */
[----:B------:R-:W-:Y:S01]  /*5be0*/  @!P3 IADD3 R5, R5, -R188, RZ ;  /* 0x800000bc0505b210 */ /* 0x000fe20007ffe0ff */
[----:B------:R-:W-:Y:S01]  /*5bf0*/  IMAD.MOV R186, RZ, RZ, -R186 ;  /* 0x000000ffffba7224 */ /* 0x000fe200078e0aba */
[C---:B------:R-:W-:Y:S01]  /*5c00*/  ISETP.GT.U32.AND P4, PT, R188.reuse, R57, PT ;  /* 0x00000039bc00720c */ /* 0x040fe20003f84070 */
[----:B------:R-:W-:Y:S01]  /*5c10*/  IMAD.MOV R182, RZ, RZ, -R182 ;  /* 0x000000ffffb67224 */ /* 0x000fe200078e0ab6 */
[C---:B------:R-:W-:Y:S01]  /*5c20*/  ISETP.GT.U32.AND P3, PT, R188.reuse, R10, PT ;  /* 0x0000000abc00720c */ /* 0x040fe20003f64070 */
[C---:B------:R-:W-:Y:S02]  /*5c30*/  IMAD R241, R188.reuse, R186, R241 ;  /* 0x000000babcf17224 */ /* 0x040fe400078e02f1 */
[----:B------:R-:W-:-:S02]  /*5c40*/  IMAD R240, R188, R184, R240 ;  /* 0x000000b8bcf07224 */ /* 0x000fc400078e02f0 */
[C---:B------:R-:W-:Y:S02]  /*5c50*/  IMAD R52, R188.reuse, R182, R52 ;  /* 0x000000b6bc347224 */ /* 0x040fe400078e0234 */
[--C-:B------:R-:W-:Y:S01]  /*5c60*/  @!P5 IMAD.IADD R7, R7, 0x1, -R188.reuse ;  /* 0x000000010707d824 */ /* 0x100fe200078e0abc */
[C---:B------:R-:W-:Y:S01]  /*5c70*/  ISETP.GT.U32.AND P5, PT, R188.reuse, R241, PT ;  /* 0x000000f1bc00720c */ /* 0x040fe20003fa4070 */
[--C-:B------:R-:W-:Y:S01]  /*5c80*/  @!P1 IMAD.IADD R13, R13, 0x1, -R188.reuse ;  /* 0x000000010d0d9824 */ /* 0x100fe200078e0abc */
[----:B------:R-:W-:Y:S01]  /*5c90*/  ISETP.GT.U32.AND P1, PT, R188, R240, PT ;  /* 0x000000f0bc00720c */ /* 0x000fe20003f24070 */
[--C-:B------:R-:W-:Y:S01]  /*5ca0*/  @!P6 IMAD.IADD R8, R8, 0x1, -R188.reuse ;  /* 0x000000010808e824 */ /* 0x100fe200078e0abc */
[----:B------:R-:W-:Y:S01]  /*5cb0*/  ISETP.GT.U32.AND P6, PT, R188, R52, PT ;  /* 0x00000034bc00720c */ /* 0x000fe20003fc4070 */
[--C-:B------:R-:W-:Y:S01]  /*5cc0*/  @!P4 IMAD.IADD R57, R57, 0x1, -R188.reuse ;  /* 0x000000013939c824 */ /* 0x100fe200078e0abc */
[----:B------:R-:W-:Y:S01]  /*5cd0*/  @!P2 IADD3 R3, R3, -R188, RZ ;  /* 0x800000bc0303a210 */ /* 0x000fe20007ffe0ff */
[----:B------:R-:W-:Y:S01]  /*5ce0*/  @!P3 IMAD.IADD R10, R10, 0x1, -R188 ;  /* 0x000000010a0ab824 */ /* 0x000fe200078e0abc */
[----:B------:R-:W-:-:S02]  /*5cf0*/  ISETP.GT.U32.AND P2, PT, R50, R61, PT ;  /* 0x0000003d3200720c */ /* 0x000fc40003f44070 */
[----:B------:R-:W-:Y:S02]  /*5d00*/  ISETP.GT.U32.AND P4, PT, R188, R5, PT ;  /* 0x00000005bc00720c */ /* 0x000fe40003f84070 */
[----:B------:R-:W-:Y:S02]  /*5d10*/  ISETP.GT.U32.AND P3, PT, R50, R44, PT ;  /* 0x0000002c3200720c */ /* 0x000fe40003f64070 */
[----:B------:R-:W-:Y:S01]  /*5d20*/  @!P5 IADD3 R241, R241, -R188, RZ ;  /* 0x800000bcf1f1d210 */ /* 0x000fe20007ffe0ff */
[--C-:B------:R-:W-:Y:S01]  /*5d30*/  @!P1 IMAD.IADD R240, R240, 0x1, -R188.reuse ;  /* 0x00000001f0f09824 */ /* 0x100fe200078e0abc */
[----:B------:R-:W-:Y:S01]  /*5d40*/  ISETP.GT.U32.AND P5, PT, R50, R60, PT ;  /* 0x0000003c3200720c */ /* 0x000fe20003fa4070 */
[----:B------:R-:W-:Y:S01]  /*5d50*/  @!P6 IMAD.IADD R52, R52, 0x1, -R188 ;  /* 0x000000013434e824 */ /* 0x000fe200078e0abc */
[----:B------:R-:W-:-:S03]  /*5d60*/  ISETP.GT.U32.AND P6, PT, R188, R241, PT ;  /* 0x000000f1bc00720c */ /* 0x000fc60003fc4070 */
[----:B------:R-:W-:Y:S01]  /*5d70*/  @!P2 IMAD.IADD R61, R61, 0x1, -R50 ;  /* 0x000000013d3da824 */ /* 0x000fe200078e0a32 */
[----:B------:R-:W-:Y:S01]  /*5d80*/  ISETP.GT.U32.AND P2, PT, R188, R240, PT ;  /* 0x000000f0bc00720c */ /* 0x000fe20003f44070 */
[----:B------:R-:W-:Y:S01]  /*5d90*/  @!P4 IMAD.IADD R5, R5, 0x1, -R188 ;  /* 0x000000010505c824 */ /* 0x000fe200078e0abc */
[----:B------:R-:W-:Y:S01]  /*5da0*/  ISETP.GT.U32.AND P4, PT, R50, R190, PT ;  /* 0x000000be3200720c */ /* 0x000fe20003f84070 */
[--C-:B------:R-:W-:Y:S01]  /*5db0*/  @!P3 IMAD.IADD R44, R44, 0x1, -R50.reuse ;  /* 0x000000012c2cb824 */ /* 0x100fe200078e0a32 */
[----:B------:R-:W-:Y:S02]  /*5dc0*/  ISETP.GT.U32.AND P3, PT, R188, R52, PT ;  /* 0x00000034bc00720c */ /* 0x000fe40003f64070 */
[----:B------:R-:W-:Y:S01]  /*5dd0*/  ISETP.GT.U32.AND P1, PT, R50, R47, PT ;  /* 0x0000002f3200720c */ /* 0x000fe20003f24070 */
[----:B------:R-:W-:Y:S01]  /*5de0*/  @!P5 IMAD.IADD R60, R60, 0x1, -R50 ;  /* 0x000000013c3cd824 */ /* 0x000fe200078e0a32 */
[----:B------:R-:W-:Y:S01]  /*5df0*/  STL [R1+0x7684], R11 ;  /* 0x0076840b01007387 */ /* 0x000fe20000100800 */
[----:B------:R-:W-:-:S03]  /*5e00*/  @!P6 IMAD.IADD R241, R241, 0x1, -R188 ;  /* 0x00000001f1f1e824 */ /* 0x000fc600078e0abc */
[----:B------:R-:W-:Y:S01]  /*5e10*/  STL [R1+0x7688], R6 ;  /* 0x0076880601007387 */ /* 0x000fe20000100800 */
[----:B------:R-:W-:Y:S02]  /*5e20*/  @!P2 IADD3 R240, R240, -R188, RZ ;  /* 0x800000bcf0f0a210 */ /* 0x000fe40007ffe0ff */
[----:B------:R-:W-:Y:S01]  /*5e30*/  @!P4 IMAD.IADD R190, R190, 0x1, -R50 ;  /* 0x00000001bebec824 */ /* 0x000fe200078e0a32 */
[----:B------:R-:W-:Y:S01]  /*5e40*/  STL [R1+0x768c], R57 ;  /* 0x00768c3901007387 */ /* 0x000fe20000100800 */
[----:B------:R-:W-:Y:S01]  /*5e50*/  ISETP.GT.U32.AND P2, PT, R50, R60, PT ;  /* 0x0000003c3200720c */ /* 0x000fe20003f44070 */
[----:B------:R-:W-:Y:S01]  /*5e60*/  @!P3 IMAD.IADD R52, R52, 0x1, -R188 ;  /* 0x000000013434b824 */ /* 0x000fe200078e0abc */
[C---:B------:R-:W-:Y:S01]  /*5e70*/  ISETP.GT.U32.AND P4, PT, R50.reuse, R61, PT ;  /* 0x0000003d3200720c */ /* 0x040fe20003f84070 */
[----:B------:R-:W-:Y:S01]  /*5e80*/  STL [R1+0x7690], R7 ;  /* 0x0076900701007387 */ /* 0x000fe20000100800 */
[C---:B------:R-:W-:Y:S02]  /*5e90*/  ISETP.GT.U32.AND P3, PT, R50.reuse, R2, PT ;  /* 0x000000023200720c */ /* 0x040fe40003f64070 */
[----:B------:R-:W-:Y:S01]  /*5ea0*/  ISETP.GT.U32.AND P5, PT, R50, R44, PT ;  /* 0x0000002c3200720c */ /* 0x000fe20003fa4070 */
[----:B------:R-:W-:Y:S01]  /*5eb0*/  STL [R1+0x7694], R13 ;  /* 0x0076940d01007387 */ /* 0x000fe20000100800 */
[----:B------:R-:W-:-:S03]  /*5ec0*/  @!P1 IMAD.IADD R47, R47, 0x1, -R50 ;  /* 0x000000012f2f9824 */ /* 0x000fc600078e0a32 */
[----:B------:R-:W-:Y:S01]  /*5ed0*/  STL [R1+0x7698], R8 ;  /* 0x0076980801007387 */ /* 0x000fe20000100800 */
[----:B------:R-:W-:-:S03]  /*5ee0*/  ISETP.GT.U32.AND P1, PT, R50, R190, PT ;  /* 0x000000be3200720c */ /* 0x000fc60003f24070 */
[----:B------:R-:W-:Y:S04]  /*5ef0*/  STL [R1+0x769c], R3 ;  /* 0x00769c0301007387 */ /* 0x000fe80000100800 */
[----:B------:R-:W-:Y:S04]  /*5f00*/  STL [R1+0x76a0], R10 ;  /* 0x0076a00a01007387 */ /* 0x000fe80000100800 */
[----:B------:R-:W-:Y:S04]  /*5f10*/  STL [R1+0x76a4], R5 ;  /* 0x0076a40501007387 */ /* 0x000fe80000100800 */
[----:B------:R-:W-:Y:S04]  /*5f20*/  STL [R1+0x76a8], R241 ;  /* 0x0076a8f101007387 */ /* 0x000fe80000100800 */
[----:B------:R1:W-:Y:S01]  /*5f30*/  STL [R1+0x76ac], R240 ;  /* 0x0076acf001007387 */ /* 0x0003e20000100800 */
[----:B------:R-:W-:Y:S01]  /*5f40*/  @!P2 IADD3 R60, R60, -R50, RZ ;  /* 0x800000323c3ca210 */ /* 0x000fe20007ffe0ff */
[----:B------:R-:W-:-:S02]  /*5f50*/  @!P4 IMAD.IADD R61, R61, 0x1, -R50 ;  /* 0x000000013d3dc824 */ /* 0x000fc400078e0a32 */
[----:B------:R-:W-:Y:S01]  /*5f60*/  STL [R1+0x7628], R52 ;  /* 0x0076283401007387 */ /* 0x000fe20000100800 */
[C---:B-1----:R-:W-:Y:S01]  /*5f70*/  IADD3 R240, R243.reuse, 0xcc, RZ ;  /* 0x000000ccf3f07810 */ /* 0x042fe20007ffe0ff */
[--C-:B------:R-:W-:Y:S01]  /*5f80*/  @!P3 IMAD.IADD R2, R2, 0x1, -R50.reuse ;  /* 0x000000010202b824 */ /* 0x100fe200078e0a32 */
[----:B------:R-:W-:Y:S01]  /*5f90*/  ISETP.GE.AND P2, PT, R243, RZ, PT ;  /* 0x000000fff300720c */ /* 0x000fe20003f46270 */
[----:B------:R-:W-:Y:S02]  /*5fa0*/  @!P5 IMAD.IADD R44, R44, 0x1, -R50 ;  /* 0x000000012c2cd824 */ /* 0x000fe400078e0a32 */
[----:B------:R-:W-:Y:S01]  /*5fb0*/  STL [R1+0x7404], R240 ;  /* 0x007404f001007387 */ /* 0x000fe20000100800 */
[----:B------:R-:W-:-:S03]  /*5fc0*/  ISETP.GT.U32.AND P4, PT, R50, R42, PT ;  /* 0x0000002a3200720c */ /* 0x000fc60003f84070 */
[----:B------:R-:W4:Y:S01]  /*5fd0*/  LDL R11, [R1+0x70e4] ;  /* 0x0070e400010b7983 */ /* 0x000f220000100800 */
[----:B------:R-:W-:Y:S01]  /*5fe0*/  ISETP.GT.U32.AND P5, PT, R50, R40, PT ;  /* 0x000000283200720c */ /* 0x000fe20003fa4070 */
[----:B------:R-:W-:Y:S01]  /*5ff0*/  @!P1 IMAD.IADD R190, R190, 0x1, -R50 ;  /* 0x00000001bebe9824 */ /* 0x000fe200078e0a32 */
[----:B------:R-:W-:Y:S01]  /*6000*/  ISETP.GT.U32.AND P1, PT, R50, R38, PT ;  /* 0x000000263200720c */ /* 0x000fe20003f24070 */
[----:B------:R-:W-:-:S04]  /*6010*/  IMAD.MOV.U32 R3, RZ, RZ, R44 ;  /* 0x000000ffff037224 */ /* 0x000fc800078e002c */
[----:B------:R-:W-:Y:S02]  /*6020*/  @!P2 IMAD.MOV R3, RZ, RZ, -R3 ;  /* 0x000000ffff03a224 */ /* 0x000fe400078e0a03 */
[----:B------:R-:W-:-:S04]  /*6030*/  @!P4 IMAD.IADD R42, R42, 0x1, -R50 ;  /* 0x000000012a2ac824 */ /* 0x000fc800078e0a32 */
[----:B------:R-:W-:Y:S02]  /*6040*/  @!P5 IMAD.IADD R40, R40, 0x1, -R50 ;  /* 0x000000012828d824 */ /* 0x000fe400078e0a32 */
[----:B------:R-:W-:Y:S02]  /*6050*/  @!P1 IADD3 R38, R38, -R50, RZ ;  /* 0x8000003226269210 */ /* 0x000fe40007ffe0ff */
[----:B--2---:R-:W-:Y:S02]  /*6060*/  ISETP.GE.AND P1, PT, R48, RZ, PT ;  /* 0x000000ff3000720c */ /* 0x004fe40003f26270 */
[----:B---3--:R-:W-:Y:S02]  /*6070*/  ISETP.GE.AND P5, PT, R15, RZ, PT ;  /* 0x000000ff0f00720c */ /* 0x008fe40003fa6270 */
[----:B------:R-:W2:Y:S01]  /*6080*/  LDL R15, [R1+0x70f0] ;  /* 0x0070f000010f7983 */ /* 0x000ea20000100800 */
[----:B------:R-:W-:-:S03]  /*6090*/  ISETP.GE.AND P4, PT, R55, RZ, PT ;  /* 0x000000ff3700720c */ /* 0x000fc60003f86270 */
[----:B------:R-:W3:Y:S01]  /*60a0*/  LDL R55, [R1+0x70ec] ;  /* 0x0070ec0001377983 */ /* 0x000ee20000100800 */
[----:B------:R-:W-:-:S03]  /*60b0*/  ISETP.GE.AND P3, PT, R4, RZ, PT ;  /* 0x000000ff0400720c */ /* 0x000fc60003f66270 */
[----:B------:R-:W3:Y:S04]  /*60c0*/  LDL R4, [R1+0x70e8] ;  /* 0x0070e80001047983 */ /* 0x000ee80000100800 */
[----:B------:R1:W-:Y:S06]  /*60d0*/  STL [R1+0x58], R3 ;  /* 0x0000580301007387 */ /* 0x0003ec0000100800 */
[----:B------:R-:W-:-:S05]  /*60e0*/  @!P3 IMAD.MOV R61, RZ, RZ, -R61 ;  /* 0x000000ffff3db224 */ /* 0x000fca00078e0a3d */
[----:B------:R-:W-:Y:S04]  /*60f0*/  STL [R1+0x766c], R61 ;  /* 0x00766c3d01007387 */ /* 0x000fe80000100800 */
[----:B------:R-:W3:Y:S01]  /*6100*/  LDL R48, [R1+0x70f4] ;  /* 0x0070f40001307983 */ /* 0x000ee20000100800 */
[----:B------:R-:W-:Y:S02]  /*6110*/  ISETP.GT.U32.AND P6, PT, R50, R47, PT ;  /* 0x0000002f3200720c */ /* 0x000fe40003fc4070 */
[----:B------:R-:W-:Y:S01]  /*6120*/  MOV R5, R190 ;  /* 0x000000be00057202 */ /* 0x000fe20000000f00 */
[----:B-1----:R-:W-:-:S04]  /*6130*/  IMAD.MOV.U32 R3, RZ, RZ, R60 ;  /* 0x000000ffff037224 */ /* 0x002fc800078e003c */
[----:B------:R-:W-:Y:S02]  /*6140*/  @!P4 IMAD.MOV R5, RZ, RZ, -R5 ;  /* 0x000000ffff05c224 */ /* 0x000fe400078e0a05 */
[----:B------:R-:W-:-:S04]  /*6150*/  @!P5 IMAD.MOV R3, RZ, RZ, -R3 ;  /* 0x000000ffff03d224 */ /* 0x000fc800078e0a03 */
[----:B------:R-:W-:Y:S01]  /*6160*/  @!P6 IMAD.IADD R47, R47, 0x1, -R50 ;  /* 0x000000012f2fe824 */ /* 0x000fe200078e0a32 */
[----:B------:R-:W-:Y:S04]  /*6170*/  STL [R1+0x54], R5 ;  /* 0x0000540501007387 */ /* 0x000fe80000100800 */
[----:B------:R1:W-:Y:S01]  /*6180*/  STL [R1+0x50], R3 ;  /* 0x0000500301007387 */ /* 0x0003e20000100800 */
[C---:B------:R-:W-:Y:S02]  /*6190*/  ISETP.GT.U32.AND P5, PT, R50.reuse, R38, PT ;  /* 0x000000263200720c */ /* 0x040fe40003fa4070 */
[----:B------:R-:W-:Y:S02]  /*61a0*/  ISETP.GT.U32.AND P2, PT, R50, R2, PT ;  /* 0x000000023200720c */ /* 0x000fe40003f44070 */
[----:B-1----:R-:W-:-:S02]  /*61b0*/  MOV R3, R47 ;  /* 0x0000002f00037202 */ /* 0x002fc40000000f00 */
[----:B------:R-:W-:-:S03]  /*61c0*/  ISETP.GT.U32.AND P3, PT, R50, R42, PT ;  /* 0x0000002a3200720c */ /* 0x000fc60003f64070 */
[----:B------:R-:W-:Y:S01]  /*61d0*/  @!P1 IMAD.MOV R3, RZ, RZ, -R3 ;  /* 0x000000ffff039224 */ /* 0x000fe200078e0a03 */
[C---:B------:R-:W-:Y:S02]  /*61e0*/  ISETP.GT.U32.AND P1, PT, R50.reuse, R34, PT ;  /* 0x000000223200720c */ /* 0x040fe40003f24070 */
[----:B------:R-:W-:Y:S02]  /*61f0*/  ISETP.GT.U32.AND P4, PT, R50, R40, PT ;  /* 0x000000283200720c */ /* 0x000fe40003f84070 */
[----:B------:R-:W-:Y:S02]  /*6200*/  IADD3 R241, R243, 0xcd, RZ ;  /* 0x000000cdf3f17810 */ /* 0x000fe40007ffe0ff */
[----:B------:R-:W-:Y:S01]  /*6210*/  @!P5 IADD3 R38, R38, -R50, RZ ;  /* 0x800000322626d210 */ /* 0x000fe20007ffe0ff */
[----:B------:R-:W-:Y:S02]  /*6220*/  @!P2 IMAD.IADD R2, R2, 0x1, -R50 ;  /* 0x000000010202a824 */ /* 0x000fe400078e0a32 */
[----:B------:R-:W-:Y:S01]  /*6230*/  STL [R1+0x7408], R241 ;  /* 0x007408f101007387 */ /* 0x000fe20000100800 */
[----:B------:R-:W-:-:S03]  /*6240*/  ISETP.GT.U32.AND P2, PT, R50, R33, PT ;  /* 0x000000213200720c */ /* 0x000fc60003f44070 */
[----:B------:R1:W-:Y:S01]  /*6250*/  STL [R1+0x4c], R3 ;  /* 0x00004c0301007387 */ /* 0x0003e20000100800 */
[--C-:B------:R-:W-:Y:S02]  /*6260*/  @!P1 IMAD.IADD R34, R34, 0x1, -R50.reuse ;  /* 0x0000000122229824 */ /* 0x100fe400078e0a32 */
[--C-:B------:R-:W-:Y:S01]  /*6270*/  @!P3 IMAD.IADD R42, R42, 0x1, -R50.reuse ;  /* 0x000000012a2ab824 */ /* 0x100fe200078e0a32 */
[----:B------:R-:W-:Y:S01]  /*6280*/  ISETP.GT.U32.AND P3, PT, R50, R32, PT ;  /* 0x000000203200720c */ /* 0x000fe20003f64070 */
[----:B------:R-:W-:Y:S01]  /*6290*/  @!P4 IMAD.IADD R40, R40, 0x1, -R50 ;  /* 0x000000012828c824 */ /* 0x000fe200078e0a32 */
[----:B------:R-:W-:Y:S01]  /*62a0*/  ISETP.GT.U32.AND P4, PT, R50, R31, PT ;  /* 0x0000001f3200720c */ /* 0x000fe20003f84070 */
[----:B------:R-:W-:Y:S02]  /*62b0*/  IMAD.MOV.U32 R6, RZ, RZ, R42 ;  /* 0x000000ffff067224 */ /* 0x000fe400078e002a */
[----:B-1----:R-:W-:Y:S02]  /*62c0*/  IMAD.MOV.U32 R3, RZ, RZ, R2 ;  /* 0x000000ffff037224 */ /* 0x002fe400078e0002 */
[----:B------:R-:W-:-:S06]  /*62d0*/  @!P2 IMAD.IADD R33, R33, 0x1, -R50 ;  /* 0x000000012121a824 */ /* 0x000fcc00078e0a32 */
[----:B------:R-:W-:Y:S02]  /*62e0*/  @!P3 IMAD.IADD R32, R32, 0x1, -R50 ;  /* 0x000000012020b824 */ /* 0x000fe400078e0a32 */
[----:B------:R-:W-:Y:S02]  /*62f0*/  @!P4 IADD3 R31, R31, -R50, RZ ;  /* 0x800000321f1fc210 */ /* 0x000fe40007ffe0ff */
[----:B----4-:R-:W-:Y:S02]  /*6300*/  ISETP.GE.AND P5, PT, R11, RZ, PT ;  /* 0x000000ff0b00720c */ /* 0x010fe40003fa6270 */
[----:B------:R-:W4:Y:S11]  /*6310*/  LDL R11, [R1+0x70f8] ;  /* 0x0070f800010b7983 */ /* 0x000f360000100800 */
[----:B------:R-:W-:-:S02]  /*6320*/  @!P5 IADD3 R3, -R3, RZ, RZ ;  /* 0x000000ff0303d210 */ /* 0x000fc40007ffe1ff */
[----:B--2---:R-:W-:Y:S02]  /*6330*/  ISETP.GE.AND P3, PT, R15, RZ, PT ;  /* 0x000000ff0f00720c */ /* 0x004fe40003f66270 */
[----:B---3--:R-:W-:Y:S02]  /*6340*/  ISETP.GE.AND P2, PT, R55, RZ, PT ;  /* 0x000000ff3700720c */ /* 0x008fe40003f46270 */
[----:B------:R-:W2:Y:S01]  /*6350*/  LDL R55, [R1+0x7100] ;  /* 0x0071000001377983 */ /* 0x000ea20000100800 */
[----:B------:R-:W-:-:S03]  /*6360*/  ISETP.GE.AND P1, PT, R4, RZ, PT ;  /* 0x000000ff0400720c */ /* 0x000fc60003f26270 */
[----:B------:R-:W3:Y:S04]  /*6370*/  LDL R4, [R1+0x70fc] ;  /* 0x0070fc0001047983 */ /* 0x000ee80000100800 */
[----:B------:R1:W-:Y:S04]  /*6380*/  STL [R1+0x3c], R3 ;  /* 0x00003c0301007387 */ /* 0x0003e80000100800 */
[----:B------:R-:W3:Y:S02]  /*6390*/  LDL R15, [R1+0x7104] ;  /* 0x00710400010f7983 */ /* 0x000ee40000100800 */
[----:B------:R-:W-:-:S05]  /*63a0*/  @!P1 IMAD.MOV R6, RZ, RZ, -R6 ;  /* 0x000000ffff069224 */ /* 0x000fca00078e0a06 */
[----:B------:R-:W-:Y:S01]  /*63b0*/  STL [R1+0x38], R6 ;  /* 0x0000380601007387 */ /* 0x000fe20000100800 */
[----:B------:R-:W-:-:S03]  /*63c0*/  ISETP.GE.AND P4, PT, R48, RZ, PT ;  /* 0x000000ff3000720c */ /* 0x000fc60003f86270 */
[----:B------:R-:W3:Y:S01]  /*63d0*/  LDL R48, [R1+0x7108] ;  /* 0x0071080001307983 */ /* 0x000ee20000100800 */
[----:B------:R-:W-:Y:S01]  /*63e0*/  ISETP.GT.U32.AND P6, PT, R50, R36, PT ;  /* 0x000000243200720c */ /* 0x000fe20003fc4070 */
[----:B------:R-:W-:-:S12]  /*63f0*/  IMAD.MOV.U32 R5, RZ, RZ, R40 ;  /* 0x000000ffff057224 */ /* 0x000fd800078e0028 */
[----:B------:R-:W-:-:S05]  /*6400*/  @!P6 IMAD.IADD R36, R36, 0x1, -R50 ;  /* 0x000000012424e824 */ /* 0x000fca00078e0a32 */
[----:B------:R-:W-:Y:S01]  /*6410*/  ISETP.GT.U32.AND P6, PT, R50, R36, PT ;  /* 0x000000243200720c */ /* 0x000fe20003fc4070 */
[----:B-1----:R-:W-:Y:S02]  /*6420*/  IMAD.MOV.U32 R3, RZ, RZ, R38 ;  /* 0x000000ffff037224 */ /* 0x002fe400078e0026 */
[----:B------:R-:W-:-:S03]  /*6430*/  @!P2 IMAD.MOV R5, RZ, RZ, -R5 ;  /* 0x000000ffff05a224 */ /* 0x000fc600078e0a05 */
[----:B------:R-:W-:Y:S02]  /*6440*/  @!P3 IADD3 R3, -R3, RZ, RZ ;  /* 0x000000ff0303b210 */ /* 0x000fe40007ffe1ff */
[----:B------:R-:W-:Y:S05]  /*6450*/  STL [R1+0x34], R5 ;  /* 0x0000340501007387 */ /* 0x000fea0000100800 */
[----:B------:R-:W-:Y:S01]  /*6460*/  @!P6 IMAD.IADD R36, R36, 0x1, -R50 ;  /* 0x000000012424e824 */ /* 0x000fe200078e0a32 */
[----:B------:R1:W-:Y:S01]  /*6470*/  STL [R1+0x2c], R3 ;  /* 0x00002c0301007387 */ /* 0x0003e20000100800 */
[C---:B------:R-:W-:Y:S02]  /*6480*/  ISETP.GT.U32.AND P3, PT, R50.reuse, R31, PT ;  /* 0x0000001f3200720c */ /* 0x040fe40003f64070 */
[C---:B------:R-:W-:Y:S01]  /*6490*/  ISETP.GT.U32.AND P5, PT, R50.reuse, R34, PT ;  /* 0x000000223200720c */ /* 0x040fe20003fa4070 */
[----:B-1----:R-:W-:Y:S01]  /*64a0*/  IMAD.MOV.U32 R3, RZ, RZ, R36 ;  /* 0x000000ffff037224 */ /* 0x002fe200078e0024 */
[----:B------:R-:W-:-:S03]  /*64b0*/  ISETP.GT.U32.AND P1, PT, R50, R33, PT ;  /* 0x000000213200720c */ /* 0x000fc60003f24070 */
[----:B------:R-:W-:Y:S01]  /*64c0*/  @!P4 IMAD.MOV R3, RZ, RZ, -R3 ;  /* 0x000000ffff03c224 */ /* 0x000fe200078e0a03 */
[C---:B------:R-:W-:Y:S02]  /*64d0*/  ISETP.GT.U32.AND P4, PT, R50.reuse, R28, PT ;  /* 0x0000001c3200720c */ /* 0x040fe40003f84070 */
[----:B------:R-:W-:Y:S02]  /*64e0*/  ISETP.GT.U32.AND P2, PT, R50, R32, PT ;  /* 0x000000203200720c */ /* 0x000fe40003f44070 */
[----:B------:R-:W-:Y:S01]  /*64f0*/  IADD3 R5, R243, 0xce, RZ ;  /* 0x000000cef3057810 */ /* 0x000fe20007ffe0ff */
[--C-:B------:R-:W-:Y:S02]  /*6500*/  @!P3 IMAD.IADD R31, R31, 0x1, -R50.reuse ;  /* 0x000000011f1fb824 */ /* 0x100fe400078e0a32 */
[--C-:B------:R-:W-:Y:S01]  /*6510*/  @!P5 IMAD.IADD R34, R34, 0x1, -R50.reuse ;  /* 0x000000012222d824 */ /* 0x100fe200078e0a32 */
[----:B------:R-:W-:Y:S01]  /*6520*/  ISETP.GT.U32.AND P5, PT, R50, R26, PT ;  /* 0x0000001a3200720c */ /* 0x000fe20003fa4070 */
[----:B------:R-:W-:Y:S01]  /*6530*/  STL [R1+0x740c], R5 ;  /* 0x00740c0501007387 */ /* 0x000fe20000100800 */
[----:B------:R-:W-:-:S03]  /*6540*/  @!P1 IMAD.IADD R33, R33, 0x1, -R50 ;  /* 0x0000000121219824 */ /* 0x000fc600078e0a32 */
[----:B------:R-:W-:Y:S01]  /*6550*/  @!P4 IMAD.IADD R28, R28, 0x1, -R50 ;  /* 0x000000011c1cc824 */ /* 0x000fe200078e0a32 */
[----:B------:R1:W-:Y:S01]  /*6560*/  STL [R1+0x28], R3 ;  /* 0x0000280301007387 */ /* 0x0003e20000100800 */
[----:B------:R-:W-:Y:S02]  /*6570*/  ISETP.GT.U32.AND P1, PT, R50, R24, PT ;  /* 0x000000183200720c */ /* 0x000fe40003f24070 */
[----:B------:R-:W-:Y:S02]  /*6580*/  @!P2 IADD3 R32, R32, -R50, RZ ;  /* 0x800000322020a210 */ /* 0x000fe40007ffe0ff */
[----:B------:R-:W-:Y:S02]  /*6590*/  ISETP.GT.U32.AND P2, PT, R50, R22, PT ;  /* 0x000000163200720c */ /* 0x000fe40003f44070 */
[----:B------:R-:W-:Y:S01]  /*65a0*/  MOV R7, R33 ;  /* 0x0000002100077202 */ /* 0x000fe20000000f00 */
[----:B-1----:R-:W-:Y:S02]  /*65b0*/  IMAD.MOV.U32 R3, RZ, RZ, R34 ;  /* 0x000000ffff037224 */ /* 0x002fe400078e0022 */
[----:B------:R-:W-:-:S04]  /*65c0*/  @!P5 IMAD.IADD R26, R26, 0x1, -R50 ;  /* 0x000000011a1ad824 */ /* 0x000fc800078e0a32 */
[----:B------:R-:W-:-:S04]  /*65d0*/  @!P1 IADD3 R24, R24, -R50, RZ ;  /* 0x8000003218189210 */ /* 0x000fc80007ffe0ff */
[----:B------:R-:W-:Y:S01]  /*65e0*/  @!P2 IMAD.IADD R22, R22, 0x1, -R50 ;  /* 0x000000011616a824 */ /* 0x000fe200078e0a32 */
[----:B----4-:R-:W-:Y:S02]  /*65f0*/  ISETP.GE.AND P3, PT, R11, RZ, PT ;  /* 0x000000ff0b00720c */ /* 0x010fe40003f66270 */
[----:B------:R-:W4:Y:S11]  /*6600*/  LDL R11, [R1+0x710c] ;  /* 0x00710c00010b7983 */ /* 0x000f360000100800 */
[----:B------:R-:W-:Y:S01]  /*6610*/  @!P3 IMAD.MOV R3, RZ, RZ, -R3 ;  /* 0x000000ffff03b224 */ /* 0x000fe200078e0a03 */
[----:B--2---:R-:W-:-:S02]  /*6620*/  ISETP.GE.AND P5, PT, R55, RZ, PT ;  /* 0x000000ff3700720c */ /* 0x004fc40003fa6270 */
[----:B------:R-:W2:Y:S01]  /*6630*/  LDL R55, [R1+0x7114] ;  /* 0x0071140001377983 */ /* 0x000ea20000100800 */
[----:B---3--:R-:W-:-:S03]  /*6640*/  ISETP.GE.AND P4, PT, R4, RZ, PT ;  /* 0x000000ff0400720c */ /* 0x008fc60003f86270 */
[----:B------:R-:W3:Y:S04]  /*6650*/  LDL R4, [R1+0x7110] ;  /* 0x0071100001047983 */ /* 0x000ee80000100800 */
[----:B------:R1:W-:Y:S01]  /*6660*/  STL [R1+0x24], R3 ;  /* 0x0000240301007387 */ /* 0x0003e20000100800 */
[----:B------:R-:W-:-:S03]  /*6670*/  ISETP.GE.AND P1, PT, R15, RZ, PT ;  /* 0x000000ff0f00720c */ /* 0x000fc60003f26270 */
[----:B------:R-:W3:Y:S02]  /*6680*/  LDL R15, [R1+0x7118] ;  /* 0x00711800010f7983 */ /* 0x000ee40000100800 */
[----:B------:R-:W-:-:S05]  /*6690*/  @!P4 IMAD.MOV R7, RZ, RZ, -R7 ;  /* 0x000000ffff07c224 */ /* 0x000fca00078e0a07 */
[----:B------:R-:W-:Y:S01]  /*66a0*/  STL [R1+0x20], R7 ;  /* 0x0000200701007387 */ /* 0x000fe20000100800 */
[----:B------:R-:W-:-:S03]  /*66b0*/  ISETP.GE.AND P2, PT, R48, RZ, PT ;  /* 0x000000ff3000720c */ /* 0x000fc60003f46270 */
[----:B------:R-:W3:Y:S01]  /*66c0*/  LDL R48, [R1+0x711c] ;  /* 0x00711c0001307983 */ /* 0x000ee20000100800 */
[----:B------:R-:W-:Y:S01]  /*66d0*/  ISETP.GT.U32.AND P6, PT, R50, R30, PT ;  /* 0x0000001e3200720c */ /* 0x000fe20003fc4070 */
[----:B-1----:R-:W-:Y:S02]  /*66e0*/  IMAD.MOV.U32 R3, RZ, RZ, R31 ;  /* 0x000000ffff037224 */ /* 0x002fe400078e001f */
[----:B------:R-:W-:-:S10]  /*66f0*/  IMAD.MOV.U32 R6, RZ, RZ, R32 ;  /* 0x000000ffff067224 */ /* 0x000fd400078e0020 */
[----:B------:R-:W-:-:S05]  /*6700*/  @!P6 IMAD.IADD R30, R30, 0x1, -R50 ;  /* 0x000000011e1ee824 */ /* 0x000fca00078e0a32 */
[C---:B------:R-:W-:Y:S01]  /*6710*/  ISETP.GT.U32.AND P6, PT, R50.reuse, R30, PT ;  /* 0x0000001e3200720c */ /* 0x040fe20003fc4070 */
[----:B------:R-:W-:Y:S01]  /*6720*/  @!P1 IMAD.MOV R3, RZ, RZ, -R3 ;  /* 0x000000ffff039224 */ /* 0x000fe200078e0a03 */
[C---:B------:R-:W-:Y:S02]  /*6730*/  ISETP.GT.U32.AND P1, PT, R50.reuse, R22, PT ;  /* 0x000000163200720c */ /* 0x040fe40003f24070 */
[C---:B------:R-:W-:Y:S02]  /*6740*/  ISETP.GT.U32.AND P3, PT, R50.reuse, R28, PT ;  /* 0x0000001c3200720c */ /* 0x040fe40003f64070 */
[----:B------:R-:W-:Y:S02]  /*6750*/  ISETP.GT.U32.AND P4, PT, R50, R26, PT ;  /* 0x0000001a3200720c */ /* 0x000fe40003f84070 */
[----:B------:R-:W-:Y:S02]  /*6760*/  @!P5 IADD3 R6, -R6, RZ, RZ ;  /* 0x000000ff0606d210 */ /* 0x000fe40007ffe1ff */
[----:B------:R-:W-:-:S03]  /*6770*/  ISETP.GT.U32.AND P5, PT, R50, R24, PT ;  /* 0x000000183200720c */ /* 0x000fc60003fa4070 */
[--C-:B------:R-:W-:Y:S01]  /*6780*/  @!P6 IMAD.IADD R30, R30, 0x1, -R50.reuse ;  /* 0x000000011e1ee824 */ /* 0x100fe200078e0a32 */
[----:B------:R-:W-:Y:S01]  /*6790*/  STL [R1+0x1c], R6 ;  /* 0x00001c0601007387 */ /* 0x000fe20000100800 */
[----:B------:R-:W-:-:S03]  /*67a0*/  @!P1 IMAD.IADD R22, R22, 0x1, -R50 ;  /* 0x0000000116169824 */ /* 0x000fc600078e0a32 */
[----:B------:R1:W-:Y:S01]  /*67b0*/  STL [R1+0x18], R3 ;  /* 0x0000180301007387 */ /* 0x0003e20000100800 */
[----:B------:R-:W-:Y:S01]  /*67c0*/  @!P3 IMAD.IADD R28, R28, 0x1, -R50 ;  /* 0x000000011c1cb824 */ /* 0x000fe200078e0a32 */
[----:B------:R-:W-:Y:S02]  /*67d0*/  @!P4 IADD3 R26, R26, -R50, RZ ;  /* 0x800000321a1ac210 */ /* 0x000fe40007ffe0ff */
[----:B------:R-:W-:Y:S01]  /*67e0*/  IADD3 R10, R243, 0xcf, RZ ;  /* 0x000000cff30a7810 */ /* 0x000fe20007ffe0ff */
[----:B-1----:R-:W-:Y:S01]  /*67f0*/  IMAD.MOV.U32 R3, RZ, RZ, R30 ;  /* 0x000000ffff037224 */ /* 0x002fe200078e001e */
[----:B------:R-:W-:Y:S01]  /*6800*/  ISETP.GT.U32.AND P3, PT, R50, R251, PT ;  /* 0x000000fb3200720c */ /* 0x000fe20003f64070 */
[----:B------:R-:W-:Y:S01]  /*6810*/  @!P5 IMAD.IADD R24, R24, 0x1, -R50 ;  /* 0x000000011818d824 */ /* 0x000fe200078e0a32 */
[C---:B------:R-:W-:Y:S01]  /*6820*/  ISETP.GT.U32.AND P4, PT, R50.reuse, R250, PT ;  /* 0x000000fa3200720c */ /* 0x040fe20003f84070 */
[----:B------:R-:W-:Y:S01]  /*6830*/  @!P2 IMAD.MOV R3, RZ, RZ, -R3 ;  /* 0x000000ffff03a224 */ /* 0x000fe200078e0a03 */
[----:B------:R-:W-:-:S02]  /*6840*/  ISETP.GT.U32.AND P2, PT, R50, R252, PT ;  /* 0x000000fc3200720c */ /* 0x000fc40003f44070 */
[----:B------:R-:W-:Y:S01]  /*6850*/  ISETP.GT.U32.AND P5, PT, R50, R249, PT ;  /* 0x000000f93200720c */ /* 0x000fe20003fa4070 */
[----:B------:R-:W-:Y:S04]  /*6860*/  STL [R1+0x7410], R10 ;  /* 0x0074100a01007387 */ /* 0x000fe80000100800 */
[----:B------:R1:W-:Y:S02]  /*6870*/  STL [R1+0x14], R3 ;  /* 0x0000140301007387 */ /* 0x0003e40000100800 */
[----:B------:R-:W-:Y:S02]  /*6880*/  @!P3 IADD3 R251, R251, -R50, RZ ;  /* 0x80000032fbfbb210 */ /* 0x000fe40007ffe0ff */
[----:B------:R-:W-:Y:S02]  /*6890*/  @!P4 IMAD.IADD R250, R250, 0x1, -R50 ;  /* 0x00000001fafac824 */ /* 0x000fe400078e0a32 */
[----:B-1----:R-:W-:-:S02]  /*68a0*/  IMAD.MOV.U32 R3, RZ, RZ, R28 ;  /* 0x000000ffff037224 */ /* 0x002fc400078e001c */
[--C-:B------:R-:W-:Y:S02]  /*68b0*/  @!P2 IMAD.IADD R252, R252, 0x1, -R50.reuse ;  /* 0x00000001fcfca824 */ /* 0x100fe400078e0a32 */
[----:B------:R-:W-:Y:S01]  /*68c0*/  @!P5 IMAD.IADD R249, R249, 0x1, -R50 ;  /* 0x00000001f9f9d824 */ /* 0x000fe200078e0a32 */
[----:B----4-:R-:W-:-:S13]  /*68d0*/  ISETP.GE.AND P1, PT, R11, RZ, PT ;  /* 0x000000ff0b00720c */ /* 0x010fda0003f26270 */
[----:B------:R-:W-:Y:S01]  /*68e0*/  @!P1 IMAD.MOV R3, RZ, RZ, -R3 ;  /* 0x000000ffff039224 */ /* 0x000fe200078e0a03 */
[----:B--2---:R-:W-:Y:S02]  /*68f0*/  ISETP.GE.AND P3, PT, R55, RZ, PT ;  /* 0x000000ff3700720c */ /* 0x004fe40003f66270 */
[----:B------:R-:W2:Y:S01]  /*6900*/  LDL R55, [R1+0x7124] ;  /* 0x0071240001377983 */ /* 0x000ea20000100800 */
[----:B---3--:R-:W-:-:S03]  /*6910*/  ISETP.GE.AND P2, PT, R4, RZ, PT ;  /* 0x000000ff0400720c */ /* 0x008fc60003f46270 */
[----:B------:R-:W3:Y:S01]  /*6920*/  LDL R4, [R1+0x7120] ;  /* 0x0071200001047983 */ /* 0x000ee20000100800 */
[----:B------:R-:W-:-:S03]  /*6930*/  ISETP.GE.AND P4, PT, R15, RZ, PT ;  /* 0x000000ff0f00720c */ /* 0x000fc60003f86270 */
[----:B------:R-:W4:Y:S04]  /*6940*/  LDL R15, [R1+0x7128] ;  /* 0x00712800010f7983 */ /* 0x000f280000100800 */
[----:B------:R1:W-:Y:S01]  /*6950*/  STL [R1+0x10], R3 ;  /* 0x0000100301007387 */ /* 0x0003e20000100800 */
[----:B------:R-:W-:-:S03]  /*6960*/  ISETP.GE.AND P5, PT, R48, RZ, PT ;  /* 0x000000ff3000720c */ /* 0x000fc60003fa6270 */
[----:B------:R-:W2:Y:S01]  /*6970*/  LDL R48, [R1+0x712c] ;  /* 0x00712c0001307983 */ /* 0x000ea20000100800 */
[----:B------:R-:W-:Y:S01]  /*6980*/  ISETP.GT.U32.AND P6, PT, R50, R20, PT ;  /* 0x000000143200720c */ /* 0x000fe20003fc4070 */
[----:B------:R-:W-:-:S05]  /*6990*/  IMAD.MOV.U32 R7, RZ, RZ, R26 ;  /* 0x000000ffff077224 */ /* 0x000fca00078e001a */
[----:B------:R-:W-:Y:S02]  /*69a0*/  @!P2 IADD3 R7, -R7, RZ, RZ ;  /* 0x000000ff0707a210 */ /* 0x000fe40007ffe1ff */
[----:B------:R-:W-:-:S05]  /*69b0*/  ISETP.GT.U32.AND P2, PT, R50, R251, PT ;  /* 0x000000fb3200720c */ /* 0x000fca0003f44070 */
[----:B------:R-:W-:-:S05]  /*69c0*/  @!P6 IMAD.IADD R20, R20, 0x1, -R50 ;  /* 0x000000011414e824 */ /* 0x000fca00078e0a32 */
[C---:B------:R-:W-:Y:S01]  /*69d0*/  ISETP.GT.U32.AND P6, PT, R50.reuse, R20, PT ;  /* 0x000000143200720c */ /* 0x040fe20003fc4070 */
[----:B------:R-:W-:Y:S02]  /*69e0*/  IMAD.MOV.U32 R6, RZ, RZ, R24 ;  /* 0x000000ffff067224 */ /* 0x000fe400078e0018 */
[----:B-1----:R-:W-:Y:S02]  /*69f0*/  IMAD.MOV.U32 R3, RZ, RZ, R22 ;  /* 0x000000ffff037224 */ /* 0x002fe400078e0016 */
[----:B------:R-:W-:Y:S02]  /*6a00*/  @!P3 IMAD.MOV R6, RZ, RZ, -R6 ;  /* 0x000000ffff06b224 */ /* 0x000fe400078e0a06 */
[--C-:B------:R-:W-:Y:S01]  /*6a10*/  @!P2 IMAD.IADD R251, R251, 0x1, -R50.reuse ;  /* 0x00000001fbfba824 */ /* 0x100fe200078e0a32 */
[----:B------:R-:W-:Y:S01]  /*6a20*/  ISETP.GT.U32.AND P2, PT, R50, R245, PT ;  /* 0x000000f53200720c */ /* 0x000fe20003f44070 */
[----:B------:R-:W-:Y:S01]  /*6a30*/  @!P4 IMAD.MOV R3, RZ, RZ, -R3 ;  /* 0x000000ffff03c224 */ /* 0x000fe200078e0a03 */
[----:B------:R-:W-:Y:S03]  /*6a40*/  STL [R1+0xc], R7 ;  /* 0x00000c0701007387 */ /* 0x000fe60000100800 */
[----:B------:R-:W-:Y:S01]  /*6a50*/  @!P6 IMAD.IADD R20, R20, 0x1, -R50 ;  /* 0x000000011414e824 */ /* 0x000fe200078e0a32 */
[----:B------:R1:W-:Y:S01]  /*6a60*/  STL [R1+0x8], R6 ;  /* 0x0000080601007387 */ /* 0x0003e20000100800 */
[----:B------:R-:W-:-:S03]  /*6a70*/  ISETP.GT.U32.AND P1, PT, R50, R252, PT ;  /* 0x000000fc3200720c */ /* 0x000fc60003f24070 */
[----:B------:R1:W-:Y:S02]  /*6a80*/  STL [R1+0x4], R3 ;  /* 0x0000040301007387 */ /* 0x0003e40000100800 */
[----:B-1----:R-:W-:Y:S01]  /*6a90*/  IMAD.MOV.U32 R6, RZ, RZ, R20 ;  /* 0x000000ffff067224 */ /* 0x002fe200078e0014 */
[----:B------:R-:W-:-:S03]  /*6aa0*/  IADD3 R3, R243, 0xd0, RZ ;  /* 0x000000d0f3037810 */ /* 0x000fc60007ffe0ff */
[----:B------:R-:W-:Y:S02]  /*6ab0*/  @!P5 IMAD.MOV R6, RZ, RZ, -R6 ;  /* 0x000000ffff06d224 */ /* 0x000fe400078e0a06 */
[----:B------:R-:W-:Y:S01]  /*6ac0*/  @!P2 IMAD.IADD R245, R245, 0x1, -R50 ;  /* 0x00000001f5f5a824 */ /* 0x000fe200078e0a32 */
[----:B------:R-:W-:Y:S04]  /*6ad0*/  STL [R1+0x7414], R3 ;  /* 0x0074140301007387 */ /* 0x000fe80000100800 */
[----:B------:R1:W-:Y:S01]  /*6ae0*/  STL [R1], R6 ;  /* 0x0000000601007387 */ /* 0x0003e20000100800 */
[----:B------:R-:W-:Y:S02]  /*6af0*/  @!P1 IADD3 R252, R252, -R50, RZ ;  /* 0x80000032fcfc9210 */ /* 0x000fe40007ffe0ff */
[----:B------:R-:W-:-:S13]  /*6b00*/  ISETP.GT.U32.AND P1, PT, R50, R246, PT ;  /* 0x000000f63200720c */ /* 0x000fda0003f24070 */
[----:B------:R-:W-:Y:S01]  /*6b10*/  @!P1 IMAD.IADD R246, R246, 0x1, -R50 ;  /* 0x00000001f6f69824 */ /* 0x000fe200078e0a32 */
[----:B--2---:R-:W-:Y:S02]  /*6b20*/  ISETP.GE.AND P2, PT, R48, RZ, PT ;  /* 0x000000ff3000720c */ /* 0x004fe40003f46270 */
[----:B------:R-:W2:Y:S01]  /*6b30*/  LDL R48, [R1+0x7140] ;  /* 0x0071400001307983 */ /* 0x000ea20000100800 */
[----:B----4-:R-:W-:-:S03]  /*6b40*/  ISETP.GE.AND P1, PT, R15, RZ, PT ;  /* 0x000000ff0f00720c */ /* 0x010fc60003f26270 */
[----:B------:R-:W4:Y:S01]  /*6b50*/  LDL R15, [R1+0x713c] ;  /* 0x00713c00010f7983 */ /* 0x000f220000100800 */
[C---:B------:R-:W-:Y:S02]  /*6b60*/  ISETP.GT.U32.AND P5, PT, R50.reuse, R247, PT ;  /* 0x000000f73200720c */ /* 0x040fe40003fa4070 */
[C---:B------:R-:W-:Y:S02]  /*6b70*/  ISETP.GT.U32.AND P3, PT, R50.reuse, R250, PT ;  /* 0x000000fa3200720c */ /* 0x040fe40003f64070 */
[C---:B------:R-:W-:Y:S02]  /*6b80*/  ISETP.GT.U32.AND P6, PT, R50.reuse, R248, PT ;  /* 0x000000f83200720c */ /* 0x040fe40003fc4070 */
[----:B------:R-:W-:-:S07]  /*6b90*/  ISETP.GT.U32.AND P4, PT, R50, R249, PT ;  /* 0x000000f93200720c */ /* 0x000fce0003f84070 */
[----:B------:R-:W-:Y:S02]  /*6ba0*/  @!P5 IADD3 R247, R247, -R50, RZ ;  /* 0x80000032f7f7d210 */ /* 0x000fe40007ffe0ff */
[----:B------:R-:W-:Y:S02]  /*6bb0*/  ISETP.GE.AND P5, PT, R55, RZ, PT ;  /* 0x000000ff3700720c */ /* 0x000fe40003fa6270 */
[----:B------:R-:W4:Y:S01]  /*6bc0*/  LDL R55, [R1+0x7138] ;  /* 0x0071380001377983 */ /* 0x000f220000100800 */
[--C-:B------:R-:W-:Y:S01]  /*6bd0*/  @!P3 IMAD.IADD R250, R250, 0x1, -R50.reuse ;  /* 0x00000001fafab824 */ /* 0x100fe200078e0a32 */
[----:B------:R-:W-:Y:S02]  /*6be0*/  ISETP.GT.U32.AND P3, PT, R50, R244, PT ;  /* 0x000000f43200720c */ /* 0x000fe40003f64070 */
[----:B------:R-:W-:Y:S01]  /*6bf0*/  @!P6 IADD3 R248, R248, -R50, RZ ;  /* 0x80000032f8f8e210 */ /* 0x000fe20007ffe0ff */
[----:B------:R-:W-:-:S06]  /*6c00*/  @!P4 IMAD.IADD R249, R249, 0x1, -R50 ;  /* 0x00000001f9f9c824 */ /* 0x000fcc00078e0a32 */
[----:B------:R-:W-:Y:S01]  /*6c10*/  @!P5 IMAD.MOV R251, RZ, RZ, -R251 ;  /* 0x000000fffffbd224 */ /* 0x000fe200078e0afb */
[C---:B------:R-:W-:Y:S02]  /*6c20*/  ISETP.GT.U32.AND P5, PT, R50.reuse, R246, PT ;  /* 0x000000f63200720c */ /* 0x040fe40003fa4070 */
[----:B------:R-:W-:Y:S02]  /*6c30*/  ISETP.GT.U32.AND P6, PT, R50, R248, PT ;  /* 0x000000f83200720c */ /* 0x000fe40003fc4070 */
[----:B---3--:R-:W-:Y:S02]  /*6c40*/  ISETP.GE.AND P4, PT, R4, RZ, PT ;  /* 0x000000ff0400720c */ /* 0x008fe40003f86270 */
[----:B------:R-:W3:Y:S01]  /*6c50*/  LDL R4, [R1+0x7134] ;  /* 0x0071340001047983 */ /* 0x000ee20000100800 */
[----:B------:R-:W-:Y:S01]  /*6c60*/  @!P3 IMAD.IADD R244, R244, 0x1, -R50 ;  /* 0x00000001f4f4b824 */ /* 0x000fe200078e0a32 */
[----:B------:R-:W-:-:S05]  /*6c70*/  ISETP.GE.AND P3, PT, R198, RZ, PT ;  /* 0x000000ffc600720c */ /* 0x000fca0003f66270 */
[--C-:B------:R-:W-:Y:S01]  /*6c80*/  @!P5 IMAD.IADD R246, R246, 0x1, -R50.reuse ;  /* 0x00000001f6f6d824 */ /* 0x100fe200078e0a32 */
[----:B------:R-:W-:Y:S01]  /*6c90*/  ISETP.GT.U32.AND P5, PT, R50, R78, PT ;  /* 0x0000004e3200720c */ /* 0x000fe20003fa4070 */
[----:B------:R-:W-:Y:S02]  /*6ca0*/  @!P6 IMAD.IADD R248, R248, 0x1, -R50 ;  /* 0x00000001f8f8e824 */ /* 0x000fe400078e0a32 */
[----:B------:R-:W-:Y:S02]  /*6cb0*/  @!P4 IMAD.MOV R252, RZ, RZ, -R252 ;  /* 0x000000fffffcc224 */ /* 0x000fe400078e0afc */
[----:B------:R-:W-:Y:S01]  /*6cc0*/  @!P1 IMAD.MOV R250, RZ, RZ, -R250 ;  /* 0x000000fffffa9224 */ /* 0x000fe200078e0afa */
[----:B------:R-:W-:Y:S01]  /*6cd0*/  ISETP.GT.U32.AND P4, PT, R50, R247, PT ;  /* 0x000000f73200720c */ /* 0x000fe20003f84070 */
[----:B------:R-:W-:Y:S01]  /*6ce0*/  @!P2 IMAD.MOV R249, RZ, RZ, -R249 ;  /* 0x000000fffff9a224 */ /* 0x000fe200078e0af9 */
[----:B------:R-:W-:Y:S01]  /*6cf0*/  @!P3 IADD3 R248, -R248, RZ, RZ ;  /* 0x000000fff8f8b210 */ /* 0x000fe20007ffe1ff */
[----:B------:R-:W-:Y:S01]  /*6d00*/  STL [R1+0x762c], R252 ;  /* 0x00762cfc01007387 */ /* 0x000fe20000100800 */
[----:B------:R-:W-:-:S03]  /*6d10*/  IADD3 R36, R243, 0xd1, RZ ;  /* 0x000000d1f3247810 */ /* 0x000fc60007ffe0ff */
[----:B------:R-:W-:Y:S01]  /*6d20*/  STL [R1+0x7630], R251 ;  /* 0x007630fb01007387 */ /* 0x000fe20000100800 */
[----:B------:R-:W-:-:S03]  /*6d30*/  @!P5 IMAD.IADD R78, R78, 0x1, -R50 ;  /* 0x000000014e4ed824 */ /* 0x000fc600078e0a32 */
[----:B------:R-:W-:Y:S04]  /*6d40*/  STL [R1+0x7634], R250 ;  /* 0x007634fa01007387 */ /* 0x000fe80000100800 */
[----:B------:R-:W-:Y:S04]  /*6d50*/  STL [R1+0x7638], R249 ;  /* 0x007638f901007387 */ /* 0x000fe80000100800 */
[----:B------:R-:W-:Y:S04]  /*6d60*/  STL [R1+0x763c], R248 ;  /* 0x00763cf801007387 */ /* 0x000fe80000100800 */
[----:B------:R-:W-:Y:S01]  /*6d70*/  STL [R1+0x7418], R36 ;  /* 0x0074182401007387 */ /* 0x000fe20000100800 */
[----:B------:R-:W-:Y:S01]  /*6d80*/  @!P4 IMAD.IADD R247, R247, 0x1, -R50 ;  /* 0x00000001f7f7c824 */ /* 0x000fe200078e0a32 */
        /* <DEDUP_REMOVED lines=10> */
[--C-:B------:R-:W-:Y:S01]  /*6e30*/  @!P3 IMAD.IADD R76, R76, 0x1, -R50.reuse ;  /* 0x000000014c4cb824 */ /* 0x100fe200078e0a32 */
        /* <DEDUP_REMOVED lines=13> */
[----:B------:R-:W-:Y:S01]  /*6f10*/  @!P3 IMAD.IADD R183, R183, 0x1, -R50 ;  /* 0x00000001b7b7b824 */ /* 0x000fe200078e0a32 */
[----:B------:R-:W-:Y:S02]  /*6f20*/  ISETP.GT.U32.AND P3, PT, R50, R54, PT ;  /* 0x000000363200720c */ /* 0x000fe40003f64070 */
[----:B------:R-:W-:Y:S01]  /*6f30*/  @!P6 IADD3 R242, R242, -R50, RZ ;  /* 0x80000032f2f2e210 */ /* 0x000fe20007ffe0ff */
[----:B------:R-:W-:Y:S01]  /*6f40*/  @!P2 IMAD.MOV R247, RZ, RZ, -R247 ;  /* 0x000000fffff7a224 */ /* 0x000fe200078e0af7 */
[----:B------:R-:W-:Y:S01]  /*6f50*/  @!P5 IADD3 R244, -R244, RZ, RZ ;  /* 0x000000fff4f4d210 */ /* 0x000fe20007ffe1ff */
[----:B------:R-:W-:Y:S01]  /*6f60*/  @!P4 IMAD.MOV R245, RZ, RZ, -R245 ;  /* 0x000000fffff5c224 */ /* 0x000fe200078e0af5 */
[----:B------:R-:W-:Y:S01]  /*6f70*/  ISETP.GT.U32.AND P2, PT, R50, R76, PT ;  /* 0x0000004c3200720c */ /* 0x000fe20003f44070 */
[----:B------:R-:W-:Y:S01]  /*6f80*/  @!P1 IMAD.MOV R242, RZ, RZ, -R242 ;  /* 0x000000fffff29224 */ /* 0x000fe200078e0af2 */
        /* <DEDUP_REMOVED lines=23> */
[----:B------:R-:W-:Y:S01]  /*7100*/  ISETP.GT.U32.AND P4, PT, R50, R84, PT ;  /* 0x000000543200720c */ /* 0x000fe20003f84070 */
[----:B------:R-:W-:Y:S01]  /*7110*/  @!P6 IMAD.IADD R80, R80, 0x1, -R50 ;  /* 0x000000015050e824 */ /* 0x000fe200078e0a32 */
[----:B------:R-:W-:-:S07]  /*7120*/  @!P5 IADD3 R236, R236, -R50, RZ ;  /* 0x80000032ececd210 */ /* 0x000fce0007ffe0ff */
[----:B------:R-:W-:Y:S01]  /*7130*/  @!P1 IMAD.MOV R183, RZ, RZ, -R183 ;  /* 0x000000ffffb79224 */ /* 0x000fe200078e0ab7 */
[C---:B------:R-:W-:Y:S02]  /*7140*/  ISETP.GT.U32.AND P1, PT, R50.reuse, R82, PT ;  /* 0x000000523200720c */ /* 0x040fe40003f24070 */
[----:B------:R-:W-:Y:S02]  /*7150*/  ISETP.GT.U32.AND P6, PT, R50, R80, PT ;  /* 0x000000503200720c */ /* 0x000fe40003fc4070 */
[----:B---3--:R-:W-:Y:S02]  /*7160*/  ISETP.GE.AND P5, PT, R4, RZ, PT ;  /* 0x000000ff0400720c */ /* 0x008fe40003fa6270 */
[----:B------:R-:W-:Y:S01]  /*7170*/  @!P4 IADD3 R84, R84, -R50, RZ ;  /* 0x800000325454c210 */ /* 0x000fe20007ffe0ff */
[----:B------:R-:W3:Y:S01]  /*7180*/  LDL R4, [R1+0x715c] ;  /* 0x00715c0001047983 */ /* 0x000ee20000100800 */
[----:B------:R-:W-:-:S05]  /*7190*/  ISETP.GE.AND P4, PT, R202, RZ, PT ;  /* 0x000000ffca00720c */ /* 0x000fca0003f86270 */
[--C-:B------:R-:W-:Y:S01]  /*71a0*/  @!P1 IMAD.IADD R82, R82, 0x1, -R50.reuse ;  /* 0x0000000152529824 */ /* 0x100fe200078e0a32 */
[----:B------:R-:W-:Y:S01]  /*71b0*/  ISETP.GT.U32.AND P1, PT, R50, R88, PT ;  /* 0x000000583200720c */ /* 0x000fe20003f24070 */
[----:B------:R-:W-:Y:S02]  /*71c0*/  @!P6 IMAD.IADD R80, R80, 0x1, -R50 ;  /* 0x000000015050e824 */ /* 0x000fe400078e0a32 */
        /* <DEDUP_REMOVED lines=8> */
[----:B------:R-:W-:-:S03]  /*7250*/  @!P1 IADD3 R88, R88, -R50, RZ ;  /* 0x8000003258589210 */ /* 0x000fc60007ffe0ff */
        /* <DEDUP_REMOVED lines=12> */
[----:B------:R-:W-:-:S11]  /*7320*/  ISETP.GT.U32.AND P3, PT, R50, R84, PT ;  /* 0x000000543200720c */ /* 0x000fd60003f64070 */
[--C-:B------:R-:W-:Y:S01]  /*7330*/  @!P4 IMAD.IADD R86, R86, 0x1, -R50.reuse ;  /* 0x000000015656c824 */ /* 0x100fe200078e0a32 */
[----:B------:R-:W-:Y:S02]  /*7340*/  ISETP.GE.AND P4, PT, R55, RZ, PT ;  /* 0x000000ff3700720c */ /* 0x000fe40003f86270 */
[----:B------:R-:W4:Y:S01]  /*7350*/  LDL R55, [R1+0x7174] ;  /* 0x0071740001377983 */ /* 0x000f220000100800 */
[----:B------:R-:W-:-:S10]  /*7360*/  @!P3 IMAD.IADD R84, R84, 0x1, -R50 ;  /* 0x000000015454b824 */ /* 0x000fd400078e0a32 */
[----:B------:R-:W-:Y:S02]  /*7370*/  @!P4 IADD3 R82, -R82, RZ, RZ ;  /* 0x000000ff5252c210 */ /* 0x000fe40007ffe1ff */
[----:B------:R-:W-:Y:S02]  /*7380*/  ISETP.GT.U32.AND P4, PT, R50, R238, PT ;  /* 0x000000ee3200720c */ /* 0x000fe40003f84070 */
[----:B---3--:R-:W-:Y:S02]  /*7390*/  ISETP.GE.AND P3, PT, R4, RZ, PT ;  /* 0x000000ff0400720c */ /* 0x008fe40003f66270 */
[----:B------:R-:W3:Y:S09]  /*73a0*/  LDL R4, [R1+0x7170] ;  /* 0x0071700001047983 */ /* 0x000ef20000100800 */
[----:B------:R-:W-:-:S02]  /*73b0*/  @!P4 IADD3 R238, R238, -R50, RZ ;  /* 0x80000032eeeec210 */ /* 0x000fc40007ffe0ff */
[C---:B------:R-:W-:Y:S01]  /*73c0*/  ISETP.GT.U32.AND P4, PT, R50.reuse, R191, PT ;  /* 0x000000bf3200720c */ /* 0x040fe20003f84070 */
[----:B------:R-:W-:Y:S01]  /*73d0*/  @!P3 IMAD.MOV R185, RZ, RZ, -R185 ;  /* 0x000000ffffb9b224 */ /* 0x000fe200078e0ab9 */
[----:B------:R-:W-:Y:S02]  /*73e0*/  ISETP.GT.U32.AND P3, PT, R50, R86, PT ;  /* 0x000000563200720c */ /* 0x000fe40003f64070 */
[----:B------:R-:W-:Y:S02]  /*73f0*/  IADD3 R38, R243, 0xd4, RZ ;  /* 0x000000d4f3267810 */ /* 0x000fe40007ffe0ff */
[----:B------:R-:W-:Y:S04]  /*7400*/  STL [R1+0x7668], R185 ;  /* 0x007668b901007387 */ /* 0x000fe80000100800 */
[----:B------:R-:W-:Y:S03]  /*7410*/  STL [R1+0x7424], R38 ;  /* 0x0074242601007387 */ /* 0x000fe60000100800 */
[----:B------:R-:W-:-:S02]  /*7420*/  @!P4 IMAD.IADD R191, R191, 0x1, -R50 ;  /* 0x00000001bfbfc824 */ /* 0x000fc400078e0a32 */
[----:B------:R-:W-:Y:S01]  /*7430*/  @!P3 IMAD.IADD R86, R86, 0x1, -R50 ;  /* 0x000000015656b824 */ /* 0x000fe200078e0a32 */
[----:B------:R-:W-:-:S13]  /*7440*/  ISETP.GT.U32.AND P3, PT, R50, R92, PT ;  /* 0x0000005c3200720c */ /* 0x000fda0003f64070 */
[----:B------:R-:W-:Y:S02]  /*7450*/  @!P3 IADD3 R92, R92, -R50, RZ ;  /* 0x800000325c5cb210 */ /* 0x000fe40007ffe0ff */
[C---:B------:R-:W-:Y:S02]  /*7460*/  ISETP.GT.U32.AND P2, PT, R50.reuse, R54, PT ;  /* 0x000000363200720c */ /* 0x040fe40003f44070 */
[----:B------:R-:W-:Y:S02]  /*7470*/  ISETP.GT.U32.AND P6, PT, R50, R187, PT ;  /* 0x000000bb3200720c */ /* 0x000fe40003fc4070 */
[----:B--2---:R-:W-:Y:S02]  /*7480*/  ISETP.GE.AND P4, PT, R48, RZ, PT ;  /* 0x000000ff3000720c */ /* 0x004fe40003f86270 */
[----:B------:R-:W2:Y:S01]  /*7490*/  LDL R48, [R1+0x7190] ;  /* 0x0071900001307983 */ /* 0x000ea20000100800 */
[----:B----4-:R-:W-:-:S03]  /*74a0*/  ISETP.GE.AND P3, PT, R15, RZ, PT ;  /* 0x000000ff0f00720c */ /* 0x010fc60003f66270 */
[----:B------:R-:W4:Y:S03]  /*74b0*/  LDL R15, [R1+0x718c] ;  /* 0x00718c00010f7983 */ /* 0x000f260000100800 */
[----:B------:R-:W-:Y:S02]  /*74c0*/  @!P2 IADD3 R54, R54, -R50, RZ ;  /* 0x800000323636a210 */ /* 0x000fe40007ffe0ff */
[----:B------:R-:W-:Y:S01]  /*74d0*/  ISETP.GT.U32.AND P2, PT, R50, R189, PT ;  /* 0x000000bd3200720c */ /* 0x000fe20003f44070 */
[----:B------:R-:W-:-:S05]  /*74e0*/  @!P6 IMAD.IADD R187, R187, 0x1, -R50 ;  /* 0x00000001bbbbe824 */ /* 0x000fca00078e0a32 */
[----:B------:R-:W-:-:S07]  /*74f0*/  ISETP.GT.U32.AND P6, PT, R50, R187, PT ;  /* 0x000000bb3200720c */ /* 0x000fce0003fc4070 */
[----:B------:R-:W-:Y:S01]  /*7500*/  @!P2 IMAD.IADD R189, R189, 0x1, -R50 ;  /* 0x00000001bdbda824 */ /* 0x000fe200078e0a32 */
[----:B------:R-:W-:-:S05]  /*7510*/  ISETP.GE.AND P2, PT, R204, RZ, PT ;  /* 0x000000ffcc00720c */ /* 0x000fca0003f46270 */
[----:B------:R-:W-:-:S08]  /*7520*/  @!P6 IMAD.IADD R187, R187, 0x1, -R50 ;  /* 0x00000001bbbbe824 */ /* 0x000fd000078e0a32 */
[----:B------:R-:W-:Y:S01]  /*7530*/  @!P2 IMAD.MOV R187, RZ, RZ, -R187 ;  /* 0x000000ffffbba224 */ /* 0x000fe200078e0abb */
[C---:B------:R-:W-:Y:S01]  /*7540*/  ISETP.GT.U32.AND P2, PT, R50.reuse, R35, PT ;  /* 0x000000233200720c */ /* 0x040fe20003f44070 */
[----:B------:R-:W-:Y:S01]  /*7550*/  @!P1 IMAD.MOV R84, RZ, RZ, -R84 ;  /* 0x000000ffff549224 */ /* 0x000fe200078e0a54 */
[----:B------:R-:W-:-:S11]  /*7560*/  ISETP.GT.U32.AND P1, PT, R50, R189, PT ;  /* 0x000000bd3200720c */ /* 0x000fd60003f24070 */
[--C-:B------:R-:W-:Y:S01]  /*7570*/  @!P2 IMAD.IADD R35, R35, 0x1, -R50.reuse ;  /* 0x000000012323a824 */ /* 0x100fe200078e0a32 */
[----:B------:R-:W-:Y:S02]  /*7580*/  ISETP.GE.AND P2, PT, R55, RZ, PT ;  /* 0x000000ff3700720c */ /* 0x000fe40003f46270 */
[----:B------:R-:W4:Y:S01]  /*7590*/  LDL R55, [R1+0x7188] ;  /* 0x0071880001377983 */ /* 0x000f220000100800 */
[----:B------:R-:W-:Y:S01]  /*75a0*/  @!P1 IMAD.IADD R189, R189, 0x1, -R50 ;  /* 0x00000001bdbd9824 */ /* 0x000fe200078e0a32 */
[----:B---3--:R-:W-:Y:S02]  /*75b0*/  ISETP.GE.AND P1, PT, R4, RZ, PT ;  /* 0x000000ff0400720c */ /* 0x008fe40003f26270 */
[----:B------:R-:W3:Y:S07]  /*75c0*/  LDL R4, [R1+0x7184] ;  /* 0x0071840001047983 */ /* 0x000eee0000100800 */
[----:B------:R-:W-:Y:S01]  /*75d0*/  @!P2 IMAD.MOV R238, RZ, RZ, -R238 ;  /* 0x000000ffffeea224 */ /* 0x000fe200078e0aee */
[----:B------:R-:W-:-:S03]  /*75e0*/  ISETP.GT.U32.AND P2, PT, R50, R92, PT ;  /* 0x0000005c3200720c */ /* 0x000fc60003f44070 */
[----:B------:R-:W-:-:S10]  /*75f0*/  @!P1 IADD3 R86, -R86, RZ, RZ ;  /* 0x000000ff56569210 */ /* 0x000fd40007ffe1ff */
[----:B------:R-:W-:Y:S01]  /*7600*/  @!P2 IMAD.IADD R92, R92, 0x1, -R50 ;  /* 0x000000015c5ca824 */ /* 0x000fe200078e0a32 */
[C---:B------:R-:W-:Y:S02]  /*7610*/  ISETP.GT.U32.AND P2, PT, R50.reuse, R98, PT ;  /* 0x000000623200720c */ /* 0x040fe40003f44070 */
[----:B------:R-:W-:Y:S02]  /*7620*/  ISETP.GT.U32.AND P1, PT, R50, R35, PT ;  /* 0x000000233200720c */ /* 0x000fe40003f24070 */
[----:B-1----:R-:W-:-:S05]  /*7630*/  IADD3 R6, R243, 0xd5, RZ ;  /* 0x000000d5f3067810 */ /* 0x002fca0007ffe0ff */
[----:B------:R1:W-:Y:S04]  /*7640*/  STL [R1+0x7428], R6 ;  /* 0x0074280601007387 */ /* 0x0003e80000100800 */
[----:B------:R-:W-:Y:S02]  /*7650*/  @!P2 IMAD.IADD R98, R98, 0x1, -R50 ;  /* 0x000000016262a824 */ /* 0x000fe400078e0a32 */
[----:B------:R-:W-:Y:S02]  /*7660*/  @!P1 IADD3 R35, R35, -R50, RZ ;  /* 0x8000003223239210 */ /* 0x000fe40007ffe0ff */
[----:B------:R-:W-:-:S13]  /*7670*/  ISETP.GT.U32.AND P1, PT, R50, R193, PT ;  /* 0x000000c13200720c */ /* 0x000fda0003f24070 */
[----:B------:R-:W-:Y:S01]  /*7680*/  @!P1 IMAD.IADD R193, R193, 0x1, -R50 ;  /* 0x00000001c1c19824 */ /* 0x000fe200078e0a32 */
[----:B--2---:R-:W-:Y:S02]  /*7690*/  ISETP.GE.AND P2, PT, R48, RZ, PT ;  /* 0x000000ff3000720c */ /* 0x004fe40003f46270 */
[----:B------:R-:W2:Y:S01]  /*76a0*/  LDL R48, [R1+0x71a4] ;  /* 0x0071a40001307983 */ /* 0x000ea20000100800 */
[----:B----4-:R-:W-:-:S03]  /*76b0*/  ISETP.GE.AND P1, PT, R15, RZ, PT ;  /* 0x000000ff0f00720c */ /* 0x010fc60003f26270 */
[----:B------:R-:W4:Y:S01]  /*76c0*/  LDL R15, [R1+0x71a0] ;  /* 0x0071a000010f7983 */ /* 0x000f220000100800 */
[----:B------:R-:W-:Y:S01]  /*76d0*/  @!P5 IMAD.MOV R54, RZ, RZ, -R54 ;  /* 0x000000ffff36d224 */ /* 0x000fe200078e0a36 */
[C---:B------:R-:W-:Y:S02]  /*76e0*/  ISETP.GT.U32.AND P5, PT, R50.reuse, R88, PT ;  /* 0x000000583200720c */ /* 0x040fe40003fa4070 */
[----:B------:R-:W-:-:S11]  /*76f0*/  ISETP.GT.U32.AND P6, PT, R50, R90, PT ;  /* 0x0000005a3200720c */ /* 0x000fd60003fc4070 */
[--C-:B------:R-:W-:Y:S01]  /*7700*/  @!P5 IMAD.IADD R88, R88, 0x1, -R50.reuse ;  /* 0x000000015858d824 */ /* 0x100fe200078e0a32 */
        /* <DEDUP_REMOVED lines=10> */
[----:B------:R-:W-:Y:S02]  /*77b0*/  @!P5 IADD3 R96, R96, -R50, RZ ;  /* 0x800000326060d210 */ /* 0x000fe40007ffe0ff */
[----:B------:R-:W-:Y:S02]  /*77c0*/  ISETP.GE.AND P5, PT, R55, RZ, PT ;  /* 0x000000ff3700720c */ /* 0x000fe40003fa6270 */
[----:B------:R-:W4:Y:S01]  /*77d0*/  LDL R55, [R1+0x719c] ;  /* 0x00719c0001377983 */ /* 0x000f220000100800 */
[----:B------:R-:W-:Y:S01]  /*77e0*/  @!P4 IMAD.IADD R94, R94, 0x1, -R50 ;  /* 0x000000015e5ec824 */ /* 0x000fe200078e0a32 */
[----:B---3--:R-:W-:Y:S02]  /*77f0*/  ISETP.GE.AND P4, PT, R4, RZ, PT ;  /* 0x000000ff0400720c */ /* 0x008fe40003f86270 */
[----:B------:R-:W3:Y:S07]  /*7800*/  LDL R4, [R1+0x7198] ;  /* 0x0071980001047983 */ /* 0x000eee0000100800 */
[----:B------:R-:W-:Y:S01]  /*7810*/  @!P5 IMAD.MOV R92, RZ, RZ, -R92 ;  /* 0x000000ffff5cd224 */ /* 0x000fe200078e0a5c */
[----:B------:R-:W-:-:S02]  /*7820*/  ISETP.GT.U32.AND P5, PT, R50, R193, PT ;  /* 0x000000c13200720c */ /* 0x000fc40003fa4070 */
[----:B------:R-:W-:Y:S01]  /*7830*/  IABS R206, R6 ;  /* 0x0000000600ce7213 */ /* 0x000fe20000000000 */
[----:B------:R-:W-:Y:S01]  /*7840*/  @!P4 IMAD.MOV R35, RZ, RZ, -R35 ;  /* 0x000000ffff23c224 */ /* 0x000fe200078e0a23 */
[----:B------:R-:W-:-:S09]  /*7850*/  ISETP.GT.U32.AND P4, PT, R50, R96, PT ;  /* 0x000000603200720c */ /* 0x000fd20003f84070 */
[----:B------:R-:W-:Y:S01]  /*7860*/  @!P5 IMAD.IADD R193, R193, 0x1, -R50 ;  /* 0x00000001c1c1d824 */ /* 0x000fe200078e0a32 */
[----:B------:R-:W-:Y:S02]  /*7870*/  ISETP.GT.U32.AND P5, PT, R50, R58, PT ;  /* 0x0000003a3200720c */ /* 0x000fe40003fa4070 */
[----:B-1----:R-:W-:-:S05]  /*7880*/  IADD3 R6, R243, 0xd6, RZ ;  /* 0x000000d6f3067810 */ /* 0x002fca0007ffe0ff */
[----:B------:R1:W-:Y:S06]  /*7890*/  STL [R1+0x742c], R6 ;  /* 0x00742c0601007387 */ /* 0x0003ec0000100800 */
[--C-:B------:R-:W-:Y:S02]  /*78a0*/  @!P5 IMAD.IADD R58, R58, 0x1, -R50.reuse ;  /* 0x000000013a3ad824 */ /* 0x100fe400078e0a32 */
[----:B------:R-:W-:Y:S01]  /*78b0*/  @!P4 IMAD.IADD R96, R96, 0x1, -R50 ;  /* 0x000000016060c824 */ /* 0x000fe200078e0a32 */
        /* <DEDUP_REMOVED lines=16> */
[----:B------:R-:W-:Y:S02]  /*79c0*/  @!P3 IADD3 R12, -R12, RZ, RZ ;  /* 0x000000ff0c0cb210 */ /* 0x000fe40007ffe1ff */
        /* <DEDUP_REMOVED lines=11> */
[----:B------:R-:W-:Y:S01]  /*7a80*/  @!P2 IMAD.MOV R96, RZ, RZ, -R96 ;  /* 0x000000ffff60a224 */ /* 0x000fe200078e0a60 */
[----:B------:R-:W-:-:S09]  /*7a90*/  ISETP.GT.U32.AND P2, PT, R50, R195, PT ;  /* 0x000000c33200720c */ /* 0x000fd20003f44070 */
[----:B------:R-:W-:Y:S01]  /*7aa0*/  @!P3 IMAD.IADD R102, R102, 0x1, -R50 ;  /* 0x000000016666b824 */ /* 0x000fe200078e0a32 */
[----:B------:R-:W-:Y:S02]  /*7ab0*/  ISETP.GT.U32.AND P3, PT, R50, R108, PT ;  /* 0x0000006c3200720c */ /* 0x000fe40003f64070 */
[----:B------:R-:W-:-:S05]  /*7ac0*/  IADD3 R7, R243, 0xd7, RZ ;  /* 0x000000d7f3077810 */ /* 0x000fca0007ffe0ff */
[----:B------:R-:W-:Y:S06]  /*7ad0*/  STL [R1+0x7430], R7 ;  /* 0x0074300701007387 */ /* 0x000fec0000100800 */
        /* <DEDUP_REMOVED lines=11> */
[----:B------:R-:W-:Y:S01]  /*7b90*/  @!P1 IMAD.IADD R98, R98, 0x1, -R50 ;  /* 0x0000000162629824 */ /* 0x000fe200078e0a32 */
[----:B------:R-:W-:Y:S02]  /*7ba0*/  ISETP.GT.U32.AND P1, PT, R50, R104, PT ;  /* 0x000000683200720c */ /* 0x000fe40003f24070 */
[----:B------:R-:W-:-:S04]  /*7bb0*/  @!P6 IADD3 R100, R100, -R50, RZ ;  /* 0x800000326464e210 */ /* 0x000fc80007ffe0ff */
[----:B------:R-:W-:-:S07]  /*7bc0*/  ISETP.GT.U32.AND P6, PT, R50, R100, PT ;  /* 0x000000643200720c */ /* 0x000fce0003fc4070 */
[----:B------:R-:W-:Y:S01]  /*7bd0*/  @!P1 IMAD.IADD R104, R104, 0x1, -R50 ;  /* 0x0000000168689824 */ /* 0x000fe200078e0a32 */
[----:B------:R-:W-:-:S05]  /*7be0*/  ISETP.GE.AND P1, PT, R209, RZ, PT ;  /* 0x000000ffd100720c */ /* 0x000fca0003f26270 */
[----:B------:R-:W-:-:S08]  /*7bf0*/  @!P6 IADD3 R100, R100, -R50, RZ ;  /* 0x800000326464e210 */ /* 0x000fd00007ffe0ff */
[----:B------:R-:W-:Y:S01]  /*7c00*/  @!P1 IMAD.MOV R100, RZ, RZ, -R100 ;  /* 0x000000ffff649224 */ /* 0x000fe200078e0a64 */
[C---:B------:R-:W-:Y:S02]  /*7c10*/  ISETP.GT.U32.AND P1, PT, R50.reuse, R106, PT ;  /* 0x0000006a3200720c */ /* 0x040fe40003f24070 */
[----:B------:R-:W-:Y:S02]  /*7c20*/  @!P5 IADD3 R49, -R49, RZ, RZ ;  /* 0x000000ff3131d210 */ /* 0x000fe40007ffe1ff */
[----:B------:R-:W-:-:S09]  /*7c30*/  ISETP.GT.U32.AND P5, PT, R50, R104, PT ;  /* 0x000000683200720c */ /* 0x000fd20003fa4070 */
[----:B------:R-:W-:Y:S01]  /*7c40*/  @!P1 IMAD.IADD R106, R106, 0x1, -R50 ;  /* 0x000000016a6a9824 */ /* 0x000fe200078e0a32 */
[----:B------:R-:W-:Y:S02]  /*7c50*/  ISETP.GE.AND P1, PT, R55, RZ, PT ;  /* 0x000000ff3700720c */ /* 0x000fe40003f26270 */
[----:B------:R-:W4:Y:S01]  /*7c60*/  LDL R55, [R1+0x71c4] ;  /* 0x0071c40001377983 */ /* 0x000f220000100800 */
[----:B------:R-:W-:-:S10]  /*7c70*/  @!P5 IADD3 R104, R104, -R50, RZ ;  /* 0x800000326868d210 */ /* 0x000fd40007ffe0ff */
[----:B------:R-:W-:Y:S01]  /*7c80*/  @!P1 IMAD.MOV R102, RZ, RZ, -R102 ;  /* 0x000000ffff669224 */ /* 0x000fe200078e0a66 */
[----:B------:R-:W-:Y:S02]  /*7c90*/  ISETP.GT.U32.AND P1, PT, R50, R37, PT ;  /* 0x000000253200720c */ /* 0x000fe40003f24070 */
[----:B---3--:R-:W-:Y:S02]  /*7ca0*/  ISETP.GE.AND P5, PT, R4, RZ, PT ;  /* 0x000000ff0400720c */ /* 0x008fe40003fa6270 */
[----:B------:R-:W3:Y:S09]  /*7cb0*/  LDL R4, [R1+0x71c0] ;  /* 0x0071c00001047983 */ /* 0x000ef20000100800 */
[----:B------:R-:W-:Y:S01]  /*7cc0*/  @!P1 IMAD.IADD R37, R37, 0x1, -R50 ;  /* 0x0000000125259824 */ /* 0x000fe200078e0a32 */
[C---:B------:R-:W-:Y:S01]  /*7cd0*/  ISETP.GT.U32.AND P1, PT, R50.reuse, R201, PT ;  /* 0x000000c93200720c */ /* 0x040fe20003f24070 */
[----:B------:R-:W-:Y:S01]  /*7ce0*/  @!P5 IMAD.MOV R195, RZ, RZ, -R195 ;  /* 0x000000ffffc3d224 */ /* 0x000fe200078e0ac3 */
[----:B------:R-:W-:-:S02]  /*7cf0*/  ISETP.GT.U32.AND P5, PT, R50, R106, PT ;  /* 0x0000006a3200720c */ /* 0x000fc40003fa4070 */
[----:B------:R-:W-:-:S05]  /*7d00*/  IADD3 R57, R243, 0xd8, RZ ;  /* 0x000000d8f3397810 */ /* 0x000fca0007ffe0ff */
[----:B------:R-:W-:Y:S04]  /*7d10*/  STL [R1+0x7434], R57 ;  /* 0x0074343901007387 */ /* 0x000fe80000100800 */
[----:B------:R-:W-:Y:S02]  /*7d20*/  @!P1 IADD3 R201, R201, -R50, RZ ;  /* 0x80000032c9c99210 */ /* 0x000fe40007ffe0ff */
        /* <DEDUP_REMOVED lines=14> */
[----:B------:R-:W-:Y:S02]  /*7e10*/  @!P4 IADD3 R199, R199, -R50, RZ ;  /* 0x80000032c7c7c210 */ /* 0x000fe40007ffe0ff */
[----:B------:R-:W-:-:S04]  /*7e20*/  ISETP.GE.AND P4, PT, R211, RZ, PT ;  /* 0x000000ffd300720c */ /* 0x000fc80003f86270 */
[----:B------:R-:W-:-:S09]  /*7e30*/  @!P6 IMAD.IADD R197, R197, 0x1, -R50 ;  /* 0x00000001c5c5e824 */ /* 0x000fd200078e0a32 */
[----:B------:R-:W-:Y:S01]  /*7e40*/  @!P4 IMAD.MOV R197, RZ, RZ, -R197 ;  /* 0x000000ffffc5c224 */ /* 0x000fe200078e0ac5 */
[C---:B------:R-:W-:Y:S01]  /*7e50*/  ISETP.GT.U32.AND P4, PT, R50.reuse, R16, PT ;  /* 0x000000103200720c */ /* 0x040fe20003f84070 */
[----:B------:R-:W-:Y:S01]  /*7e60*/  @!P3 IMAD.MOV R104, RZ, RZ, -R104 ;  /* 0x000000ffff68b224 */ /* 0x000fe200078e0a68 */
        /* <DEDUP_REMOVED lines=13> */
[----:B------:R-:W-:-:S05]  /*7f40*/  IADD3 R236, R243, 0xd9, RZ ;  /* 0x000000d9f3ec7810 */ /* 0x000fca0007ffe0ff */
[----:B------:R-:W-:Y:S04]  /*7f50*/  STL [R1+0x7438], R236 ;  /* 0x007438ec01007387 */ /* 0x000fe80000100800 */
[--C-:B------:R-:W-:Y:S02]  /*7f60*/  @!P4 IMAD.IADD R118, R118, 0x1, -R50.reuse ;  /* 0x000000017676c824 */ /* 0x100fe400078e0a32 */
[----:B------:R-:W-:Y:S01]  /*7f70*/  @!P3 IMAD.IADD R16, R16, 0x1, -R50 ;  /* 0x000000011010b824 */ /* 0x000fe200078e0a32 */
[----:B------:R-:W-:-:S13]  /*7f80*/  ISETP.GT.U32.AND P3, PT, R50, R203, PT ;  /* 0x000000cb3200720c */ /* 0x000fda0003f64070 */
[----:B------:R-:W-:Y:S02]  /*7f90*/  @!P3 IADD3 R203, R203, -R50, RZ ;  /* 0x80000032cbcbb210 */ /* 0x000fe40007ffe0ff */
[----:B--2---:R-:W-:Y:S02]  /*7fa0*/  ISETP.GE.AND P4, PT, R48, RZ, PT ;  /* 0x000000ff3000720c */ /* 0x004fe40003f86270 */
[----:B------:R-:W2:Y:S01]  /*7fb0*/  LDL R48, [R1+0x71f4] ;  /* 0x0071f40001307983 */ /* 0x000ea20000100800 */
[----:B----4-:R-:W-:-:S03]  /*7fc0*/  ISETP.GE.AND P3, PT, R15, RZ, PT ;  /* 0x000000ff0f00720c */ /* 0x010fc60003f66270 */
[----:B------:R-:W4:Y:S01]  /*7fd0*/  LDL R15, [R1+0x71f0] ;  /* 0x0071f000010f7983 */ /* 0x000f220000100800 */
[----:B------:R-:W-:Y:S02]  /*7fe0*/  @!P2 IADD3 R58, -R58, RZ, RZ ;  /* 0x000000ff3a3aa210 */ /* 0x000fe40007ffe1ff */
[C---:B------:R-:W-:Y:S02]  /*7ff0*/  ISETP.GT.U32.AND P2, PT, R50.reuse, R108, PT ;  /* 0x0000006c3200720c */ /* 0x040fe40003f44070 */
[----:B------:R-:W-:-:S11]  /*8000*/  ISETP.GT.U32.AND P6, PT, R50, R110, PT ;  /* 0x0000006e3200720c */ /* 0x000fd60003fc4070 */
        /* <DEDUP_REMOVED lines=15> */
[----:B------:R-:W-:Y:S01]  /*8100*/  @!P2 IMAD.MOV R112, RZ, RZ, -R112 ;  /* 0x000000ffff70a224 */ /* 0x000fe200078e0a70 */
[----:B------:R-:W-:Y:S02]  /*8110*/  ISETP.GT.U32.AND P2, PT, R50, R203, PT ;  /* 0x000000cb3200720c */ /* 0x000fe40003f44070 */
[----:B---3--:R-:W-:Y:S02]  /*8120*/  ISETP.GE.AND P1, PT, R4, RZ, PT ;  /* 0x000000ff0400720c */ /* 0x008fe40003f26270 */
[----:B------:R-:W3:Y:S09]  /*8130*/  LDL R4, [R1+0x71e8] ;  /* 0x0071e80001047983 */ /* 0x000ef20000100800 */
[----:B------:R-:W-:Y:S01]  /*8140*/  @!P2 IMAD.IADD R203, R203, 0x1, -R50 ;  /* 0x00000001cbcba824 */ /* 0x000fe200078e0a32 */
[----:B------:R-:W-:-:S02]  /*8150*/  ISETP.GT.U32.AND P2, PT, R50, R39, PT ;  /* 0x000000273200720c */ /* 0x000fc40003f44070 */
[----:B------:R-:W-:Y:S02]  /*8160*/  @!P1 IADD3 R16, -R16, RZ, RZ ;  /* 0x000000ff10109210 */ /* 0x000fe40007ffe1ff */
[----:B------:R-:W-:Y:S02]  /*8170*/  ISETP.GT.U32.AND P1, PT, R50, R116, PT ;  /* 0x000000743200720c */ /* 0x000fe40003f24070 */
[----:B------:R-:W-:-:S05]  /*8180*/  IADD3 R185, R243, 0xda, RZ ;  /* 0x000000daf3b97810 */ /* 0x000fca0007ffe0ff */
[----:B------:R-:W-:Y:S02]  /*8190*/  STL [R1+0x743c], R185 ;  /* 0x00743cb901007387 */ /* 0x000fe40000100800 */
[----:B------:R-:W-:-:S04]  /*81a0*/  @!P2 IMAD.IADD R39, R39, 0x1, -R50 ;  /* 0x000000012727a824 */ /* 0x000fc800078e0a32 */
        /* <DEDUP_REMOVED lines=20> */
[C---:B------:R-:W-:Y:S02]  /*82f0*/  ISETP.GT.U32.AND P6, PT, R50.reuse, R18, PT ;  /* 0x000000123200720c */ /* 0x040fe40003fc4070 */
[----:B------:R-:W-:Y:S01]  /*8300*/  ISETP.GT.U32.AND P3, PT, R50, R118, PT ;  /* 0x000000763200720c */ /* 0x000fe20003f64070 */
[----:B------:R-:W-:-:S08]  /*8310*/  @!P4 IMAD.MOV R114, RZ, RZ, -R114 ;  /* 0x000000ffff72c224 */ /* 0x000fd000078e0a72 */
[----:B------:R-:W-:Y:S02]  /*8320*/  @!P5 IADD3 R205, R205, -R50, RZ ;  /* 0x80000032cdcdd210 */ /* 0x000fe40007ffe0ff */
[----:B------:R-:W-:Y:S02]  /*8330*/  ISETP.GE.AND P5, PT, R55, RZ, PT ;  /* 0x000000ff3700720c */ /* 0x000fe40003fa6270 */
[----:B------:R-:W4:Y:S01]  /*8340*/  LDL R55, [R1+0x7200] ;  /* 0x0072000001377983 */ /* 0x000f220000100800 */
[----:B------:R-:W-:Y:S01]  /*8350*/  ISETP.GT.U32.AND P4, PT, R50, R17, PT ;  /* 0x000000113200720c */ /* 0x000fe20003f84070 */
[--C-:B------:R-:W-:Y:S02]  /*8360*/  @!P6 IMAD.IADD R18, R18, 0x1, -R50.reuse ;  /* 0x000000011212e824 */ /* 0x100fe400078e0a32 */
[----:B------:R-:W-:Y:S01]  /*8370*/  @!P3 IMAD.IADD R118, R118, 0x1, -R50 ;  /* 0x000000017676b824 */ /* 0x000fe200078e0a32 */
[C---:B------:R-:W-:Y:S02]  /*8380*/  ISETP.GT.U32.AND P3, PT, R50.reuse, R123, PT ;  /* 0x0000007b3200720c */ /* 0x040fe40003f64070 */
[----:B------:R-:W-:-:S04]  /*8390*/  ISETP.GT.U32.AND P6, PT, R50, R18, PT ;  /* 0x000000123200720c */ /* 0x000fc80003fc4070 */
[----:B------:R-:W-:Y:S01]  /*83a0*/  @!P5 IMAD.MOV R203, RZ, RZ, -R203 ;  /* 0x000000ffffcbd224 */ /* 0x000fe200078e0acb */
[----:B------:R-:W-:Y:S02]  /*83b0*/  ISETP.GT.U32.AND P5, PT, R50, R121, PT ;  /* 0x000000793200720c */ /* 0x000fe40003fa4070 */
[--C-:B------:R-:W-:Y:S01]  /*83c0*/  @!P4 IMAD.IADD R17, R17, 0x1, -R50.reuse ;  /* 0x000000011111c824 */ /* 0x100fe200078e0a32 */
[----:B---3--:R-:W-:Y:S02]  /*83d0*/  ISETP.GE.AND P4, PT, R4, RZ, PT ;  /* 0x000000ff0400720c */ /* 0x008fe40003f86270 */
[----:B------:R-:W3:Y:S01]  /*83e0*/  LDL R4, [R1+0x71fc] ;  /* 0x0071fc0001047983 */ /* 0x000ee20000100800 */
[--C-:B------:R-:W-:Y:S01]  /*83f0*/  @!P3 IMAD.IADD R123, R123, 0x1, -R50.reuse ;  /* 0x000000017b7bb824 */ /* 0x100fe200078e0a32 */
[----:B------:R-:W-:Y:S01]  /*8400*/  ISETP.GE.AND P3, PT, R217, RZ, PT ;  /* 0x000000ffd900720c */ /* 0x000fe20003f66270 */
[----:B------:R-:W-:Y:S01]  /*8410*/  @!P6 IMAD.IADD R18, R18, 0x1, -R50 ;  /* 0x000000011212e824 */ /* 0x000fe200078e0a32 */
[----:B------:R-:W-:-:S04]  /*8420*/  IABS R207, R6 ;  /* 0x0000000600cf7213 */ /* 0x000fc80000000000 */
[----:B------:R-:W-:Y:S01]  /*8430*/  @!P5 IMAD.IADD R121, R121, 0x1, -R50 ;  /* 0x000000017979d824 */ /* 0x000fe200078e0a32 */
[C---:B------:R-:W-:Y:S02]  /*8440*/  ISETP.GT.U32.AND P5, PT, R50.reuse, R127, PT ;  /* 0x0000007f3200720c */ /* 0x040fe40003fa4070 */
[----:B-1----:R-:W-:Y:S01]  /*8450*/  MOV R6, R18 ;  /* 0x0000001200067202 */ /* 0x002fe20000000f00 */
[----:B------:R-:W-:Y:S01]  /*8460*/  @!P4 IMAD.MOV R116, RZ, RZ, -R116 ;  /* 0x000000ffff74c224 */ /* 0x000fe200078e0a74 */
[----:B------:R-:W-:Y:S02]  /*8470*/  ISETP.GT.U32.AND P4, PT, R50, R205, PT ;  /* 0x000000cd3200720c */ /* 0x000fe40003f84070 */
[----:B------:R-:W-:Y:S01]  /*8480*/  IADD3 R40, R243, 0xdb, RZ ;  /* 0x000000dbf3287810 */ /* 0x000fe20007ffe0ff */
[----:B------:R-:W-:-:S04]  /*8490*/  @!P3 IMAD.MOV R6, RZ, RZ, -R6 ;  /* 0x000000ffff06b224 */ /* 0x000fc800078e0a06 */
[----:B------:R-:W-:Y:S02]  /*84a0*/  STL [R1+0x7440], R40 ;  /* 0x0074402801007387 */ /* 0x000fe40000100800 */
[--C-:B------:R-:W-:Y:S02]  /*84b0*/  @!P5 IMAD.IADD R127, R127, 0x1, -R50.reuse ;  /* 0x000000017f7fd824 */ /* 0x100fe400078e0a32 */
[----:B------:R1:W-:Y:S02]  /*84c0*/  STL [R1+0x48], R6 ;  /* 0x0000480601007387 */ /* 0x0003e40000100800 */
[----:B------:R-:W-:Y:S01]  /*84d0*/  @!P4 IMAD.IADD R205, R205, 0x1, -R50 ;  /* 0x00000001cdcdc824 */ /* 0x000fe200078e0a32 */
[----:B------:R-:W-:-:S13]  /*84e0*/  ISETP.GT.U32.AND P4, PT, R50, R19, PT ;  /* 0x000000133200720c */ /* 0x000fda0003f84070 */
[----:B------:R-:W-:Y:S01]  /*84f0*/  @!P4 IMAD.IADD R19, R19, 0x1, -R50 ;  /* 0x000000011313c824 */ /* 0x000fe200078e0a32 */
[----:B--2---:R-:W-:Y:S02]  /*8500*/  ISETP.GE.AND P5, PT, R48, RZ, PT ;  /* 0x000000ff3000720c */ /* 0x004fe40003fa6270 */
[----:B------:R-:W2:Y:S01]  /*8510*/  LDL R48, [R1+0x721c] ;  /* 0x00721c0001307983 */ /* 0x000ea20000100800 */
[----:B----4-:R-:W-:-:S03]  /*8520*/  ISETP.GE.AND P4, PT, R15, RZ, PT ;  /* 0x000000ff0f00720c */ /* 0x010fc60003f86270 */
[----:B------:R-:W4:Y:S01]  /*8530*/  LDL R15, [R1+0x7218] ;  /* 0x00721800010f7983 */ /* 0x000f220000100800 */
[C---:B------:R-:W-:Y:S01]  /*8540*/  ISETP.GT.U32.AND P3, PT, R50.reuse, R125, PT ;  /* 0x0000007d3200720c */ /* 0x040fe20003f64070 */
[----:B------:R-:W-:Y:S01]  /*8550*/  @!P1 IMAD.MOV R118, RZ, RZ, -R118 ;  /* 0x000000ffff769224 */ /* 0x000fe200078e0a76 */
[C---:B------:R-:W-:Y:S02]  /*8560*/  ISETP.GT.U32.AND P1, PT, R50.reuse, R39, PT ;  /* 0x000000273200720c */ /* 0x040fe40003f24070 */
[----:B------:R-:W-:Y:S01]  /*8570*/  ISETP.GT.U32.AND P6, PT, R50, R14, PT ;  /* 0x0000000e3200720c */ /* 0x000fe20003fc4070 */
[----:B------:R-:W-:-:S08]  /*8580*/  @!P2 IMAD.MOV R17, RZ, RZ, -R17 ;  /* 0x000000ffff11a224 */ /* 0x000fd000078e0a11 */
[--C-:B------:R-:W-:Y:S01]  /*8590*/  @!P3 IMAD.IADD R125, R125, 0x1, -R50.reuse ;  /* 0x000000017d7db824 */ /* 0x100fe200078e0a32 */
[C---:B------:R-:W-:Y:S01]  /*85a0*/  ISETP.GT.U32.AND P2, PT, R50.reuse, R123, PT ;  /* 0x0000007b3200720c */ /* 0x040fe20003f44070 */
[----:B------:R-:W-:Y:S01]  /*85b0*/  @!P1 IMAD.IADD R39, R39, 0x1, -R50 ;  /* 0x0000000127279824 */ /* 0x000fe200078e0a32 */
[----:B------:R-:W-:Y:S02]  /*85c0*/  ISETP.GT.U32.AND P1, PT, R50, R208, PT ;  /* 0x000000d03200720c */ /* 0x000fe40003f24070 */
[----:B------:R-:W-:-:S04]  /*85d0*/  @!P6 IADD3 R14, R14, -R50, RZ ;  /* 0x800000320e0ee210 */ /* 0x000fc80007ffe0ff */
[----:B------:R-:W-:-:S05]  /*85e0*/  ISETP.GT.U32.AND P6, PT, R50, R14, PT ;  /* 0x0000000e3200720c */ /* 0x000fca0003fc4070 */
[-C--:B------:R-:W-:Y:S02]  /*85f0*/  @!P2 IADD3 R123, R123, -R50.reuse, RZ ;  /* 0x800000327b7ba210 */ /* 0x080fe40007ffe0ff */
[----:B------:R-:W-:Y:S02]  /*8600*/  @!P1 IADD3 R208, R208, -R50, RZ ;  /* 0x80000032d0d09210 */ /* 0x000fe40007ffe0ff */
[----:B------:R-:W-:Y:S02]  /*8610*/  ISETP.GE.AND P1, PT, R219, RZ, PT ;  /* 0x000000ffdb00720c */ /* 0x000fe40003f26270 */
[----:B------:R-:W-:Y:S02]  /*8620*/  ISETP.GE.AND P3, PT, R55, RZ, PT ;  /* 0x000000ff3700720c */ /* 0x000fe40003f66270 */
[----:B------:R-:W4:Y:S11]  /*8630*/  LDL R55, [R1+0x7214] ;  /* 0x0072140001377983 */ /* 0x000f360000100800 */
[----:B------:R-:W-:Y:S01]  /*8640*/  @!P3 IMAD.MOV R121, RZ, RZ, -R121 ;  /* 0x000000ffff79b224 */ /* 0x000fe200078e0a79 */
[----:B------:R-:W-:-:S02]  /*8650*/  ISETP.GT.U32.AND P3, PT, R50, R19, PT ;  /* 0x000000133200720c */ /* 0x000fc40003f64070 */
[----:B---3--:R-:W-:Y:S02]  /*8660*/  ISETP.GE.AND P2, PT, R4, RZ, PT ;  /* 0x000000ff0400720c */ /* 0x008fe40003f46270 */
[----:B------:R-:W3:Y:S01]  /*8670*/  LDL R4, [R1+0x7210] ;  /* 0x0072100001047983 */ /* 0x000ee20000100800 */
[----:B------:R-:W-:-:S08]  /*8680*/  @!P6 IMAD.IADD R14, R14, 0x1, -R50 ;  /* 0x000000010e0ee824 */ /* 0x000fd000078e0a32 */
[----:B------:R-:W-:Y:S02]  /*8690*/  @!P3 IADD3 R19, R19, -R50, RZ ;  /* 0x800000321313b210 */ /* 0x000fe40007ffe0ff */
[C---:B------:R-:W-:Y:S01]  /*86a0*/  ISETP.GT.U32.AND P3, PT, R50.reuse, R210, PT ;  /* 0x000000d23200720c */ /* 0x040fe20003f64070 */
[----:B-1----:R-:W-:Y:S01]  /*86b0*/  IMAD.MOV.U32 R6, RZ, RZ, R14 ;  /* 0x000000ffff067224 */ /* 0x002fe200078e000e */
[----:B------:R-:W-:Y:S01]  /*86c0*/  IADD3 R42, R243, 0xdc, RZ ;  /* 0x000000dcf32a7810 */ /* 0x000fe20007ffe0ff */
[----:B------:R-:W-:Y:S01]  /*86d0*/  @!P2 IMAD.MOV R205, RZ, RZ, -R205 ;  /* 0x000000ffffcda224 */ /* 0x000fe200078e0acd */
[----:B------:R-:W-:Y:S01]  /*86e0*/  ISETP.GT.U32.AND P2, PT, R50, R125, PT ;  /* 0x0000007d3200720c */ /* 0x000fe20003f44070 */
[----:B------:R-:W-:Y:S02]  /*86f0*/  @!P1 IMAD.MOV R6, RZ, RZ, -R6 ;  /* 0x000000ffff069224 */ /* 0x000fe400078e0a06 */
[----:B------:R-:W-:Y:S04]  /*8700*/  STL [R1+0x7444], R42 ;  /* 0x0074442a01007387 */ /* 0x000fe80000100800 */
[----:B------:R1:W-:Y:S02]  /*8710*/  STL [R1+0x44], R6 ;  /* 0x0000440601007387 */ /* 0x0003e40000100800 */
[----:B------:R-:W-:-:S04]  /*8720*/  @!P3 IMAD.IADD R210, R210, 0x1, -R50 ;  /* 0x00000001d2d2b824 */ /* 0x000fc800078e0a32 */
[----:B------:R-:W-:Y:S01]  /*8730*/  @!P2 IMAD.IADD R125, R125, 0x1, -R50 ;  /* 0x000000017d7da824 */ /* 0x000fe200078e0a32 */
[----:B------:R-:W-:-:S13]  /*8740*/  ISETP.GT.U32.AND P2, PT, R50, R130, PT ;  /* 0x000000823200720c */ /* 0x000fda0003f44070 */
[----:B------:R-:W-:Y:S02]  /*8750*/  @!P2 IADD3 R130, R130, -R50, RZ ;  /* 0x800000328282a210 */ /* 0x000fe40007ffe0ff */
[----:B--2---:R-:W-:Y:S02]  /*8760*/  ISETP.GE.AND P3, PT, R48, RZ, PT ;  /* 0x000000ff3000720c */ /* 0x004fe40003f66270 */
[----:B------:R-:W2:Y:S01]  /*8770*/  LDL R48, [R1+0x7230] ;  /* 0x0072300001307983 */ /* 0x000ea20000100800 */
[----:B----4-:R-:W-:-:S03]  /*8780*/  ISETP.GE.AND P2, PT, R15, RZ, PT ;  /* 0x000000ff0f00720c */ /* 0x010fc60003f46270 */
[----:B------:R-:W4:Y:S01]  /*8790*/  LDL R15, [R1+0x722c] ;  /* 0x00722c00010f7983 */ /* 0x000f220000100800 */
[C---:B------:R-:W-:Y:S01]  /*87a0*/  ISETP.GT.U32.AND P1, PT, R50.reuse, R51, PT ;  /* 0x000000333200720c */ /* 0x040fe20003f24070 */
[----:B------:R-:W-:Y:S01]  /*87b0*/  @!P5 IMAD.MOV R123, RZ, RZ, -R123 ;  /* 0x000000ffff7bd224 */ /* 0x000fe200078e0a7b */
[----:B------:R-:W-:-:S11]  /*87c0*/  ISETP.GT.U32.AND P5, PT, R50, R208, PT ;  /* 0x000000d03200720c */ /* 0x000fd60003fa4070 */
[--C-:B------:R-:W-:Y:S02]  /*87d0*/  @!P1 IMAD.IADD R51, R51, 0x1, -R50.reuse ;  /* 0x0000000133339824 */ /* 0x100fe400078e0a32 */
[----:B------:R-:W-:Y:S01]  /*87e0*/  @!P5 IMAD.IADD R208, R208, 0x1, -R50 ;  /* 0x00000001d0d0d824 */ /* 0x000fe200078e0a32 */
[----:B-1----:R-:W-:Y:S02]  /*87f0*/  IADD3 R6, R243, 0xdd, RZ ;  /* 0x000000ddf3067810 */ /* 0x002fe40007ffe0ff */
[----:B------:R-:W-:Y:S02]  /*8800*/  ISETP.GE.AND P1, PT, R55, RZ, PT ;  /* 0x000000ff3700720c */ /* 0x000fe40003f26270 */
[----:B------:R-:W4:Y:S11]  /*8810*/  LDL R55, [R1+0x7228] ;  /* 0x0072280001377983 */ /* 0x000f360000100800 */
[----:B------:R-:W-:Y:S01]  /*8820*/  @!P1 IMAD.MOV R19, RZ, RZ, -R19 ;  /* 0x000000ffff139224 */ /* 0x000fe200078e0a13 */
[----:B------:R-:W-:-:S02]  /*8830*/  ISETP.GT.U32.AND P1, PT, R50, R130, PT ;  /* 0x000000823200720c */ /* 0x000fc40003f24070 */
[----:B---3--:R-:W-:Y:S02]  /*8840*/  ISETP.GE.AND P5, PT, R4, RZ, PT ;  /* 0x000000ff0400720c */ /* 0x008fe40003fa6270 */
[----:B------:R-:W3:Y:S09]  /*8850*/  LDL R4, [R1+0x7224] ;  /* 0x0072240001047983 */ /* 0x000ef20000100800 */
[----:B------:R-:W-:Y:S01]  /*8860*/  @!P1 IMAD.IADD R130, R130, 0x1, -R50 ;  /* 0x0000000182829824 */ /* 0x000fe200078e0a32 */
[----:B------:R-:W-:-:S02]  /*8870*/  ISETP.GT.U32.AND P1, PT, R50, R136, PT ;  /* 0x000000883200720c */ /* 0x000fc40003f24070 */
[----:B------:R-:W-:Y:S02]  /*8880*/  @!P5 IADD3 R125, -R125, RZ, RZ ;  /* 0x000000ff7d7dd210 */ /* 0x000fe40007ffe1ff */
[----:B------:R-:W-:Y:S01]  /*8890*/  ISETP.GT.U32.AND P5, PT, R50, R51, PT ;  /* 0x000000333200720c */ /* 0x000fe20003fa4070 */
[----:B------:R-:W-:Y:S08]  /*88a0*/  STL [R1+0x7448], R6 ;  /* 0x0074480601007387 */ /* 0x000ff00000100800 */
[----:B------:R-:W-:-:S04]  /*88b0*/  @!P1 IMAD.IADD R136, R136, 0x1, -R50 ;  /* 0x0000000188889824 */ /* 0x000fc800078e0a32 */
[----:B------:R-:W-:Y:S01]  /*88c0*/  @!P5 IMAD.IADD R51, R51, 0x1, -R50 ;  /* 0x000000013333d824 */ /* 0x000fe200078e0a32 */
[----:B------:R-:W-:-:S13]  /*88d0*/  ISETP.GT.U32.AND P5, PT, R50, R212, PT ;  /* 0x000000d43200720c */ /* 0x000fda0003fa4070 */
[----:B------:R-:W-:Y:S01]  /*88e0*/  @!P5 IMAD.IADD R212, R212, 0x1, -R50 ;  /* 0x00000001d4d4d824 */ /* 0x000fe200078e0a32 */
[----:B--2---:R-:W-:Y:S02]  /*88f0*/  ISETP.GE.AND P1, PT, R48, RZ, PT ;  /* 0x000000ff3000720c */ /* 0x004fe40003f26270 */
[----:B------:R-:W2:Y:S01]  /*8900*/  LDL R48, [R1+0x7244] ;  /* 0x0072440001307983 */ /* 0x000ea20000100800 */
[----:B----4-:R-:W-:-:S03]  /*8910*/  ISETP.GE.AND P5, PT, R15, RZ, PT ;  /* 0x000000ff0f00720c */ /* 0x010fc60003fa6270 */
[----:B------:R-:W4:Y:S01]  /*8920*/  LDL R15, [R1+0x7240] ;  /* 0x00724000010f7983 */ /* 0x000f220000100800 */
[----:B------:R-:W-:Y:S02]  /*8930*/  @!P4 IADD3 R39, -R39, RZ, RZ ;  /* 0x000000ff2727c210 */ /* 0x000fe40007ffe1ff */
        /* <DEDUP_REMOVED lines=8> */
[----:B------:R-:W-:-:S04]  /*89c0*/  @!P6 IMAD.IADD R9, R9, 0x1, -R50 ;  /* 0x000000010909e824 */ /* 0x000fc800078e0a32 */
[----:B------:R-:W-:-:S05]  /*89d0*/  IMAD.MOV.U32 R52, RZ, RZ, R9 ;  /* 0x000000ffff347224 */ /* 0x000fca00078e0009 */
[----:B------:R-:W-:Y:S02]  /*89e0*/  @!P4 IADD3 R52, -R52, RZ, RZ ;  /* 0x000000ff3434c210 */ /* 0x000fe40007ffe1ff */
[C---:B------:R-:W-:Y:S01]  /*89f0*/  ISETP.GT.U32.AND P4, PT, R50.reuse, R134, PT ;  /* 0x000000863200720c */ /* 0x040fe20003f84070 */
[----:B------:R-:W-:Y:S01]  /*8a00*/  @!P3 IMAD.MOV R208, RZ, RZ, -R208 ;  /* 0x000000ffffd0b224 */ /* 0x000fe200078e0ad0 */
[----:B------:R-:W-:Y:S02]  /*8a10*/  IABS R186, R194 ;  /* 0x000000c200ba7213 */ /* 0x000fe40000000000 */
[----:B------:R-:W-:-:S09]  /*8a20*/  ISETP.GT.U32.AND P3, PT, R50, R132, PT ;  /* 0x000000843200720c */ /* 0x000fd20003f64070 */
[----:B------:R-:W-:Y:S01]  /*8a30*/  @!P4 IMAD.IADD R134, R134, 0x1, -R50 ;  /* 0x000000018686c824 */ /* 0x000fe200078e0a32 */
[----:B------:R-:W-:Y:S02]  /*8a40*/  ISETP.GE.AND P4, PT, R55, RZ, PT ;  /* 0x000000ff3700720c */ /* 0x000fe40003f86270 */
[----:B------:R-:W4:Y:S01]  /*8a50*/  LDL R55, [R1+0x723c] ;  /* 0x00723c0001377983 */ /* 0x000f220000100800 */
[----:B------:R-:W-:Y:S01]  /*8a60*/  IABS R182, R192 ;  /* 0x000000c000b67213 */ /* 0x000fe20000000000 */
[----:B------:R-:W-:Y:S01]  /*8a70*/  IMAD.HI.U32 R192, R0, R186, RZ ;  /* 0x000000ba00c07227 */ /* 0x000fe200078e00ff */
[----:B------:R-:W-:-:S04]  /*8a80*/  IABS R188, R240 ;  /* 0x000000f000bc7213 */ /* 0x000fc80000000000 */
[----:B------:R-:W-:-:S04]  /*8a90*/  IADD3 R192, -R192, RZ, RZ ;  /* 0x000000ffc0c07210 */ /* 0x000fc80007ffe1ff */
[----:B------:R-:W-:Y:S01]  /*8aa0*/  @!P4 IMAD.MOV R130, RZ, RZ, -R130 ;  /* 0x000000ffff82c224 */ /* 0x000fe200078e0a82 */
[----:B------:R-:W-:Y:S01]  /*8ab0*/  ISETP.GT.U32.AND P4, PT, R50, R212, PT ;  /* 0x000000d43200720c */ /* 0x000fe20003f84070 */
[----:B------:R-:W-:Y:S01]  /*8ac0*/  @!P3 IMAD.IADD R132, R132, 0x1, -R50 ;  /* 0x000000018484b824 */ /* 0x000fe200078e0a32 */
[----:B---3--:R-:W-:Y:S01]  /*8ad0*/  ISETP.GE.AND P3, PT, R4, RZ, PT ;  /* 0x000000ff0400720c */ /* 0x008fe20003f66270 */
[----:B------:R-:W-:Y:S01]  /*8ae0*/  IMAD R186, R50, R192, R186 ;  /* 0x000000c032ba7224 */ /* 0x000fe200078e02ba */
[----:B------:R-:W3:Y:S01]  /*8af0*/  LDL R4, [R1+0x7238] ;  /* 0x0072380001047983 */ /* 0x000ee20000100800 */
[----:B------:R-:W-:Y:S01]  /*8b00*/  IMAD.HI.U32 R192, R0, R188, RZ ;  /* 0x000000bc00c07227 */ /* 0x000fe200078e00ff */
[----:B------:R-:W-:-:S03]  /*8b10*/  IABS R190, R241 ;  /* 0x000000f100be7213 */ /* 0x000fc60000000000 */
[----:B------:R-:W-:-:S04]  /*8b20*/  IMAD.MOV R44, RZ, RZ, -R192 ;  /* 0x000000ffff2c7224 */ /* 0x000fc800078e0ac0 */
[----:B------:R-:W-:Y:S01]  /*8b30*/  @!P4 IMAD.IADD R212, R212, 0x1, -R50 ;  /* 0x00000001d4d4c824 */ /* 0x000fe200078e0a32 */
[C---:B------:R-:W-:Y:S01]  /*8b40*/  ISETP.GT.U32.AND P4, PT, R50.reuse, R23, PT ;  /* 0x000000173200720c */ /* 0x040fe20003f84070 */
[----:B------:R-:W-:Y:S02]  /*8b50*/  IMAD R188, R50, R44, R188 ;  /* 0x0000002c32bc7224 */ /* 0x000fe400078e02bc */
[----:B------:R-:W-:-:S04]  /*8b60*/  IMAD.HI.U32 R44, R0, R190, RZ ;  /* 0x000000be002c7227 */ /* 0x000fc800078e00ff */
[----:B------:R-:W-:Y:S01]  /*8b70*/  @!P3 IMAD.MOV R51, RZ, RZ, -R51 ;  /* 0x000000ffff33b224 */ /* 0x000fe200078e0a33 */
[----:B------:R-:W-:Y:S01]  /*8b80*/  ISETP.GT.U32.AND P3, PT, R50, R134, PT ;  /* 0x000000863200720c */ /* 0x000fe20003f64070 */
[----:B------:R-:W-:Y:S01]  /*8b90*/  IMAD.MOV R2, RZ, RZ, -R44 ;  /* 0x000000ffff027224 */ /* 0x000fe200078e0a2c */
[----:B------:R-:W-:-:S03]  /*8ba0*/  IADD3 R44, R243, 0xde, RZ ;  /* 0x000000def32c7810 */ /* 0x000fc60007ffe0ff */
[--C-:B------:R-:W-:Y:S02]  /*8bb0*/  @!P4 IMAD.IADD R23, R23, 0x1, -R50.reuse ;  /* 0x000000011717c824 */ /* 0x100fe400078e0a32 */
[----:B------:R-:W-:Y:S06]  /*8bc0*/  STL [R1+0x744c], R44 ;  /* 0x00744c2c01007387 */ /* 0x000fec0000100800 */
        /* <DEDUP_REMOVED lines=16> */
[----:B------:R-:W-:-:S08]  /*8cd0*/  @!P6 IADD3 R21, R21, -R50, RZ ;  /* 0x800000321515e210 */ /* 0x000fd00007ffe0ff */
[----:B------:R-:W-:Y:S01]  /*8ce0*/  @!P2 IMAD.MOV R21, RZ, RZ, -R21 ;  /* 0x000000ffff15a224 */ /* 0x000fe200078e0a15 */
[----:B------:R-:W-:Y:S02]  /*8cf0*/  ISETP.GT.U32.AND P2, PT, R50, R214, PT ;  /* 0x000000d63200720c */ /* 0x000fe40003f44070 */
        /* <DEDUP_REMOVED lines=15> */
[----:B------:R1:W-:Y:S04]  /*8df0*/  STL [R1+0x7450], R9 ;  /* 0x0074500901007387 */ /* 0x0003e80000100800 */
        /* <DEDUP_REMOVED lines=69> */
[----:B------:R-:W-:Y:S02]  /*9250*/  IADD3 R183, R243, 0xe1, RZ ;  /* 0x000000e1f3b77810 */ /* 0x000fe40007ffe0ff */
[----:B------:R-:W-:-:S03]  /*9260*/  ISETP.GT.U32.AND P2, PT, R50, R25, PT ;  /* 0x000000193200720c */ /* 0x000fc60003f44070 */
[----:B------:R-:W-:Y:S04]  /*9270*/  STL [R1+0x7458], R183 ;  /* 0x007458b701007387 */ /* 0x000fe80000100800 */
[----:B------:R-:W-:Y:S01]  /*9280*/  @!P3 IMAD.IADD R156, R156, 0x1, -R50 ;  /* 0x000000019c9cb824 */ /* 0x000fe200078e0a32 */
[----:B------:R-:W3:Y:S05]  /*9290*/  LDL R60, [R1+0x7288] ;  /* 0x00728800013c7983 */ /* 0x000eea0000100800 */
[----:B------:R-:W-:-:S02]  /*92a0*/  @!P2 IADD3 R25, R25, -R50, RZ ;  /* 0x800000321919a210 */ /* 0x000fc40007ffe0ff */
        /* <DEDUP_REMOVED lines=19> */
[C---:B------:R-:W-:Y:S01]  /*93e0*/  ISETP.GT.U32.AND P4, PT, R50.reuse, R220, PT ;  /* 0x000000dc3200720c */ /* 0x040fe20003f84070 */
[----:B------:R-:W-:Y:S01]  /*93f0*/  @!P5 IMAD.MOV R218, RZ, RZ, -R218 ;  /* 0x000000ffffdad224 */ /* 0x000fe200078e0ada */
[----:B------:R-:W-:-:S09]  /*9400*/  ISETP.GT.U32.AND P5, PT, R50, R152, PT ;  /* 0x000000983200720c */ /* 0x000fd20003fa4070 */
[----:B------:R-:W-:Y:S02]  /*9410*/  @!P1 IADD3 R154, R154, -R50, RZ ;  /* 0x800000329a9a9210 */ /* 0x000fe40007ffe0ff */
[----:B------:R-:W-:Y:S02]  /*9420*/  ISETP.GE.AND P1, PT, R55, RZ, PT ;  /* 0x000000ff3700720c */ /* 0x000fe40003f26270 */
[----:B------:R-:W4:Y:S01]  /*9430*/  LDL R55, [R1+0x728c] ;  /* 0x00728c0001377983 */ /* 0x000f220000100800 */
[--C-:B------:R-:W-:Y:S01]  /*9440*/  @!P4 IMAD.IADD R220, R220, 0x1, -R50.reuse ;  /* 0x00000001dcdcc824 */ /* 0x100fe200078e0a32 */
[----:B------:R-:W-:Y:S01]  /*9450*/  ISETP.GT.U32.AND P4, PT, R50, R27, PT ;  /* 0x0000001b3200720c */ /* 0x000fe20003f84070 */
[----:B------:R-:W-:-:S08]  /*9460*/  @!P5 IMAD.IADD R152, R152, 0x1, -R50 ;  /* 0x000000019898d824 */ /* 0x000fd000078e0a32 */
[----:B------:R-:W-:Y:S01]  /*9470*/  @!P1 IMAD.MOV R150, RZ, RZ, -R150 ;  /* 0x000000ffff969224 */ /* 0x000fe200078e0a96 */
[----:B------:R-:W-:-:S03]  /*9480*/  ISETP.GT.U32.AND P1, PT, R50, R222, PT ;  /* 0x000000de3200720c */ /* 0x000fc60003f24070 */
[----:B------:R-:W-:Y:S01]  /*9490*/  @!P4 IMAD.IADD R27, R27, 0x1, -R50 ;  /* 0x000000011b1bc824 */ /* 0x000fe200078e0a32 */
[----:B---3--:R-:W-:Y:S01]  /*94a0*/  ISETP.GE.AND P5, PT, R4, RZ, PT ;  /* 0x000000ff0400720c */ /* 0x008fe20003fa6270 */
[----:B------:R-:W-:-:S03]  /*94b0*/  @!P3 IMAD.MOV R152, RZ, RZ, -R152 ;  /* 0x000000ffff98b224 */ /* 0x000fc600078e0a98 */
[----:B------:R-:W-:-:S05]  /*94c0*/  ISETP.GT.U32.AND P3, PT, R50, R27, PT ;  /* 0x0000001b3200720c */ /* 0x000fca0003f64070 */
[----:B------:R-:W-:Y:S01]  /*94d0*/  @!P1 IMAD.IADD R222, R222, 0x1, -R50 ;  /* 0x00000001dede9824 */ /* 0x000fe200078e0a32 */
[C---:B------:R-:W-:Y:S02]  /*94e0*/  ISETP.GT.U32.AND P1, PT, R50.reuse, R53, PT ;  /* 0x000000353200720c */ /* 0x040fe40003f24070 */
[----:B------:R-:W-:Y:S01]  /*94f0*/  IADD3 R4, R243, 0xe2, RZ ;  /* 0x000000e2f3047810 */ /* 0x000fe20007ffe0ff */
[----:B------:R-:W-:Y:S01]  /*9500*/  @!P5 IMAD.MOV R25, RZ, RZ, -R25 ;  /* 0x000000ffff19d224 */ /* 0x000fe200078e0a19 */
[----:B------:R-:W-:-:S03]  /*9510*/  ISETP.GT.U32.AND P5, PT, R50, R154, PT ;  /* 0x0000009a3200720c */ /* 0x000fc60003fa4070 */
[----:B------:R-:W-:Y:S01]  /*9520*/  @!P3 IMAD.IADD R27, R27, 0x1, -R50 ;  /* 0x000000011b1bb824 */ /* 0x000fe200078e0a32 */
[----:B------:R-:W-:Y:S01]  /*9530*/  STL [R1+0x745c], R4 ;  /* 0x00745c0401007387 */ /* 0x000fe20000100800 */
[----:B------:R-:W-:-:S04]  /*9540*/  ISETP.GE.AND P3, PT, R60, RZ, PT ;  /* 0x000000ff3c00720c */ /* 0x000fc80003f66270 */
[--C-:B------:R-:W-:Y:S01]  /*9550*/  @!P1 IMAD.IADD R53, R53, 0x1, -R50.reuse ;  /* 0x0000000135359824 */ /* 0x100fe200078e0a32 */
[----:B------:R-:W3:Y:S03]  /*9560*/  LDL R60, [R1+0x72a0] ;  /* 0x0072a000013c7983 */ /* 0x000ee60000100800 */
[----:B------:R-:W-:Y:S01]  /*9570*/  @!P5 IMAD.IADD R154, R154, 0x1, -R50 ;  /* 0x000000019a9ad824 */ /* 0x000fe200078e0a32 */
[----:B------:R-:W-:Y:S01]  /*9580*/  ISETP.GT.U32.AND P5, PT, R50, R160, PT ;  /* 0x000000a03200720c */ /* 0x000fe20003fa4070 */
[----:B------:R-:W3:-:S12]  /*9590*/  LDL R61, [R1+0x729c] ;  /* 0x00729c00013d7983 */ /* 0x000ed80000100800 */
[----:B------:R-:W-:Y:S01]  /*95a0*/  @!P5 IMAD.IADD R160, R160, 0x1, -R50 ;  /* 0x00000001a0a0d824 */ /* 0x000fe200078e0a32 */
[----:B--2---:R-:W-:Y:S02]  /*95b0*/  ISETP.GE.AND P1, PT, R48, RZ, PT ;  /* 0x000000ff3000720c */ /* 0x004fe40003f26270 */
[----:B------:R-:W2:Y:S01]  /*95c0*/  LDL R48, [R1+0x72a8] ;  /* 0x0072a80001307983 */ /* 0x000ea20000100800 */
[----:B----4-:R-:W-:-:S03]  /*95d0*/  ISETP.GE.AND P5, PT, R15, RZ, PT ;  /* 0x000000ff0f00720c */ /* 0x010fc60003fa6270 */
[----:B------:R-:W4:Y:S01]  /*95e0*/  LDL R15, [R1+0x72a4] ;  /* 0x0072a400010f7983 */ /* 0x000f220000100800 */
[----:B------:R-:W-:Y:S02]  /*95f0*/  ISETP.GT.U32.AND P6, PT, R50, R43, PT ;  /* 0x0000002b3200720c */ /* 0x000fe40003fc4070 */
[----:B------:R-:W-:-:S11]  /*9600*/  ISETP.GE.AND P4, PT, R231, RZ, PT ;  /* 0x000000ffe700720c */ /* 0x000fd60003f86270 */
[----:B------:R-:W-:-:S05]  /*9610*/  @!P6 IMAD.IADD R43, R43, 0x1, -R50 ;  /* 0x000000012b2be824 */ /* 0x000fca00078e0a32 */
[C---:B------:R-:W-:Y:S01]  /*9620*/  ISETP.GT.U32.AND P6, PT, R50.reuse, R43, PT ;  /* 0x0000002b3200720c */ /* 0x040fe20003fc4070 */
[----:B------:R-:W-:Y:S01]  /*9630*/  @!P2 IMAD.MOV R220, RZ, RZ, -R220 ;  /* 0x000000ffffdca224 */ /* 0x000fe200078e0adc */
[----:B------:R-:W-:-:S11]  /*9640*/  ISETP.GT.U32.AND P2, PT, R50, R156, PT ;  /* 0x0000009c3200720c */ /* 0x000fd60003f44070 */
[----:B------:R-:W-:-:S05]  /*9650*/  @!P6 IMAD.IADD R43, R43, 0x1, -R50 ;  /* 0x000000012b2be824 */ /* 0x000fca00078e0a32 */
[----:B------:R-:W-:Y:S02]  /*9660*/  @!P4 IADD3 R43, -R43, RZ, RZ ;  /* 0x000000ff2b2bc210 */ /* 0x000fe40007ffe1ff */
[C---:B------:R-:W-:Y:S02]  /*9670*/  ISETP.GT.U32.AND P4, PT, R50.reuse, R224, PT ;  /* 0x000000e03200720c */ /* 0x040fe40003f84070 */
[----:B------:R-:W-:Y:S01]  /*9680*/  ISETP.GT.U32.AND P6, PT, R50, R158, PT ;  /* 0x0000009e3200720c */ /* 0x000fe20003fc4070 */
[----:B------:R-:W-:Y:S01]  /*9690*/  @!P2 IMAD.IADD R156, R156, 0x1, -R50 ;  /* 0x000000019c9ca824 */ /* 0x000fe200078e0a32 */
[----:B------:R-:W-:-:S09]  /*96a0*/  ISETP.GT.U32.AND P2, PT, R50, R162, PT ;  /* 0x000000a23200720c */ /* 0x000fd20003f44070 */
[--C-:B------:R-:W-:Y:S02]  /*96b0*/  @!P4 IMAD.IADD R224, R224, 0x1, -R50.reuse ;  /* 0x00000001e0e0c824 */ /* 0x100fe400078e0a32 */
[----:B------:R-:W-:Y:S02]  /*96c0*/  @!P6 IADD3 R158, R158, -R50, RZ ;  /* 0x800000329e9ee210 */ /* 0x000fe40007ffe0ff */
[----:B------:R-:W-:Y:S02]  /*96d0*/  ISETP.GE.AND P4, PT, R55, RZ, PT ;  /* 0x000000ff3700720c */ /* 0x000fe40003f86270 */
[----:B------:R-:W-:Y:S01]  /*96e0*/  ISETP.GT.U32.AND P6, PT, R50, R158, PT ;  /* 0x0000009e3200720c */ /* 0x000fe20003fc4070 */
[----:B------:R-:W-:Y:S01]  /*96f0*/  @!P2 IMAD.IADD R162, R162, 0x1, -R50 ;  /* 0x00000001a2a2a824 */ /* 0x000fe200078e0a32 */
[----:B------:R-:W-:-:S09]  /*9700*/  ISETP.GE.AND P2, PT, R232, RZ, PT ;  /* 0x000000ffe800720c */ /* 0x000fd20003f46270 */
[----:B------:R-:W-:Y:S01]  /*9710*/  @!P4 IMAD.MOV R222, RZ, RZ, -R222 ;  /* 0x000000ffffdec224 */ /* 0x000fe200078e0ade */
[----:B------:R-:W-:Y:S02]  /*9720*/  ISETP.GT.U32.AND P4, PT, R50, R160, PT ;  /* 0x000000a03200720c */ /* 0x000fe40003f84070 */
[----:B------:R-:W-:-:S05]  /*9730*/  @!P6 IADD3 R158, R158, -R50, RZ ;  /* 0x800000329e9ee210 */ /* 0x000fca0007ffe0ff */
[----:B------:R-:W-:Y:S01]  /*9740*/  @!P2 IMAD.MOV R158, RZ, RZ, -R158 ;  /* 0x000000ffff9ea224 */ /* 0x000fe200078e0a9e */
[----:B------:R-:W-:-:S05]  /*9750*/  ISETP.GT.U32.AND P2, PT, R50, R164, PT ;  /* 0x000000a43200720c */ /* 0x000fca0003f44070 */
[----:B------:R-:W-:Y:S01]  /*9760*/  @!P4 IMAD.IADD R160, R160, 0x1, -R50 ;  /* 0x00000001a0a0c824 */ /* 0x000fe200078e0a32 */
[C---:B------:R-:W-:Y:S01]  /*9770*/  ISETP.GT.U32.AND P4, PT, R50.reuse, R166, PT ;  /* 0x000000a63200720c */ /* 0x040fe20003f84070 */
[----:B------:R-:W-:Y:S01]  /*9780*/  @!P3 IMAD.MOV R154, RZ, RZ, -R154 ;  /* 0x000000ffff9ab224 */ /* 0x000fe200078e0a9a */
[----:B------:R-:W-:Y:S02]  /*9790*/  IADD3 R55, R243, 0xe3, RZ ;  /* 0x000000e3f3377810 */ /* 0x000fe40007ffe0ff */
[----:B------:R-:W-:-:S03]  /*97a0*/  ISETP.GT.U32.AND P3, PT, R50, R224, PT ;  /* 0x000000e03200720c */ /* 0x000fc60003f64070 */
[----:B------:R-:W-:Y:S01]  /*97b0*/  @!P2 IMAD.IADD R164, R164, 0x1, -R50 ;  /* 0x00000001a4a4a824 */ /* 0x000fe200078e0a32 */
[----:B------:R-:W-:Y:S01]  /*97c0*/  STL [R1+0x7460], R55 ;  /* 0x0074603701007387 */ /* 0x000fe20000100800 */
[----:B---3--:R-:W-:-:S04]  /*97d0*/  ISETP.GE.AND P2, PT, R60, RZ, PT ;  /* 0x000000ff3c00720c */ /* 0x008fc80003f46270 */
[--C-:B------:R-:W-:Y:S01]  /*97e0*/  @!P4 IMAD.IADD R166, R166, 0x1, -R50.reuse ;  /* 0x00000001a6a6c824 */ /* 0x100fe200078e0a32 */
[----:B------:R-:W3:Y:S01]  /*97f0*/  LDL R60, [R1+0x72b8] ;  /* 0x0072b800013c7983 */ /* 0x000ee20000100800 */
[----:B------:R-:W-:Y:S02]  /*9800*/  @!P1 IADD3 R27, -R27, RZ, RZ ;  /* 0x000000ff1b1b9210 */ /* 0x000fe40007ffe1ff */
[----:B------:R-:W-:Y:S01]  /*9810*/  @!P3 IMAD.IADD R224, R224, 0x1, -R50 ;  /* 0x00000001e0e0b824 */ /* 0x000fe200078e0a32 */
[C---:B------:R-:W-:Y:S01]  /*9820*/  ISETP.GT.U32.AND P1, PT, R50.reuse, R162, PT ;  /* 0x000000a23200720c */ /* 0x040fe20003f24070 */
[----:B------:R-:W3:Y:S01]  /*9830*/  LDL R47, [R1+0x72b0] ;  /* 0x0072b000012f7983 */ /* 0x000ee20000100800 */
[----:B------:R-:W-:-:S11]  /*9840*/  ISETP.GT.U32.AND P3, PT, R50, R29, PT ;  /* 0x0000001d3200720c */ /* 0x000fd60003f64070 */
[----:B------:R-:W-:Y:S02]  /*9850*/  @!P1 IADD3 R162, R162, -R50, RZ ;  /* 0x80000032a2a29210 */ /* 0x000fe40007ffe0ff */
[----:B------:R-:W-:Y:S01]  /*9860*/  @!P3 IMAD.IADD R29, R29, 0x1, -R50 ;  /* 0x000000011d1db824 */ /* 0x000fe200078e0a32 */
[----:B------:R-:W-:Y:S02]  /*9870*/  ISETP.GE.AND P1, PT, R61, RZ, PT ;  /* 0x000000ff3d00720c */ /* 0x000fe40003f26270 */
[----:B------:R-:W3:Y:S01]  /*9880*/  LDL R61, [R1+0x72b4] ;  /* 0x0072b400013d7983 */ /* 0x000ee20000100800 */
[----:B--2---:R-:W-:-:S03]  /*9890*/  ISETP.GE.AND P4, PT, R48, RZ, PT ;  /* 0x000000ff3000720c */ /* 0x004fc60003f86270 */
[----:B------:R-:W2:Y:S01]  /*98a0*/  LDL R48, [R1+0x72bc] ;  /* 0x0072bc0001307983 */ /* 0x000ea20000100800 */
[----:B----4-:R-:W-:Y:S02]  /*98b0*/  ISETP.GE.AND P3, PT, R15, RZ, PT ;  /* 0x000000ff0f00720c */ /* 0x010fe40003f66270 */
[----:B------:R-:W-:-:S05]  /*98c0*/  IADD3 R15, R243, 0xe4, RZ ;  /* 0x000000e4f30f7810 */ /* 0x000fca0007ffe0ff */
[----:B------:R-:W-:Y:S04]  /*98d0*/  STL [R1+0x7464], R15 ;  /* 0x0074640f01007387 */ /* 0x000fe80000100800 */
[----:B------:R-:W4:Y:S01]  /*98e0*/  LDL R34, [R1+0x72c4] ;  /* 0x0072c40001227983 */ /* 0x000f220000100800 */
[----:B------:R-:W-:Y:S01]  /*98f0*/  @!P5 IMAD.MOV R156, RZ, RZ, -R156 ;  /* 0x000000ffff9cd224 */ /* 0x000fe200078e0a9c */
[C---:B------:R-:W-:Y:S01]  /*9900*/  ISETP.GT.U32.AND P5, PT, R50.reuse, R53, PT ;  /* 0x000000353200720c */ /* 0x040fe20003fa4070 */
[----:B------:R-:W-:Y:S01]  /*9910*/  @!P1 IMAD.MOV R224, RZ, RZ, -R224 ;  /* 0x000000ffffe09224 */ /* 0x000fe200078e0ae0 */
[C---:B------:R-:W-:Y:S01]  /*9920*/  ISETP.GT.U32.AND P1, PT, R50.reuse, R164, PT ;  /* 0x000000a43200720c */ /* 0x040fe20003f24070 */
[----:B------:R-:W-:Y:S01]  /*9930*/  @!P2 IMAD.MOV R160, RZ, RZ, -R160 ;  /* 0x000000ffffa0a224 */ /* 0x000fe200078e0aa0 */
[----:B------:R-:W-:-:S02]  /*9940*/  ISETP.GT.U32.AND P6, PT, R50, R226, PT ;  /* 0x000000e23200720c */ /* 0x000fc40003fc4070 */
[----:B------:R-:W-:-:S07]  /*9950*/  ISETP.GT.U32.AND P2, PT, R50, R29, PT ;  /* 0x0000001d3200720c */ /* 0x000fce0003f44070 */
[--C-:B------:R-:W-:Y:S01]  /*9960*/  @!P5 IMAD.IADD R53, R53, 0x1, -R50.reuse ;  /* 0x000000013535d824 */ /* 0x100fe200078e0a32 */
[----:B------:R-:W-:Y:S01]  /*9970*/  ISETP.GT.U32.AND P5, PT, R50, R228, PT ;  /* 0x000000e43200720c */ /* 0x000fe20003fa4070 */
[----:B------:R-:W-:-:S03]  /*9980*/  @!P1 IMAD.IADD R164, R164, 0x1, -R50 ;  /* 0x00000001a4a49824 */ /* 0x000fc600078e0a32 */
[----:B------:R-:W-:Y:S02]  /*9990*/  @!P3 IADD3 R53, -R53, RZ, RZ ;  /* 0x000000ff3535b210 */ /* 0x000fe40007ffe1ff */
[----:B------:R-:W-:Y:S01]  /*99a0*/  ISETP.GT.U32.AND P3, PT, R50, R166, PT ;  /* 0x000000a63200720c */ /* 0x000fe20003f64070 */
[--C-:B------:R-:W-:Y:S01]  /*99b0*/  @!P6 IMAD.IADD R226, R226, 0x1, -R50.reuse ;  /* 0x00000001e2e2e824 */ /* 0x100fe200078e0a32 */
[C---:B------:R-:W-:Y:S01]  /*99c0*/  ISETP.GT.U32.AND P1, PT, R50.reuse, R170, PT ;  /* 0x000000aa3200720c */ /* 0x040fe20003f24070 */
[----:B------:R-:W-:Y:S01]  /*99d0*/  @!P2 IMAD.IADD R29, R29, 0x1, -R50 ;  /* 0x000000011d1da824 */ /* 0x000fe200078e0a32 */
[C---:B------:R-:W-:Y:S02]  /*99e0*/  ISETP.GT.U32.AND P2, PT, R50.reuse, R230, PT ;  /* 0x000000e63200720c */ /* 0x040fe40003f44070 */
[----:B------:R-:W-:Y:S02]  /*99f0*/  ISETP.GT.U32.AND P6, PT, R50, R226, PT ;  /* 0x000000e23200720c */ /* 0x000fe40003fc4070 */
[----:B------:R-:W-:Y:S01]  /*9a00*/  @!P5 IADD3 R228, R228, -R50, RZ ;  /* 0x80000032e4e4d210 */ /* 0x000fe20007ffe0ff */
[----:B------:R-:W-:Y:S01]  /*9a10*/  @!P4 IMAD.MOV R162, RZ, RZ, -R162 ;  /* 0x000000ffffa2c224 */ /* 0x000fe200078e0aa2 */
[----:B------:R-:W-:-:S02]  /*9a20*/  ISETP.GE.AND P5, PT, R233, RZ, PT ;  /* 0x000000ffe900720c */ /* 0x000fc40003fa6270 */
[----:B------:R-:W-:Y:S02]  /*9a30*/  ISETP.GT.U32.AND P4, PT, R50, R228, PT ;  /* 0x000000e43200720c */ /* 0x000fe40003f84070 */
[----:B------:R-:W-:Y:S01]  /*9a40*/  @!P3 IADD3 R166, R166, -R50, RZ ;  /* 0x80000032a6a6b210 */ /* 0x000fe20007ffe0ff */
[--C-:B------:R-:W-:Y:S01]  /*9a50*/  @!P1 IMAD.IADD R170, R170, 0x1, -R50.reuse ;  /* 0x00000001aaaa9824 */ /* 0x100fe200078e0a32 */
[----:B------:R-:W-:Y:S02]  /*9a60*/  ISETP.GT.U32.AND P3, PT, R50, R172, PT ;  /* 0x000000ac3200720c */ /* 0x000fe40003f64070 */
[----:B------:R-:W-:Y:S01]  /*9a70*/  @!P2 IADD3 R230, R230, -R50, RZ ;  /* 0x80000032e6e6a210 */ /* 0x000fe20007ffe0ff */
[----:B------:R-:W-:-:S04]  /*9a80*/  @!P6 IMAD.IADD R226, R226, 0x1, -R50 ;  /* 0x00000001e2e2e824 */ /* 0x000fc800078e0a32 */
[----:B------:R-:W-:Y:S01]  /*9a90*/  @!P5 IMAD.MOV R226, RZ, RZ, -R226 ;  /* 0x000000ffffe2d224 */ /* 0x000fe200078e0ae2 */
[----:B------:R-:W-:Y:S01]  /*9aa0*/  ISETP.GT.U32.AND P5, PT, R50, R45, PT ;  /* 0x0000002d3200720c */ /* 0x000fe20003fa4070 */
[----:B------:R-:W-:-:S04]  /*9ab0*/  @!P4 IMAD.IADD R228, R228, 0x1, -R50 ;  /* 0x00000001e4e4c824 */ /* 0x000fc800078e0a32 */
[----:B------:R-:W-:-:S08]  /*9ac0*/  @!P3 IMAD.IADD R172, R172, 0x1, -R50 ;  /* 0x00000001acacb824 */ /* 0x000fd000078e0a32 */
[----:B------:R-:W-:Y:S01]  /*9ad0*/  @!P5 IMAD.IADD R45, R45, 0x1, -R50 ;  /* 0x000000012d2dd824 */ /* 0x000fe200078e0a32 */
[----:B---3--:R-:W-:Y:S02]  /*9ae0*/  ISETP.GE.AND P1, PT, R60, RZ, PT ;  /* 0x000000ff3c00720c */ /* 0x008fe40003f26270 */
[----:B------:R-:W3:Y:S01]  /*9af0*/  LDL R60, [R1+0x72d0] ;  /* 0x0072d000013c7983 */ /* 0x000ee20000100800 */
[----:B------:R-:W-:-:S03]  /*9b00*/  ISETP.GE.AND P4, PT, R47, RZ, PT ;  /* 0x000000ff2f00720c */ /* 0x000fc60003f86270 */
[----:B------:R-:W3:Y:S01]  /*9b10*/  LDL R47, [R1+0x72c8] ;  /* 0x0072c800012f7983 */ /* 0x000ee20000100800 */
[----:B------:R-:W-:-:S03]  /*9b20*/  ISETP.GE.AND P5, PT, R61, RZ, PT ;  /* 0x000000ff3d00720c */ /* 0x000fc60003fa6270 */
[----:B------:R-:W3:Y:S01]  /*9b30*/  LDL R61, [R1+0x72cc] ;  /* 0x0072cc00013d7983 */ /* 0x000ee20000100800 */
[----:B--2---:R-:W-:Y:S02]  /*9b40*/  ISETP.GE.AND P2, PT, R48, RZ, PT ;  /* 0x000000ff3000720c */ /* 0x004fe40003f46270 */
[----:B------:R-:W-:-:S11]  /*9b50*/  IADD3 R48, R243, 0xe5, RZ ;  /* 0x000000e5f3307810 */ /* 0x000fd60007ffe0ff */
[----:B------:R-:W-:Y:S01]  /*9b60*/  @!P2 IMAD.MOV R228, RZ, RZ, -R228 ;  /* 0x000000ffffe4a224 */ /* 0x000fe200078e0ae4 */
[----:B------:R-:W-:Y:S01]  /*9b70*/  ISETP.GT.U32.AND P2, PT, R50, R172, PT ;  /* 0x000000ac3200720c */ /* 0x000fe20003f44070 */
[----:B------:R-:W-:-:S12]  /*9b80*/  STL [R1+0x7468], R48 ;  /* 0x0074683001007387 */ /* 0x000fd80000100800 */
[----:B------:R-:W-:Y:S01]  /*9b90*/  @!P2 IMAD.IADD R172, R172, 0x1, -R50 ;  /* 0x00000001acaca824 */ /* 0x000fe200078e0a32 */
[----:B----4-:R-:W-:Y:S02]  /*9ba0*/  ISETP.GE.AND P2, PT, R34, RZ, PT ;  /* 0x000000ff2200720c */ /* 0x010fe40003f46270 */
[----:B------:R-:W2:Y:S01]  /*9bb0*/  LDL R34, [R1+0x72d8] ;  /* 0x0072d80001227983 */ /* 0x000ea20000100800 */
[----:B------:R-:W-:Y:S02]  /*9bc0*/  @!P5 IADD3 R29, -R29, RZ, RZ ;  /* 0x000000ff1d1dd210 */ /* 0x000fe40007ffe1ff */
[C---:B------:R-:W-:Y:S02]  /*9bd0*/  ISETP.GT.U32.AND P5, PT, R50.reuse, R170, PT ;  /* 0x000000aa3200720c */ /* 0x040fe40003fa4070 */
[C---:B------:R-:W-:Y:S01]  /*9be0*/  ISETP.GT.U32.AND P6, PT, R50.reuse, R168, PT ;  /* 0x000000a83200720c */ /* 0x040fe20003fc4070 */
[----:B------:R-:W-:Y:S01]  /*9bf0*/  @!P1 IMAD.MOV R166, RZ, RZ, -R166 ;  /* 0x000000ffffa69224 */ /* 0x000fe200078e0aa6 */
[----:B------:R-:W-:-:S09]  /*9c00*/  ISETP.GT.U32.AND P1, PT, R50, R230, PT ;  /* 0x000000e63200720c */ /* 0x000fd20003f24070 */
[----:B------:R-:W-:Y:S02]  /*9c10*/  @!P5 IADD3 R170, R170, -R50, RZ ;  /* 0x80000032aaaad210 */ /* 0x000fe40007ffe0ff */
[----:B------:R-:W-:Y:S01]  /*9c20*/  ISETP.GT.U32.AND P5, PT, R50, R63, PT ;  /* 0x0000003f3200720c */ /* 0x000fe20003fa4070 */
[----:B------:R-:W-:Y:S01]  /*9c30*/  @!P6 IMAD.IADD R168, R168, 0x1, -R50 ;  /* 0x00000001a8a8e824 */ /* 0x000fe200078e0a32 */
[----:B------:R-:W-:Y:S01]  /*9c40*/  ISETP.GE.AND P3, PT, R234, RZ, PT ;  /* 0x000000ffea00720c */ /* 0x000fe20003f66270 */
[----:B------:R-:W-:-:S03]  /*9c50*/  @!P4 IMAD.MOV R164, RZ, RZ, -R164 ;  /* 0x000000ffffa4c224 */ /* 0x000fc600078e0aa4 */
[----:B------:R-:W-:Y:S01]  /*9c60*/  ISETP.GT.U32.AND P6, PT, R50, R168, PT ;  /* 0x000000a83200720c */ /* 0x000fe20003fc4070 */
[----:B------:R-:W-:Y:S01]  /*9c70*/  @!P1 IMAD.IADD R230, R230, 0x1, -R50 ;  /* 0x00000001e6e69824 */ /* 0x000fe200078e0a32 */
[C---:B------:R-:W-:Y:S02]  /*9c80*/  ISETP.GT.U32.AND P4, PT, R50.reuse, R45, PT ;  /* 0x0000002d3200720c */ /* 0x040fe40003f84070 */
[----:B------:R-:W-:-:S03]  /*9c90*/  ISETP.GT.U32.AND P1, PT, R50, R64, PT ;  /* 0x000000403200720c */ /* 0x000fc60003f24070 */
[----:B------:R-:W-:-:S06]  /*9ca0*/  @!P5 IMAD.IADD R63, R63, 0x1, -R50 ;  /* 0x000000013f3fd824 */ /* 0x000fcc00078e0a32 */
[--C-:B------:R-:W-:Y:S02]  /*9cb0*/  @!P6 IMAD.IADD R168, R168, 0x1, -R50.reuse ;  /* 0x00000001a8a8e824 */ /* 0x100fe400078e0a32 */
[----:B------:R-:W-:Y:S01]  /*9cc0*/  @!P4 IMAD.IADD R45, R45, 0x1, -R50 ;  /* 0x000000012d2dc824 */ /* 0x000fe200078e0a32 */
[C---:B------:R-:W-:Y:S01]  /*9cd0*/  ISETP.GT.U32.AND P4, PT, R50.reuse, R62, PT ;  /* 0x0000003e3200720c */ /* 0x040fe20003f84070 */
[----:B------:R-:W-:Y:S01]  /*9ce0*/  @!P3 IMAD.MOV R168, RZ, RZ, -R168 ;  /* 0x000000ffffa8b224 */ /* 0x000fe200078e0aa8 */
[----:B------:R-:W-:Y:S01]  /*9cf0*/  ISETP.GT.U32.AND P3, PT, R50, R174, PT ;  /* 0x000000ae3200720c */ /* 0x000fe20003f64070 */
[----:B------:R-:W-:Y:S01]  /*9d00*/  @!P1 IMAD.IADD R64, R64, 0x1, -R50 ;  /* 0x0000000140409824 */ /* 0x000fe200078e0a32 */
[----:B------:R-:W-:-:S09]  /*9d10*/  IADD3 R80, R243, 0xe6, RZ ;  /* 0x000000e6f3507810 */ /* 0x000fd20007ffe0ff */
[----:B------:R-:W-:Y:S02]  /*9d20*/  @!P4 IADD3 R62, R62, -R50, RZ ;  /* 0x800000323e3ec210 */ /* 0x000fe40007ffe0ff */
[----:B---3--:R-:W-:Y:S02]  /*9d30*/  ISETP.GE.AND P5, PT, R60, RZ, PT ;  /* 0x000000ff3c00720c */ /* 0x008fe40003fa6270 */
[----:B------:R-:W3:Y:S01]  /*9d40*/  LDL R60, [R1+0x72e4] ;  /* 0x0072e400013c7983 */ /* 0x000ee20000100800 */
[----:B------:R-:W-:-:S10]  /*9d50*/  @!P3 IMAD.IADD R174, R174, 0x1, -R50 ;  /* 0x00000001aeaeb824 */ /* 0x000fd400078e0a32 */
[----:B------:R-:W-:Y:S01]  /*9d60*/  @!P5 IMAD.MOV R172, RZ, RZ, -R172 ;  /* 0x000000ffffacd224 */ /* 0x000fe200078e0aac */
[----:B------:R-:W-:Y:S02]  /*9d70*/  ISETP.GT.U32.AND P5, PT, R50, R64, PT ;  /* 0x000000403200720c */ /* 0x000fe40003fa4070 */
[----:B------:R-:W-:Y:S02]  /*9d80*/  ISETP.GE.AND P3, PT, R47, RZ, PT ;  /* 0x000000ff2f00720c */ /* 0x000fe40003f66270 */
[----:B------:R-:W4:Y:S01]  /*9d90*/  LDL R47, [R1+0x72dc] ;  /* 0x0072dc00012f7983 */ /* 0x000f220000100800 */
[----:B------:R-:W-:-:S03]  /*9da0*/  ISETP.GE.AND P4, PT, R61, RZ, PT ;  /* 0x000000ff3d00720c */ /* 0x000fc60003f86270 */
[----:B------:R-:W4:Y:S05]  /*9db0*/  LDL R61, [R1+0x72e0] ;  /* 0x0072e000013d7983 */ /* 0x000f2a0000100800 */
[----:B------:R-:W-:Y:S01]  /*9dc0*/  @!P5 IMAD.IADD R64, R64, 0x1, -R50 ;  /* 0x000000014040d824 */ /* 0x000fe200078e0a32 */
[----:B------:R-:W-:Y:S01]  /*9dd0*/  STL [R1+0x746c], R80 ;  /* 0x00746c5001007387 */ /* 0x000fe20000100800 */
[----:B------:R-:W-:Y:S01]  /*9de0*/  ISETP.GT.U32.AND P6, PT, R50, R46, PT ;  /* 0x0000002e3200720c */ /* 0x000fe20003fc4070 */
[----:B------:R-:W-:Y:S01]  /*9df0*/  @!P3 IMAD.MOV R170, RZ, RZ, -R170 ;  /* 0x000000ffffaab224 */ /* 0x000fe200078e0aaa */
[----:B--2---:R-:W-:Y:S01]  /*9e00*/  ISETP.GE.AND P5, PT, R34, RZ, PT ;  /* 0x000000ff2200720c */ /* 0x004fe20003fa6270 */
[----:B------:R-:W2:Y:S04]  /*9e10*/  LDL R32, [R1+0x72ec] ;  /* 0x0072ec0001207983 */ /* 0x000ea80000100800 */
[----:B------:R-:W2:Y:S06]  /*9e20*/  LDL R34, [R1+0x72f4] ;  /* 0x0072f40001227983 */ /* 0x000eac0000100800 */
[----:B------:R-:W-:Y:S01]  /*9e30*/  @!P6 IMAD.IADD R46, R46, 0x1, -R50 ;  /* 0x000000012e2ee824 */ /* 0x000fe200078e0a32 */
[----:B------:R-:W-:-:S02]  /*9e40*/  ISETP.GE.AND P1, PT, R235, RZ, PT ;  /* 0x000000ffeb00720c */ /* 0x000fc40003f26270 */
[----:B------:R-:W-:Y:S01]  /*9e50*/  @!P2 IADD3 R45, -R45, RZ, RZ ;  /* 0x000000ff2d2da210 */ /* 0x000fe20007ffe1ff */
[----:B------:R-:W2:Y:S01]  /*9e60*/  LDL R33, [R1+0x72f0] ;  /* 0x0072f00001217983 */ /* 0x000ea20000100800 */
[C---:B------:R-:W-:Y:S02]  /*9e70*/  ISETP.GT.U32.AND P6, PT, R50.reuse, R46, PT ;  /* 0x0000002e3200720c */ /* 0x040fe40003fc4070 */
[C---:B------:R-:W-:Y:S02]  /*9e80*/  ISETP.GT.U32.AND P3, PT, R50.reuse, R62, PT ;  /* 0x0000003e3200720c */ /* 0x040fe40003f64070 */
[----:B------:R-:W-:-:S09]  /*9e90*/  ISETP.GT.U32.AND P2, PT, R50, R174, PT ;  /* 0x000000ae3200720c */ /* 0x000fd20003f44070 */
[--C-:B------:R-:W-:Y:S02]  /*9ea0*/  @!P6 IMAD.IADD R46, R46, 0x1, -R50.reuse ;  /* 0x000000012e2ee824 */ /* 0x100fe400078e0a32 */
[----:B------:R-:W-:Y:S02]  /*9eb0*/  @!P3 IMAD.IADD R62, R62, 0x1, -R50 ;  /* 0x000000013e3eb824 */ /* 0x000fe400078e0a32 */
[----:B------:R-:W-:Y:S01]  /*9ec0*/  @!P1 IMAD.MOV R46, RZ, RZ, -R46 ;  /* 0x000000ffff2e9224 */ /* 0x000fe200078e0a2e */
[C---:B------:R-:W-:Y:S02]  /*9ed0*/  ISETP.GT.U32.AND P1, PT, R50.reuse, R66, PT ;  /* 0x000000423200720c */ /* 0x040fe40003f24070 */
[----:B------:R-:W-:Y:S02]  /*9ee0*/  ISETP.GT.U32.AND P3, PT, R50, R68, PT ;  /* 0x000000443200720c */ /* 0x000fe40003f64070 */
[----:B------:R-:W-:-:S05]  /*9ef0*/  @!P2 IADD3 R174, R174, -R50, RZ ;  /* 0x80000032aeaea210 */ /* 0x000fca0007ffe0ff */
[----:B------:R-:W-:-:S04]  /*9f00*/  @!P5 IMAD.MOV R174, RZ, RZ, -R174 ;  /* 0x000000ffffaed224 */ /* 0x000fc800078e0aae */
[----:B------:R-:W-:Y:S02]  /*9f10*/  @!P1 IADD3 R66, R66, -R50, RZ ;  /* 0x8000003242429210 */ /* 0x000fe40007ffe0ff */
[----:B------:R-:W-:Y:S02]  /*9f20*/  @!P3 IMAD.IADD R68, R68, 0x1, -R50 ;  /* 0x000000014444b824 */ /* 0x000fe400078e0a32 */
[C---:B------:R-:W-:Y:S02]  /*9f30*/  ISETP.GT.U32.AND P5, PT, R50.reuse, R66, PT ;  /* 0x000000423200720c */ /* 0x040fe40003fa4070 */
[----:B------:R-:W-:-:S11]  /*9f40*/  ISETP.GT.U32.AND P2, PT, R50, R67, PT ;  /* 0x000000433200720c */ /* 0x000fd60003f44070 */
[--C-:B------:R-:W-:Y:S01]  /*9f50*/  @!P5 IMAD.IADD R66, R66, 0x1, -R50.reuse ;  /* 0x000000014242d824 */ /* 0x100fe200078e0a32 */
[----:B------:R-:W-:Y:S02]  /*9f60*/  ISETP.GT.U32.AND P5, PT, R50, R72, PT ;  /* 0x000000483200720c */ /* 0x000fe40003fa4070 */
[----:B---3--:R-:W-:Y:S02]  /*9f70*/  ISETP.GE.AND P3, PT, R60, RZ, PT ;  /* 0x000000ff3c00720c */ /* 0x008fe40003f66270 */
[----:B------:R-:W3:Y:S01]  /*9f80*/  LDL R60, [R1+0x72fc] ;  /* 0x0072fc00013c7983 */ /* 0x000ee20000100800 */
[----:B------:R-:W-:-:S08]  /*9f90*/  @!P2 IMAD.IADD R67, R67, 0x1, -R50 ;  /* 0x000000014343a824 */ /* 0x000fd000078e0a32 */
[----:B------:R-:W-:Y:S01]  /*9fa0*/  @!P5 IMAD.IADD R72, R72, 0x1, -R50 ;  /* 0x000000014848d824 */ /* 0x000fe200078e0a32 */
[----:B----4-:R-:W-:Y:S02]  /*9fb0*/  ISETP.GE.AND P1, PT, R47, RZ, PT ;  /* 0x000000ff2f00720c */ /* 0x010fe40003f26270 */
[----:B------:R-:W4:Y:S01]  /*9fc0*/  LDL R47, [R1+0x72f8] ;  /* 0x0072f800012f7983 */ /* 0x000f220000100800 */
[----:B------:R-:W-:Y:S02]  /*9fd0*/  ISETP.GE.AND P2, PT, R61, RZ, PT ;  /* 0x000000ff3d00720c */ /* 0x000fe40003f46270 */
[----:B------:R-:W-:-:S05]  /*9fe0*/  IADD3 R61, R243, 0xe7, RZ ;  /* 0x000000e7f33d7810 */ /* 0x000fca0007ffe0ff */
[----:B------:R-:W-:Y:S01]  /*9ff0*/  STL [R1+0x7470], R61 ;  /* 0x0074703d01007387 */ /* 0x000fe20000100800 */
[----:B--2---:R-:W-:-:S03]  /*a000*/  ISETP.GE.AND P5, PT, R34, RZ, PT ;  /* 0x000000ff2200720c */ /* 0x004fc60003fa6270 */
[----:B------:R-:W2:Y:S01]  /*a010*/  LDL R34, [R1+0x7308] ;  /* 0x0073080001227983 */ /* 0x000ea20000100800 */
        /* <DEDUP_REMOVED lines=8> */
[----:B------:R-:W-:Y:S01]  /*a0a0*/  ISETP.GE.AND P4, PT, R237, RZ, PT ;  /* 0x000000ffed00720c */ /* 0x000fe20003f86270 */
[----:B------:R-:W-:-:S04]  /*a0b0*/  @!P2 IMAD.MOV R63, RZ, RZ, -R63 ;  /* 0x000000ffff3fa224 */ /* 0x000fc800078e0a3f */
[----:B------:R-:W-:Y:S01]  /*a0c0*/  @!P6 IMAD.IADD R65, R65, 0x1, -R50 ;  /* 0x000000014141e824 */ /* 0x000fe200078e0a32 */
[C---:B------:R-:W-:Y:S01]  /*a0d0*/  ISETP.GT.U32.AND P2, PT, R50.reuse, R68, PT ;  /* 0x000000443200720c */ /* 0x040fe20003f44070 */
[----:B------:R-:W-:Y:S01]  /*a0e0*/  @!P3 IMAD.MOV R64, RZ, RZ, -R64 ;  /* 0x000000ffff40b224 */ /* 0x000fe200078e0a40 */
[----:B------:R-:W-:-:S05]  /*a0f0*/  ISETP.GT.U32.AND P3, PT, R50, R69, PT ;  /* 0x000000453200720c */ /* 0x000fca0003f64070 */
[----:B------:R-:W-:Y:S02]  /*a100*/  @!P4 IADD3 R65, -R65, RZ, RZ ;  /* 0x000000ff4141c210 */ /* 0x000fe40007ffe1ff */
[----:B------:R-:W-:-:S04]  /*a110*/  ISETP.GT.U32.AND P4, PT, R50, R71, PT ;  /* 0x000000473200720c */ /* 0x000fc80003f84070 */
[--C-:B------:R-:W-:Y:S01]  /*a120*/  @!P2 IMAD.IADD R68, R68, 0x1, -R50.reuse ;  /* 0x000000014444a824 */ /* 0x100fe200078e0a32 */
[----:B------:R-:W-:Y:S01]  /*a130*/  ISETP.GT.U32.AND P2, PT, R50, R74, PT ;  /* 0x0000004a3200720c */ /* 0x000fe20003f44070 */
[----:B------:R-:W-:Y:S01]  /*a140*/  @!P3 IMAD.IADD R69, R69, 0x1, -R50 ;  /* 0x000000014545b824 */ /* 0x000fe200078e0a32 */
[----:B------:R-:W-:Y:S01]  /*a150*/  ISETP.GE.AND P3, PT, R32, RZ, PT ;  /* 0x000000ff2000720c */ /* 0x000fe20003f66270 */
[----:B------:R-:W-:-:S05]  /*a160*/  @!P1 IMAD.MOV R62, RZ, RZ, -R62 ;  /* 0x000000ffff3e9224 */ /* 0x000fca00078e0a3e */
[--C-:B------:R-:W-:Y:S01]  /*a170*/  @!P4 IMAD.IADD R71, R71, 0x1, -R50.reuse ;  /* 0x000000014747c824 */ /* 0x100fe200078e0a32 */
[----:B------:R-:W-:Y:S01]  /*a180*/  ISETP.GE.AND P4, PT, R33, RZ, PT ;  /* 0x000000ff2100720c */ /* 0x000fe20003f86270 */
[----:B------:R-:W2:Y:S04]  /*a190*/  LDL R32, [R1+0x7300] ;  /* 0x0073000001207983 */ /* 0x000ea80000100800 */
[----:B------:R-:W2:Y:S01]  /*a1a0*/  LDL R33, [R1+0x7304] ;  /* 0x0073040001217983 */ /* 0x000ea20000100800 */
[----:B------:R-:W-:Y:S01]  /*a1b0*/  ISETP.GT.U32.AND P1, PT, R50, R67, PT ;  /* 0x000000433200720c */ /* 0x000fe20003f24070 */
[----:B------:R-:W-:Y:S02]  /*a1c0*/  @!P2 IMAD.IADD R74, R74, 0x1, -R50 ;  /* 0x000000014a4aa824 */ /* 0x000fe400078e0a32 */
[----:B------:R-:W-:Y:S01]  /*a1d0*/  @!P3 IMAD.MOV R66, RZ, RZ, -R66 ;  /* 0x000000ffff42b224 */ /* 0x000fe200078e0a42 */
[----:B------:R-:W-:-:S02]  /*a1e0*/  ISETP.GT.U32.AND P3, PT, R50, R71, PT ;  /* 0x000000473200720c */ /* 0x000fc40003f64070 */
[----:B---3--:R-:W-:Y:S02]  /*a1f0*/  ISETP.GE.AND P2, PT, R60, RZ, PT ;  /* 0x000000ff3c00720c */ /* 0x008fe40003f46270 */
[----:B------:R-:W3:Y:S05]  /*a200*/  LDL R60, [R1+0x7310] ;  /* 0x00731000013c7983 */ /* 0x000eea0000100800 */
[----:B------:R-:W-:Y:S01]  /*a210*/  @!P1 IMAD.IADD R67, R67, 0x1, -R50 ;  /* 0x0000000143439824 */ /* 0x000fe200078e0a32 */
[----:B------:R-:W-:-:S03]  /*a220*/  ISETP.GT.U32.AND P1, PT, R50, R73, PT ;  /* 0x000000493200720c */ /* 0x000fc60003f24070 */
[----:B------:R-:W-:Y:S01]  /*a230*/  @!P3 IMAD.IADD R71, R71, 0x1, -R50 ;  /* 0x000000014747b824 */ /* 0x000fe200078e0a32 */
[----:B------:R-:W-:Y:S02]  /*a240*/  ISETP.GT.U32.AND P3, PT, R50, R79, PT ;  /* 0x0000004f3200720c */ /* 0x000fe40003f64070 */
[----:B------:R-:W-:Y:S02]  /*a250*/  IABS R225, R9 ;  /* 0x0000000900e17213 */ /* 0x000fe40000000000 */
[----:B-1----:R-:W-:-:S05]  /*a260*/  IADD3 R9, R243, 0xe8, RZ ;  /* 0x000000e8f3097810 */ /* 0x002fca0007ffe0ff */
[--C-:B------:R-:W-:Y:S01]  /*a270*/  @!P1 IMAD.IADD R73, R73, 0x1, -R50.reuse ;  /* 0x0000000149499824 */ /* 0x100fe200078e0a32 */
[----:B----4-:R-:W-:Y:S02]  /*a280*/  ISETP.GE.AND P1, PT, R47, RZ, PT ;  /* 0x000000ff2f00720c */ /* 0x010fe40003f26270 */
[----:B------:R-:W4:Y:S01]  /*a290*/  LDL R47, [R1+0x730c] ;  /* 0x00730c00012f7983 */ /* 0x000f220000100800 */
[----:B------:R-:W-:-:S03]  /*a2a0*/  @!P3 IMAD.IADD R79, R79, 0x1, -R50 ;  /* 0x000000014f4fb824 */ /* 0x000fc600078e0a32 */
[----:B------:R1:W-:Y:S01]  /*a2b0*/  STL [R1+0x7474], R9 ;  /* 0x0074740901007387 */ /* 0x0003e20000100800 */
[----:B--2---:R-:W-:-:S03]  /*a2c0*/  ISETP.GE.AND P3, PT, R34, RZ, PT ;  /* 0x000000ff2200720c */ /* 0x004fc60003f66270 */
[----:B------:R-:W2:Y:S01]  /*a2d0*/  LDL R34, [R1+0x7318] ;  /* 0x0073180001227983 */ /* 0x000ea20000100800 */
[----:B------:R-:W-:-:S13]  /*a2e0*/  ISETP.GT.U32.AND P6, PT, R50, R70, PT ;  /* 0x000000463200720c */ /* 0x000fda0003fc4070 */
[----:B------:R-:W-:-:S04]  /*a2f0*/  @!P6 IADD3 R70, R70, -R50, RZ ;  /* 0x800000324646e210 */ /* 0x000fc80007ffe0ff */
[C---:B------:R-:W-:Y:S01]  /*a300*/  ISETP.GT.U32.AND P6, PT, R50.reuse, R70, PT ;  /* 0x000000463200720c */ /* 0x040fe20003fc4070 */
[----:B------:R-:W-:Y:S01]  /*a310*/  @!P5 IMAD.MOV R68, RZ, RZ, -R68 ;  /* 0x000000ffff44d224 */ /* 0x000fe200078e0a44 */
[----:B------:R-:W-:-:S11]  /*a320*/  ISETP.GT.U32.AND P5, PT, R50, R73, PT ;  /* 0x000000493200720c */ /* 0x000fd60003fa4070 */
[----:B------:R-:W-:-:S05]  /*a330*/  @!P6 IADD3 R70, R70, -R50, RZ ;  /* 0x800000324646e210 */ /* 0x000fca0007ffe0ff */
[----:B------:R-:W-:Y:S01]  /*a340*/  @!P2 IMAD.MOV R70, RZ, RZ, -R70 ;  /* 0x000000ffff46a224 */ /* 0x000fe200078e0a46 */
[C---:B------:R-:W-:Y:S02]  /*a350*/  ISETP.GT.U32.AND P2, PT, R50.reuse, R77, PT ;  /* 0x0000004d3200720c */ /* 0x040fe40003f44070 */
[C---:B------:R-:W-:Y:S01]  /*a360*/  ISETP.GT.U32.AND P6, PT, R50.reuse, R75, PT ;  /* 0x0000004b3200720c */ /* 0x040fe20003fc4070 */
[----:B------:R-:W-:Y:S01]  /*a370*/  @!P5 IMAD.IADD R73, R73, 0x1, -R50 ;  /* 0x000000014949d824 */ /* 0x000fe200078e0a32 */
[----:B------:R-:W-:Y:S01]  /*a380*/  ISETP.GT.U32.AND P5, PT, R50, R83, PT ;  /* 0x000000533200720c */ /* 0x000fe20003fa4070 */
[----:B------:R-:W-:-:S08]  /*a390*/  @!P4 IMAD.MOV R67, RZ, RZ, -R67 ;  /* 0x000000ffff43c224 */ /* 0x000fd000078e0a43 */
[--C-:B------:R-:W-:Y:S02]  /*a3a0*/  @!P2 IMAD.IADD R77, R77, 0x1, -R50.reuse ;  /* 0x000000014d4da824 */ /* 0x100fe400078e0a32 */
[----:B------:R-:W-:Y:S01]  /*a3b0*/  @!P6 IMAD.IADD R75, R75, 0x1, -R50 ;  /* 0x000000014b4be824 */ /* 0x000fe200078e0a32 */
[C---:B------:R-:W-:Y:S02]  /*a3c0*/  ISETP.GT.U32.AND P4, PT, R50.reuse, R72, PT ;  /* 0x000000483200720c */ /* 0x040fe40003f84070 */
[----:B------:R-:W-:Y:S02]  /*a3d0*/  ISETP.GE.AND P2, PT, R33, RZ, PT ;  /* 0x000000ff2100720c */ /* 0x000fe40003f46270 */
[----:B------:R-:W2:Y:S01]  /*a3e0*/  LDL R33, [R1+0x7314] ;  /* 0x0073140001217983 */ /* 0x000ea20000100800 */
[----:B------:R-:W-:Y:S02]  /*a3f0*/  ISETP.GT.U32.AND P6, PT, R50, R75, PT ;  /* 0x0000004b3200720c */ /* 0x000fe40003fc4070 */
[----:B------:R-:W-:-:S02]  /*a400*/  @!P5 IADD3 R83, R83, -R50, RZ ;  /* 0x800000325353d210 */ /* 0x000fc40007ffe0ff */
[----:B---3--:R-:W-:Y:S02]  /*a410*/  ISETP.GE.AND P5, PT, R60, RZ, PT ;  /* 0x000000ff3c00720c */ /* 0x008fe40003fa6270 */
[----:B------:R-:W3:Y:S02]  /*a420*/  LDL R60, [R1+0x7320] ;  /* 0x00732000013c7983 */ /* 0x000ee40000100800 */
[----:B------:R-:W-:Y:S01]  /*a430*/  @!P4 IMAD.IADD R72, R72, 0x1, -R50 ;  /* 0x000000014848c824 */ /* 0x000fe200078e0a32 */
[----:B------:R-:W-:-:S04]  /*a440*/  ISETP.GT.U32.AND P4, PT, R50, R81, PT ;  /* 0x000000513200720c */ /* 0x000fc80003f84070 */
[----:B------:R-:W-:-:S04]  /*a450*/  @!P6 IMAD.IADD R75, R75, 0x1, -R50 ;  /* 0x000000014b4be824 */ /* 0x000fc800078e0a32 */
[----:B------:R-:W-:Y:S01]  /*a460*/  @!P5 IMAD.MOV R75, RZ, RZ, -R75 ;  /* 0x000000ffff4bd224 */ /* 0x000fe200078e0a4b */
[----:B------:R-:W-:-:S04]  /*a470*/  ISETP.GT.U32.AND P5, PT, R50, R87, PT ;  /* 0x000000573200720c */ /* 0x000fc80003fa4070 */
[--C-:B------:R-:W-:Y:S01]  /*a480*/  @!P4 IMAD.IADD R81, R81, 0x1, -R50.reuse ;  /* 0x000000015151c824 */ /* 0x100fe200078e0a32 */
[----:B------:R-:W-:Y:S02]  /*a490*/  IADD3 R252, R243, 0xe9, RZ ;  /* 0x000000e9f3fc7810 */ /* 0x000fe40007ffe0ff */
[----:B----4-:R-:W-:Y:S02]  /*a4a0*/  ISETP.GE.AND P4, PT, R47, RZ, PT ;  /* 0x000000ff2f00720c */ /* 0x010fe40003f86270 */
[----:B------:R-:W4:Y:S04]  /*a4b0*/  LDL R47, [R1+0x731c] ;  /* 0x00731c00012f7983 */ /* 0x000f280000100800 */
[----:B------:R-:W-:Y:S01]  /*a4c0*/  STL [R1+0x7478], R252 ;  /* 0x007478fc01007387 */ /* 0x000fe20000100800 */
[----:B------:R-:W-:Y:S01]  /*a4d0*/  @!P5 IMAD.IADD R87, R87, 0x1, -R50 ;  /* 0x000000015757d824 */ /* 0x000fe200078e0a32 */
[----:B--2---:R-:W-:-:S02]  /*a4e0*/  ISETP.GE.AND P5, PT, R34, RZ, PT ;  /* 0x000000ff2200720c */ /* 0x004fc40003fa6270 */
[----:B------:R-:W2:Y:S01]  /*a4f0*/  LDL R34, [R1+0x7330] ;  /* 0x0073300001227983 */ /* 0x000ea20000100800 */
[----:B------:R-:W-:Y:S02]  /*a500*/  @!P1 IADD3 R69, -R69, RZ, RZ ;  /* 0x000000ff45459210 */ /* 0x000fe40007ffe1ff */
[C---:B------:R-:W-:Y:S01]  /*a510*/  ISETP.GT.U32.AND P1, PT, R50.reuse, R74, PT ;  /* 0x0000004a3200720c */ /* 0x040fe20003f24070 */
[----:B------:R-:W-:Y:S01]  /*a520*/  @!P2 IMAD.MOV R72, RZ, RZ, -R72 ;  /* 0x000000ffff48a224 */ /* 0x000fe200078e0a48 */
[----:B------:R-:W-:-:S11]  /*a530*/  ISETP.GT.U32.AND P2, PT, R50, R79, PT ;  /* 0x0000004f3200720c */ /* 0x000fd60003f44070 */
[----:B------:R-:W-:Y:S02]  /*a540*/  @!P1 IADD3 R74, R74, -R50, RZ ;  /* 0x800000324a4a9210 */ /* 0x000fe40007ffe0ff */
[----:B------:R-:W-:Y:S01]  /*a550*/  ISETP.GE.AND P1, PT, R32, RZ, PT ;  /* 0x000000ff2000720c */ /* 0x000fe20003f26270 */
[----:B------:R-:W-:Y:S02]  /*a560*/  @!P2 IMAD.IADD R79, R79, 0x1, -R50 ;  /* 0x000000014f4fa824 */ /* 0x000fe400078e0a32 */
[----:B------:R-:W-:Y:S01]  /*a570*/  @!P4 IMAD.MOV R74, RZ, RZ, -R74 ;  /* 0x000000ffff4ac224 */ /* 0x000fe200078e0a4a */
[C---:B------:R-:W-:Y:S01]  /*a580*/  ISETP.GT.U32.AND P4, PT, R50.reuse, R83, PT ;  /* 0x000000533200720c */ /* 0x040fe20003f84070 */
[----:B------:R-:W2:Y:S01]  /*a590*/  LDL R32, [R1+0x7328] ;  /* 0x0073280001207983 */ /* 0x000ea20000100800 */
[----:B------:R-:W-:-:S07]  /*a5a0*/  ISETP.GT.U32.AND P2, PT, R50, R91, PT ;  /* 0x0000005b3200720c */ /* 0x000fce0003f44070 */
[----:B------:R-:W-:Y:S01]  /*a5b0*/  @!P1 IMAD.MOV R71, RZ, RZ, -R71 ;  /* 0x000000ffff479224 */ /* 0x000fe200078e0a47 */
[----:B------:R-:W-:-:S03]  /*a5c0*/  ISETP.GT.U32.AND P1, PT, R50, R77, PT ;  /* 0x0000004d3200720c */ /* 0x000fc60003f24070 */
[----:B------:R-:W-:Y:S01]  /*a5d0*/  @!P4 IMAD.IADD R83, R83, 0x1, -R50 ;  /* 0x000000015353c824 */ /* 0x000fe200078e0a32 */
[----:B------:R-:W-:Y:S02]  /*a5e0*/  @!P3 IADD3 R73, -R73, RZ, RZ ;  /* 0x000000ff4949b210 */ /* 0x000fe40007ffe1ff */
[----:B------:R-:W-:Y:S02]  /*a5f0*/  ISETP.GT.U32.AND P3, PT, R50, R81, PT ;  /* 0x000000513200720c */ /* 0x000fe40003f64070 */
[----:B------:R-:W-:-:S05]  /*a600*/  @!P2 IADD3 R91, R91, -R50, RZ ;  /* 0x800000325b5ba210 */ /* 0x000fca0007ffe0ff */
[----:B------:R-:W-:Y:S01]  /*a610*/  @!P1 IMAD.IADD R77, R77, 0x1, -R50 ;  /* 0x000000014d4d9824 */ /* 0x000fe200078e0a32 */
[----:B------:R-:W-:Y:S02]  /*a620*/  ISETP.GE.AND P4, PT, R33, RZ, PT ;  /* 0x000000ff2100720c */ /* 0x000fe40003f86270 */
[----:B------:R-:W2:Y:S03]  /*a630*/  LDL R33, [R1+0x732c] ;  /* 0x00732c0001217983 */ /* 0x000ea60000100800 */
[----:B------:R-:W-:Y:S02]  /*a640*/  @!P3 IADD3 R81, R81, -R50, RZ ;  /* 0x800000325151b210 */ /* 0x000fe40007ffe0ff */
[----:B---3--:R-:W-:-:S06]  /*a650*/  ISETP.GE.AND P2, PT, R60, RZ, PT ;  /* 0x000000ff3c00720c */ /* 0x008fcc0003f46270 */
[----:B------:R-:W-:Y:S01]  /*a660*/  @!P4 IMAD.MOV R77, RZ, RZ, -R77 ;  /* 0x000000ffff4dc224 */ /* 0x000fe200078e0a4d */
[----:B------:R-:W3:Y:S01]  /*a670*/  LDL R60, [R1+0x7338] ;  /* 0x00733800013c7983 */ /* 0x000ee20000100800 */
[C---:B------:R-:W-:Y:S02]  /*a680*/  ISETP.GT.U32.AND P4, PT, R50.reuse, R87, PT ;  /* 0x000000573200720c */ /* 0x040fe40003f84070 */
[C---:B------:R-:W-:Y:S02]  /*a690*/  ISETP.GT.U32.AND P1, PT, R50.reuse, R89, PT ;  /* 0x000000593200720c */ /* 0x040fe40003f24070 */
[----:B------:R-:W-:-:S09]  /*a6a0*/  ISETP.GT.U32.AND P3, PT, R50, R93, PT ;  /* 0x0000005d3200720c */ /* 0x000fd20003f64070 */
[--C-:B------:R-:W-:Y:S01]  /*a6b0*/  @!P4 IMAD.IADD R87, R87, 0x1, -R50.reuse ;  /* 0x000000015757c824 */ /* 0x100fe200078e0a32 */
[----:B------:R-:W-:Y:S01]  /*a6c0*/  ISETP.GT.U32.AND P4, PT, R50, R99, PT ;  /* 0x000000633200720c */ /* 0x000fe20003f84070 */
[--C-:B------:R-:W-:Y:S02]  /*a6d0*/  @!P1 IMAD.IADD R89, R89, 0x1, -R50.reuse ;  /* 0x0000000159599824 */ /* 0x100fe400078e0a32 */
[----:B------:R-:W-:Y:S01]  /*a6e0*/  @!P3 IMAD.IADD R93, R93, 0x1, -R50 ;  /* 0x000000015d5db824 */ /* 0x000fe200078e0a32 */
[----:B----4-:R-:W-:Y:S02]  /*a6f0*/  ISETP.GE.AND P1, PT, R47, RZ, PT ;  /* 0x000000ff2f00720c */ /* 0x010fe40003f26270 */
[----:B------:R-:W-:Y:S01]  /*a700*/  ISETP.GE.AND P3, PT, R239, RZ, PT ;  /* 0x000000ffef00720c */ /* 0x000fe20003f66270 */
[----:B------:R-:W4:Y:S01]  /*a710*/  LDL R47, [R1+0x7334] ;  /* 0x00733400012f7983 */ /* 0x000f220000100800 */
[----:B------:R-:W-:-:S05]  /*a720*/  IADD3 R239, R243, 0xea, RZ ;  /* 0x000000eaf3ef7810 */ /* 0x000fca0007ffe0ff */
[----:B------:R-:W-:Y:S01]  /*a730*/  @!P4 IADD3 R99, R99, -R50, RZ ;  /* 0x800000326363c210 */ /* 0x000fe20007ffe0ff */
[----:B------:R-:W-:Y:S01]  /*a740*/  STL [R1+0x747c], R239 ;  /* 0x00747cef01007387 */ /* 0x000fe20000100800 */
[----:B------:R-:W-:Y:S02]  /*a750*/  ISETP.GT.U32.AND P6, PT, R50, R85, PT ;  /* 0x000000553200720c */ /* 0x000fe40003fc4070 */
[----:B------:R-:W-:Y:S01]  /*a760*/  @!P1 IMAD.MOV R81, RZ, RZ, -R81 ;  /* 0x000000ffff519224 */ /* 0x000fe200078e0a51 */
[----:B------:R-:W4:Y:S01]  /*a770*/  LDL R30, [R1+0x733c] ;  /* 0x00733c00011e7983 */ /* 0x000f220000100800 */
[----:B--2---:R-:W-:-:S03]  /*a780*/  ISETP.GE.AND P4, PT, R34, RZ, PT ;  /* 0x000000ff2200720c */ /* 0x004fc60003f86270 */
[----:B------:R-:W2:Y:S06]  /*a790*/  LDL R34, [R1+0x7344] ;  /* 0x0073440001227983 */ /* 0x000eac0000100800 */
[----:B------:R-:W-:-:S05]  /*a7a0*/  @!P6 IMAD.IADD R85, R85, 0x1, -R50 ;  /* 0x000000015555e824 */ /* 0x000fca00078e0a32 */
[C---:B------:R-:W-:Y:S01]  /*a7b0*/  ISETP.GT.U32.AND P6, PT, R50.reuse, R85, PT ;  /* 0x000000553200720c */ /* 0x040fe20003fc4070 */
[----:B------:R-:W-:Y:S01]  /*a7c0*/  @!P2 IMAD.MOV R83, RZ, RZ, -R83 ;  /* 0x000000ffff53a224 */ /* 0x000fe200078e0a53 */
[C---:B------:R-:W-:Y:S02]  /*a7d0*/  ISETP.GT.U32.AND P1, PT, R50.reuse, R91, PT ;  /* 0x0000005b3200720c */ /* 0x040fe40003f24070 */
[----:B------:R-:W-:-:S09]  /*a7e0*/  ISETP.GT.U32.AND P2, PT, R50, R93, PT ;  /* 0x0000005d3200720c */ /* 0x000fd20003f44070 */
[----:B------:R-:W-:-:S04]  /*a7f0*/  @!P6 IMAD.IADD R85, R85, 0x1, -R50 ;  /* 0x000000015555e824 */ /* 0x000fc800078e0a32 */
[----:B------:R-:W-:Y:S01]  /*a800*/  @!P3 IMAD.MOV R85, RZ, RZ, -R85 ;  /* 0x000000ffff55b224 */ /* 0x000fe200078e0a55 */
[C---:B------:R-:W-:Y:S01]  /*a810*/  ISETP.GT.U32.AND P3, PT, R50.reuse, R97, PT ;  /* 0x000000613200720c */ /* 0x040fe20003f64070 */
[--C-:B------:R-:W-:Y:S01]  /*a820*/  @!P1 IMAD.IADD R91, R91, 0x1, -R50.reuse ;  /* 0x000000015b5b9824 */ /* 0x100fe200078e0a32 */
[----:B------:R-:W-:Y:S01]  /*a830*/  ISETP.GT.U32.AND P1, PT, R50, R103, PT ;  /* 0x000000673200720c */ /* 0x000fe20003f24070 */
[----:B------:R-:W-:Y:S01]  /*a840*/  @!P2 IMAD.IADD R93, R93, 0x1, -R50 ;  /* 0x000000015d5da824 */ /* 0x000fe200078e0a32 */
[----:B------:R-:W-:-:S09]  /*a850*/  ISETP.GE.AND P2, PT, R32, RZ, PT ;  /* 0x000000ff2000720c */ /* 0x000fd20003f46270 */
[--C-:B------:R-:W-:Y:S01]  /*a860*/  @!P3 IMAD.IADD R97, R97, 0x1, -R50.reuse ;  /* 0x000000016161b824 */ /* 0x100fe200078e0a32 */
[----:B------:R-:W-:Y:S02]  /*a870*/  @!P5 IADD3 R79, -R79, RZ, RZ ;  /* 0x000000ff4f4fd210 */ /* 0x000fe40007ffe1ff */
[C---:B------:R-:W-:Y:S01]  /*a880*/  ISETP.GT.U32.AND P5, PT, R50.reuse, R89, PT ;  /* 0x000000593200720c */ /* 0x040fe20003fa4070 */
[----:B------:R-:W-:Y:S01]  /*a890*/  @!P1 IMAD.IADD R103, R103, 0x1, -R50 ;  /* 0x0000000167679824 */ /* 0x000fe200078e0a32 */
[----:B------:R-:W-:Y:S02]  /*a8a0*/  @!P2 IADD3 R87, -R87, RZ, RZ ;  /* 0x000000ff5757a210 */ /* 0x000fe40007ffe1ff */
[----:B------:R-:W-:Y:S02]  /*a8b0*/  ISETP.GT.U32.AND P2, PT, R50, R97, PT ;  /* 0x000000613200720c */ /* 0x000fe40003f44070 */
[----:B------:R-:W-:Y:S02]  /*a8c0*/  ISETP.GE.AND P3, PT, R33, RZ, PT ;  /* 0x000000ff2100720c */ /* 0x000fe40003f66270 */
[----:B------:R-:W2:Y:S05]  /*a8d0*/  LDL R33, [R1+0x7340] ;  /* 0x0073400001217983 */ /* 0x000eaa0000100800 */
[----:B------:R-:W-:-:S02]  /*a8e0*/  @!P5 IADD3 R89, R89, -R50, RZ ;  /* 0x800000325959d210 */ /* 0x000fc40007ffe0ff */
[----:B---3--:R-:W-:Y:S02]  /*a8f0*/  ISETP.GE.AND P1, PT, R60, RZ, PT ;  /* 0x000000ff3c00720c */ /* 0x008fe40003f26270 */
[----:B------:R-:W3:Y:S01]  /*a900*/  LDL R60, [R1+0x734c] ;  /* 0x00734c00013c7983 */ /* 0x000ee20000100800 */
[C---:B------:R-:W-:Y:S02]  /*a910*/  ISETP.GT.U32.AND P5, PT, R50.reuse, R101, PT ;  /* 0x000000653200720c */ /* 0x040fe40003fa4070 */
[----:B------:R-:W-:Y:S02]  /*a920*/  @!P2 IADD3 R97, R97, -R50, RZ ;  /* 0x800000326161a210 */ /* 0x000fe40007ffe0ff */
[----:B------:R-:W-:Y:S02]  /*a930*/  ISETP.GT.U32.AND P2, PT, R50, R109, PT ;  /* 0x0000006d3200720c */ /* 0x000fe40003f44070 */
[----:B------:R-:W-:-:S07]  /*a940*/  IADD3 R18, R243, 0xeb, RZ ;  /* 0x000000ebf3127810 */ /* 0x000fce0007ffe0ff */
        /* <DEDUP_REMOVED lines=8> */
[----:B------:R-:W-:-:S05]  /*a9d0*/  @!P6 IMAD.IADD R95, R95, 0x1, -R50 ;  /* 0x000000015f5fe824 */ /* 0x000fca00078e0a32 */
[C---:B------:R-:W-:Y:S01]  /*a9e0*/  ISETP.GT.U32.AND P6, PT, R50.reuse, R95, PT ;  /* 0x0000005f3200720c */ /* 0x040fe20003fc4070 */
[----:B------:R-:W-:Y:S01]  /*a9f0*/  @!P4 IMAD.MOV R91, RZ, RZ, -R91 ;  /* 0x000000ffff5bc224 */ /* 0x000fe200078e0a5b */
[C---:B------:R-:W-:Y:S01]  /*aa00*/  ISETP.GT.U32.AND P4, PT, R50.reuse, R101, PT ;  /* 0x000000653200720c */ /* 0x040fe20003f84070 */
[----:B------:R-:W-:Y:S01]  /*aa10*/  @!P5 IMAD.MOV R93, RZ, RZ, -R93 ;  /* 0x000000ffff5dd224 */ /* 0x000fe200078e0a5d */
[----:B------:R-:W-:-:S09]  /*aa20*/  ISETP.GT.U32.AND P5, PT, R50, R103, PT ;  /* 0x000000673200720c */ /* 0x000fd20003fa4070 */
[----:B------:R-:W-:-:S04]  /*aa30*/  @!P6 IMAD.IADD R95, R95, 0x1, -R50 ;  /* 0x000000015f5fe824 */ /* 0x000fc800078e0a32 */
[----:B------:R-:W-:Y:S01]  /*aa40*/  @!P1 IMAD.MOV R95, RZ, RZ, -R95 ;  /* 0x000000ffff5f9224 */ /* 0x000fe200078e0a5f */
[C---:B------:R-:W-:Y:S01]  /*aa50*/  ISETP.GT.U32.AND P1, PT, R50.reuse, R107, PT ;  /* 0x0000006b3200720c */ /* 0x040fe20003f24070 */
[--C-:B------:R-:W-:Y:S01]  /*aa60*/  @!P4 IMAD.IADD R101, R101, 0x1, -R50.reuse ;  /* 0x000000016565c824 */ /* 0x100fe200078e0a32 */
[----:B------:R-:W-:Y:S01]  /*aa70*/  ISETP.GT.U32.AND P4, PT, R50, R113, PT ;  /* 0x000000713200720c */ /* 0x000fe20003f84070 */
[----:B------:R-:W-:Y:S01]  /*aa80*/  @!P5 IMAD.IADD R103, R103, 0x1, -R50 ;  /* 0x000000016767d824 */ /* 0x000fe200078e0a32 */
[----:B------:R-:W-:Y:S02]  /*aa90*/  ISETP.GE.AND P5, PT, R30, RZ, PT ;  /* 0x000000ff1e00720c */ /* 0x000fe40003fa6270 */
[----:B------:R-:W2:Y:S07]  /*aaa0*/  LDL R30, [R1+0x7350] ;  /* 0x00735000011e7983 */ /* 0x000eae0000100800 */
[----:B------:R-:W-:Y:S01]  /*aab0*/  @!P1 IADD3 R107, R107, -R50, RZ ;  /* 0x800000326b6b9210 */ /* 0x000fe20007ffe0ff */
[----:B------:R-:W-:Y:S01]  /*aac0*/  @!P3 IMAD.MOV R89, RZ, RZ, -R89 ;  /* 0x000000ffff59b224 */ /* 0x000fe200078e0a59 */
[----:B------:R-:W-:-:S02]  /*aad0*/  ISETP.GT.U32.AND P3, PT, R50, R99, PT ;  /* 0x000000633200720c */ /* 0x000fc40003f64070 */
[----:B------:R-:W-:Y:S02]  /*aae0*/  ISETP.GE.AND P1, PT, R33, RZ, PT ;  /* 0x000000ff2100720c */ /* 0x000fe40003f26270 */
[----:B------:R-:W2:Y:S01]  /*aaf0*/  LDL R33, [R1+0x7354] ;  /* 0x0073540001217983 */ /* 0x000ea20000100800 */
[--C-:B------:R-:W-:Y:S02]  /*ab00*/  @!P4 IMAD.IADD R113, R113, 0x1, -R50.reuse ;  /* 0x000000017171c824 */ /* 0x100fe400078e0a32 */
[----:B------:R-:W-:Y:S01]  /*ab10*/  @!P5 IMAD.MOV R97, RZ, RZ, -R97 ;  /* 0x000000ffff61d224 */ /* 0x000fe200078e0a61 */
[----:B------:R-:W-:Y:S02]  /*ab20*/  ISETP.GT.U32.AND P5, PT, R50, R107, PT ;  /* 0x0000006b3200720c */ /* 0x000fe40003fa4070 */
[----:B---3--:R-:W-:Y:S02]  /*ab30*/  ISETP.GE.AND P4, PT, R60, RZ, PT ;  /* 0x000000ff3c00720c */ /* 0x008fe40003f86270 */
[----:B------:R-:W3:Y:S01]  /*ab40*/  LDL R60, [R1+0x7360] ;  /* 0x00736000013c7983 */ /* 0x000ee20000100800 */
[----:B------:R-:W-:Y:S01]  /*ab50*/  @!P3 IMAD.IADD R99, R99, 0x1, -R50 ;  /* 0x000000016363b824 */ /* 0x000fe200078e0a32 */
[----:B------:R-:W-:-:S07]  /*ab60*/  ISETP.GT.U32.AND P3, PT, R50, R111, PT ;  /* 0x0000006f3200720c */ /* 0x000fce0003f64070 */
[----:B------:R-:W-:Y:S01]  /*ab70*/  @!P5 IMAD.IADD R107, R107, 0x1, -R50 ;  /* 0x000000016b6bd824 */ /* 0x000fe200078e0a32 */
[----:B------:R-:W-:Y:S02]  /*ab80*/  ISETP.GT.U32.AND P5, PT, R50, R119, PT ;  /* 0x000000773200720c */ /* 0x000fe40003fa4070 */
[----:B------:R-:W-:-:S03]  /*ab90*/  IADD3 R251, R243, 0xec, RZ ;  /* 0x000000ecf3fb7810 */ /* 0x000fc60007ffe0ff */
[--C-:B------:R-:W-:Y:S01]  /*aba0*/  @!P3 IMAD.IADD R111, R111, 0x1, -R50.reuse ;  /* 0x000000016f6fb824 */ /* 0x100fe200078e0a32 */
[----:B----4-:R-:W-:Y:S02]  /*abb0*/  ISETP.GE.AND P3, PT, R47, RZ, PT ;  /* 0x000000ff2f00720c */ /* 0x010fe40003f66270 */
[----:B------:R-:W4:Y:S05]  /*abc0*/  LDL R47, [R1+0x735c] ;  /* 0x00735c00012f7983 */ /* 0x000f2a0000100800 */
[----:B------:R-:W-:Y:S01]  /*abd0*/  @!P5 IMAD.IADD R119, R119, 0x1, -R50 ;  /* 0x000000017777d824 */ /* 0x000fe200078e0a32 */
[----:B------:R-:W-:Y:S01]  /*abe0*/  STL [R1+0x7484], R251 ;  /* 0x007484fb01007387 */ /* 0x000fe20000100800 */
        /* <DEDUP_REMOVED lines=9> */
[----:B------:R-:W-:-:S05]  /*ac80*/  @!P6 IMAD.IADD R105, R105, 0x1, -R50 ;  /* 0x000000016969e824 */ /* 0x000fca00078e0a32 */
[----:B------:R-:W-:Y:S02]  /*ac90*/  @!P4 IADD3 R105, -R105, RZ, RZ ;  /* 0x000000ff6969c210 */ /* 0x000fe40007ffe1ff */
[C---:B------:R-:W-:Y:S01]  /*aca0*/  ISETP.GT.U32.AND P4, PT, R50.reuse, R117, PT ;  /* 0x000000753200720c */ /* 0x040fe20003f84070 */
[--C-:B------:R-:W-:Y:S01]  /*acb0*/  @!P2 IMAD.IADD R111, R111, 0x1, -R50.reuse ;  /* 0x000000016f6fa824 */ /* 0x100fe200078e0a32 */
[----:B------:R-:W-:Y:S01]  /*acc0*/  ISETP.GT.U32.AND P2, PT, R50, R122, PT ;  /* 0x0000007a3200720c */ /* 0x000fe20003f44070 */
[--C-:B------:R-:W-:Y:S01]  /*acd0*/  @!P3 IMAD.IADD R113, R113, 0x1, -R50.reuse ;  /* 0x000000017171b824 */ /* 0x100fe200078e0a32 */
[----:B------:R-:W-:Y:S02]  /*ace0*/  ISETP.GE.AND P3, PT, R30, RZ, PT ;  /* 0x000000ff1e00720c */ /* 0x000fe40003f66270 */
[----:B------:R-:W2:Y:S07]  /*acf0*/  LDL R30, [R1+0x7364] ;  /* 0x00736400011e7983 */ /* 0x000eae0000100800 */
[----:B------:R-:W-:-:S02]  /*ad00*/  @!P4 IMAD.IADD R117, R117, 0x1, -R50 ;  /* 0x000000017575c824 */ /* 0x000fc400078e0a32 */
[----:B------:R-:W-:Y:S01]  /*ad10*/  @!P1 IMAD.MOV R99, RZ, RZ, -R99 ;  /* 0x000000ffff639224 */ /* 0x000fe200078e0a63 */
[----:B------:R-:W-:Y:S02]  /*ad20*/  ISETP.GE.AND P4, PT, R33, RZ, PT ;  /* 0x000000ff2100720c */ /* 0x000fe40003f86270 */
[----:B------:R-:W2:Y:S01]  /*ad30*/  LDL R33, [R1+0x7368] ;  /* 0x0073680001217983 */ /* 0x000ea20000100800 */
[----:B------:R-:W-:Y:S01]  /*ad40*/  ISETP.GT.U32.AND P1, PT, R50, R109, PT ;  /* 0x0000006d3200720c */ /* 0x000fe20003f24070 */
[----:B------:R-:W-:Y:S02]  /*ad50*/  @!P2 IMAD.IADD R122, R122, 0x1, -R50 ;  /* 0x000000017a7aa824 */ /* 0x000fe400078e0a32 */
[----:B------:R-:W-:Y:S01]  /*ad60*/  @!P3 IMAD.MOV R107, RZ, RZ, -R107 ;  /* 0x000000ffff6bb224 */ /* 0x000fe200078e0a6b */
[----:B------:R-:W-:Y:S02]  /*ad70*/  ISETP.GT.U32.AND P3, PT, R50, R117, PT ;  /* 0x000000753200720c */ /* 0x000fe40003f64070 */
[----:B---3--:R-:W-:-:S02]  /*ad80*/  ISETP.GE.AND P2, PT, R60, RZ, PT ;  /* 0x000000ff3c00720c */ /* 0x008fc40003f46270 */
[----:B------:R-:W3:Y:S05]  /*ad90*/  LDL R60, [R1+0x7374] ;  /* 0x00737400013c7983 */ /* 0x000eea0000100800 */
[----:B------:R-:W-:Y:S01]  /*ada0*/  @!P1 IMAD.IADD R109, R109, 0x1, -R50 ;  /* 0x000000016d6d9824 */ /* 0x000fe200078e0a32 */
[----:B------:R-:W-:-:S03]  /*adb0*/  ISETP.GT.U32.AND P1, PT, R50, R120, PT ;  /* 0x000000783200720c */ /* 0x000fc60003f24070 */
[----:B------:R-:W-:Y:S01]  /*adc0*/  @!P3 IMAD.IADD R117, R117, 0x1, -R50 ;  /* 0x000000017575b824 */ /* 0x000fe200078e0a32 */
        /* <DEDUP_REMOVED lines=13> */
[C---:B------:R-:W-:Y:S02]  /*aea0*/  ISETP.GT.U32.AND P5, PT, R50.reuse, R120, PT ;  /* 0x000000783200720c */ /* 0x040fe40003fa4070 */
[----:B------:R-:W-:Y:S02]  /*aeb0*/  @!P1 IADD3 R113, -R113, RZ, RZ ;  /* 0x000000ff71719210 */ /* 0x000fe40007ffe1ff */
[----:B------:R-:W-:-:S07]  /*aec0*/  ISETP.GT.U32.AND P1, PT, R50, R122, PT ;  /* 0x0000007a3200720c */ /* 0x000fce0003f24070 */
[----:B------:R-:W-:-:S05]  /*aed0*/  @!P6 IADD3 R115, R115, -R50, RZ ;  /* 0x800000327373e210 */ /* 0x000fca0007ffe0ff */
[----:B------:R-:W-:Y:S01]  /*aee0*/  @!P2 IMAD.MOV R115, RZ, RZ, -R115 ;  /* 0x000000ffff73a224 */ /* 0x000fe200078e0a73 */
[----:B------:R-:W-:Y:S01]  /*aef0*/  ISETP.GT.U32.AND P2, PT, R50, R126, PT ;  /* 0x0000007e3200720c */ /* 0x000fe20003f44070 */
[--C-:B------:R-:W-:Y:S01]  /*af00*/  @!P5 IMAD.IADD R120, R120, 0x1, -R50.reuse ;  /* 0x000000017878d824 */ /* 0x100fe200078e0a32 */
[----:B------:R-:W-:Y:S02]  /*af10*/  ISETP.GT.U32.AND P5, PT, R50, R131, PT ;  /* 0x000000833200720c */ /* 0x000fe40003fa4070 */
[----:B------:R-:W-:Y:S02]  /*af20*/  @!P1 IADD3 R122, R122, -R50, RZ ;  /* 0x800000327a7a9210 */ /* 0x000fe40007ffe0ff */
[----:B------:R-:W-:Y:S02]  /*af30*/  ISETP.GE.AND P1, PT, R30, RZ, PT ;  /* 0x000000ff1e00720c */ /* 0x000fe40003f26270 */
[----:B------:R-:W2:Y:S05]  /*af40*/  LDL R30, [R1+0x7378] ;  /* 0x00737800011e7983 */ /* 0x000eaa0000100800 */
[----:B------:R-:W-:-:S02]  /*af50*/  @!P2 IMAD.IADD R126, R126, 0x1, -R50 ;  /* 0x000000017e7ea824 */ /* 0x000fc400078e0a32 */
[----:B------:R-:W-:Y:S01]  /*af60*/  @!P4 IMAD.MOV R109, RZ, RZ, -R109 ;  /* 0x000000ffff6dc224 */ /* 0x000fe200078e0a6d */
[C---:B------:R-:W-:Y:S02]  /*af70*/  ISETP.GT.U32.AND P4, PT, R50.reuse, R119, PT ;  /* 0x000000773200720c */ /* 0x040fe40003f84070 */
[----:B------:R-:W-:Y:S02]  /*af80*/  ISETP.GE.AND P2, PT, R33, RZ, PT ;  /* 0x000000ff2100720c */ /* 0x000fe40003f46270 */
[----:B------:R-:W2:Y:S01]  /*af90*/  LDL R33, [R1+0x737c] ;  /* 0x00737c0001217983 */ /* 0x000ea20000100800 */
[----:B------:R-:W-:Y:S01]  /*afa0*/  @!P5 IADD3 R131, R131, -R50, RZ ;  /* 0x800000328383d210 */ /* 0x000fe20007ffe0ff */
[----:B------:R-:W-:Y:S01]  /*afb0*/  @!P1 IMAD.MOV R117, RZ, RZ, -R117 ;  /* 0x000000ffff759224 */ /* 0x000fe200078e0a75 */
[----:B------:R-:W-:Y:S02]  /*afc0*/  ISETP.GT.U32.AND P1, PT, R50, R126, PT ;  /* 0x0000007e3200720c */ /* 0x000fe40003f24070 */
[----:B---3--:R-:W-:-:S02]  /*afd0*/  ISETP.GE.AND P5, PT, R60, RZ, PT ;  /* 0x000000ff3c00720c */ /* 0x008fc40003fa6270 */
[----:B------:R-:W3:Y:S02]  /*afe0*/  LDL R60, [R1+0x7388] ;  /* 0x00738800013c7983 */ /* 0x000ee40000100800 */
[----:B------:R-:W-:Y:S01]  /*aff0*/  @!P4 IMAD.IADD R119, R119, 0x1, -R50 ;  /* 0x000000017777c824 */ /* 0x000fe200078e0a32 */
[----:B------:R-:W-:-:S06]  /*b000*/  ISETP.GT.U32.AND P4, PT, R50, R129, PT ;  /* 0x000000813200720c */ /* 0x000fcc0003f84070 */
[----:B------:R-:W-:Y:S01]  /*b010*/  @!P1 IMAD.IADD R126, R126, 0x1, -R50 ;  /* 0x000000017e7e9824 */ /* 0x000fe200078e0a32 */
[----:B------:R-:W-:Y:S02]  /*b020*/  ISETP.GT.U32.AND P1, PT, R50, R137, PT ;  /* 0x000000893200720c */ /* 0x000fe40003f24070 */
[----:B------:R-:W-:-:S04]  /*b030*/  IADD3 R250, R243, 0xee, RZ ;  /* 0x000000eef3fa7810 */ /* 0x000fc80007ffe0ff */
[--C-:B------:R-:W-:Y:S01]  /*b040*/  @!P4 IMAD.IADD R129, R129, 0x1, -R50.reuse ;  /* 0x000000018181c824 */ /* 0x100fe200078e0a32 */
[----:B----4-:R-:W-:Y:S02]  /*b050*/  ISETP.GE.AND P4, PT, R47, RZ, PT ;  /* 0x000000ff2f00720c */ /* 0x010fe40003f86270 */
[----:B------:R-:W4:Y:S04]  /*b060*/  LDL R47, [R1+0x7384] ;  /* 0x00738400012f7983 */ /* 0x000f280000100800 */
[----:B------:R-:W-:Y:S01]  /*b070*/  @!P1 IMAD.IADD R137, R137, 0x1, -R50 ;  /* 0x0000000189899824 */ /* 0x000fe200078e0a32 */
[----:B------:R-:W-:Y:S01]  /*b080*/  STL [R1+0x748c], R250 ;  /* 0x00748cfa01007387 */ /* 0x000fe20000100800 */
[----:B------:R-:W-:Y:S02]  /*b090*/  ISETP.GT.U32.AND P6, PT, R50, R124, PT ;  /* 0x0000007c3200720c */ /* 0x000fe40003fc4070 */
[----:B------:R-:W-:Y:S01]  /*b0a0*/  @!P3 IADD3 R120, -R120, RZ, RZ ;  /* 0x000000ff7878b210 */ /* 0x000fe20007ffe1ff */
[----:B------:R-:W-:Y:S01]  /*b0b0*/  @!P2 IMAD.MOV R119, RZ, RZ, -R119 ;  /* 0x000000ffff77a224 */ /* 0x000fe200078e0a77 */
[----:B------:R-:W4:Y:S01]  /*b0c0*/  LDL R28, [R1+0x738c] ;  /* 0x00738c00011c7983 */ /* 0x000f220000100800 */
[----:B--2---:R-:W-:-:S03]  /*b0d0*/  ISETP.GE.AND P1, PT, R34, RZ, PT ;  /* 0x000000ff2200720c */ /* 0x004fc60003f26270 */
[----:B------:R-:W2:Y:S05]  /*b0e0*/  LDL R34, [R1+0x7398] ;  /* 0x0073980001227983 */ /* 0x000eaa0000100800 */
[----:B------:R-:W-:-:S05]  /*b0f0*/  @!P6 IMAD.IADD R124, R124, 0x1, -R50 ;  /* 0x000000017c7ce824 */ /* 0x000fca00078e0a32 */
[C---:B------:R-:W-:Y:S01]  /*b100*/  ISETP.GT.U32.AND P6, PT, R50.reuse, R124, PT ;  /* 0x0000007c3200720c */ /* 0x040fe20003fc4070 */
[----:B------:R-:W-:Y:S01]  /*b110*/  @!P4 IMAD.MOV R122, RZ, RZ, -R122 ;  /* 0x000000ffff7ac224 */ /* 0x000fe200078e0a7a */
[C---:B------:R-:W-:Y:S02]  /*b120*/  ISETP.GT.U32.AND P3, PT, R50.reuse, R129, PT ;  /* 0x000000813200720c */ /* 0x040fe40003f64070 */
[----:B------:R-:W-:-:S09]  /*b130*/  ISETP.GT.U32.AND P4, PT, R50, R131, PT ;  /* 0x000000833200720c */ /* 0x000fd20003f84070 */
[----:B------:R-:W-:-:S04]  /*b140*/  @!P6 IMAD.IADD R124, R124, 0x1, -R50 ;  /* 0x000000017c7ce824 */ /* 0x000fc800078e0a32 */
[----:B------:R-:W-:Y:S01]  /*b150*/  @!P5 IMAD.MOV R124, RZ, RZ, -R124 ;  /* 0x000000ffff7cd224 */ /* 0x000fe200078e0a7c */
[C---:B------:R-:W-:Y:S02]  /*b160*/  ISETP.GT.U32.AND P5, PT, R50.reuse, R135, PT ;  /* 0x000000873200720c */ /* 0x040fe40003fa4070 */
[C---:B------:R-:W-:Y:S02]  /*b170*/  ISETP.GT.U32.AND P2, PT, R50.reuse, R128, PT ;  /* 0x000000803200720c */ /* 0x040fe40003f44070 */
[----:B------:R-:W-:Y:S01]  /*b180*/  @!P3 IADD3 R129, R129, -R50, RZ ;  /* 0x800000328181b210 */ /* 0x000fe20007ffe0ff */
[----:B------:R-:W-:Y:S01]  /*b190*/  @!P4 IMAD.IADD R131, R131, 0x1, -R50 ;  /* 0x000000018383c824 */ /* 0x000fe200078e0a32 */
[----:B------:R-:W-:-:S07]  /*b1a0*/  ISETP.GT.U32.AND P3, PT, R50, R141, PT ;  /* 0x0000008d3200720c */ /* 0x000fce0003f64070 */
[--C-:B------:R-:W-:Y:S01]  /*b1b0*/  @!P5 IMAD.IADD R135, R135, 0x1, -R50.reuse ;  /* 0x000000018787d824 */ /* 0x100fe200078e0a32 */
[----:B------:R-:W-:Y:S02]  /*b1c0*/  ISETP.GE.AND P4, PT, R30, RZ, PT ;  /* 0x000000ff1e00720c */ /* 0x000fe40003f86270 */
[----:B------:R-:W2:Y:S01]  /*b1d0*/  LDL R30, [R1+0x7390] ;  /* 0x00739000011e7983 */ /* 0x000ea20000100800 */
[--C-:B------:R-:W-:Y:S02]  /*b1e0*/  @!P2 IMAD.IADD R128, R128, 0x1, -R50.reuse ;  /* 0x000000018080a824 */ /* 0x100fe400078e0a32 */
[----:B------:R-:W-:Y:S01]  /*b1f0*/  @!P3 IMAD.IADD R141, R141, 0x1, -R50 ;  /* 0x000000018d8db824 */ /* 0x000fe200078e0a32 */
[----:B------:R-:W-:Y:S02]  /*b200*/  ISETP.GE.AND P5, PT, R33, RZ, PT ;  /* 0x000000ff2100720c */ /* 0x000fe40003fa6270 */
[----:B------:R-:W2:Y:S01]  /*b210*/  LDL R33, [R1+0x7394] ;  /* 0x0073940001217983 */ /* 0x000ea20000100800 */
[----:B---3--:R-:W-:-:S03]  /*b220*/  ISETP.GE.AND P3, PT, R60, RZ, PT ;  /* 0x000000ff3c00720c */ /* 0x008fc60003f66270 */
[----:B------:R-:W3:Y:S07]  /*b230*/  LDL R60, [R1+0x739c] ;  /* 0x00739c00013c7983 */ /* 0x000eee0000100800 */
[----:B------:R-:W-:Y:S02]  /*b240*/  @!P5 IADD3 R128, -R128, RZ, RZ ;  /* 0x000000ff8080d210 */ /* 0x000fe40007ffe1ff */
[C---:B------:R-:W-:Y:S02]  /*b250*/  ISETP.GT.U32.AND P5, PT, R50.reuse, R137, PT ;  /* 0x000000893200720c */ /* 0x040fe40003fa4070 */
[----:B------:R-:W-:-:S11]  /*b260*/  ISETP.GT.U32.AND P2, PT, R50, R139, PT ;  /* 0x0000008b3200720c */ /* 0x000fd60003f44070 */
[-C--:B------:R-:W-:Y:S02]  /*b270*/  @!P5 IADD3 R137, R137, -R50.reuse, RZ ;  /* 0x800000328989d210 */ /* 0x080fe40007ffe0ff */
[----:B------:R-:W-:Y:S02]  /*b280*/  ISETP.GT.U32.AND P5, PT, R50, R149, PT ;  /* 0x000000953200720c */ /* 0x000fe40003fa4070 */
[----:B------:R-:W-:Y:S02]  /*b290*/  @!P2 IADD3 R139, R139, -R50, RZ ;  /* 0x800000328b8ba210 */ /* 0x000fe40007ffe0ff */
[----:B----4-:R-:W-:Y:S02]  /*b2a0*/  ISETP.GE.AND P2, PT, R47, RZ, PT ;  /* 0x000000ff2f00720c */ /* 0x010fe40003f46270 */
[----:B------:R-:W-:-:S05]  /*b2b0*/  IADD3 R47, R243, 0xef, RZ ;  /* 0x000000eff32f7810 */ /* 0x000fca0007ffe0ff */
[----:B------:R-:W-:Y:S02]  /*b2c0*/  STL [R1+0x7490], R47 ;  /* 0x0074902f01007387 */ /* 0x000fe40000100800 */
[----:B------:R-:W-:Y:S01]  /*b2d0*/  @!P5 IMAD.IADD R149, R149, 0x1, -R50 ;  /* 0x000000019595d824 */ /* 0x000fe200078e0a32 */
[----:B--2---:R-:W-:Y:S02]  /*b2e0*/  ISETP.GE.AND P5, PT, R34, RZ, PT ;  /* 0x000000ff2200720c */ /* 0x004fe40003fa6270 */
[----:B------:R-:W2:Y:S01]  /*b2f0*/  LDL R34, [R1+0x73ac] ;  /* 0x0073ac0001227983 */ /* 0x000ea20000100800 */
[C---:B------:R-:W-:Y:S01]  /*b300*/  ISETP.GT.U32.AND P6, PT, R50.reuse, R133, PT ;  /* 0x000000853200720c */ /* 0x040fe20003fc4070 */
[----:B------:R-:W-:Y:S01]  /*b310*/  @!P4 IMAD.MOV R126, RZ, RZ, -R126 ;  /* 0x000000ffff7ec224 */ /* 0x000fe200078e0a7e */
[----:B------:R-:W-:-:S11]  /*b320*/  ISETP.GT.U32.AND P4, PT, R50, R135, PT ;  /* 0x000000873200720c */ /* 0x000fd60003f84070 */
[----:B------:R-:W-:-:S05]  /*b330*/  @!P6 IMAD.IADD R133, R133, 0x1, -R50 ;  /* 0x000000018585e824 */ /* 0x000fca00078e0a32 */
[C---:B------:R-:W-:Y:S01]  /*b340*/  ISETP.GT.U32.AND P6, PT, R50.reuse, R133, PT ;  /* 0x000000853200720c */ /* 0x040fe20003fc4070 */
[----:B------:R-:W-:Y:S01]  /*b350*/  @!P1 IMAD.MOV R129, RZ, RZ, -R129 ;  /* 0x000000ffff819224 */ /* 0x000fe200078e0a81 */
[C---:B------:R-:W-:Y:S01]  /*b360*/  ISETP.GT.U32.AND P1, PT, R50.reuse, R139, PT ;  /* 0x0000008b3200720c */ /* 0x040fe20003f24070 */
[----:B------:R-:W-:Y:S01]  /*b370*/  @!P4 IMAD.IADD R135, R135, 0x1, -R50 ;  /* 0x000000018787c824 */ /* 0x000fe200078e0a32 */
[----:B------:R-:W-:-:S09]  /*b380*/  ISETP.GT.U32.AND P4, PT, R50, R147, PT ;  /* 0x000000933200720c */ /* 0x000fd20003f84070 */
[----:B------:R-:W-:-:S04]  /*b390*/  @!P6 IMAD.IADD R133, R133, 0x1, -R50 ;  /* 0x000000018585e824 */ /* 0x000fc800078e0a32 */
[----:B------:R-:W-:Y:S01]  /*b3a0*/  @!P3 IMAD.MOV R133, RZ, RZ, -R133 ;  /* 0x000000ffff85b224 */ /* 0x000fe200078e0a85 */
[C---:B------:R-:W-:Y:S01]  /*b3b0*/  ISETP.GT.U32.AND P3, PT, R50.reuse, R145, PT ;  /* 0x000000913200720c */ /* 0x040fe20003f64070 */
[----:B------:R-:W-:Y:S01]  /*b3c0*/  @!P1 IMAD.IADD R139, R139, 0x1, -R50 ;  /* 0x000000018b8b9824 */ /* 0x000fe200078e0a32 */
[----:B------:R-:W-:Y:S02]  /*b3d0*/  ISETP.GT.U32.AND P1, PT, R50, R151, PT ;  /* 0x000000973200720c */ /* 0x000fe40003f24070 */
[----:B------:R-:W-:-:S09]  /*b3e0*/  @!P4 IADD3 R147, R147, -R50, RZ ;  /* 0x800000329393c210 */ /* 0x000fd20007ffe0ff */
[----:B------:R-:W-:Y:S01]  /*b3f0*/  @!P3 IMAD.IADD R145, R145, 0x1, -R50 ;  /* 0x000000019191b824 */ /* 0x000fe200078e0a32 */
[----:B------:R-:W-:Y:S02]  /*b400*/  ISETP.GE.AND P3, PT, R30, RZ, PT ;  /* 0x000000ff1e00720c */ /* 0x000fe40003f66270 */
[----:B------:R-:W4:Y:S01]  /*b410*/  LDL R30, [R1+0x73a4] ;  /* 0x0073a400011e7983 */ /* 0x000f220000100800 */
[----:B------:R-:W-:-:S03]  /*b420*/  ISETP.GE.AND P4, PT, R33, RZ, PT ;  /* 0x000000ff2100720c */ /* 0x000fc60003f86270 */
[----:B------:R-:W4:Y:S01]  /*b430*/  LDL R33, [R1+0x73a8] ;  /* 0x0073a80001217983 */ /* 0x000f220000100800 */
[----:B------:R-:W-:-:S06]  /*b440*/  @!P1 IMAD.IADD R151, R151, 0x1, -R50 ;  /* 0x0000000197979824 */ /* 0x000fcc00078e0a32 */
[----:B------:R-:W-:Y:S01]  /*b450*/  @!P3 IMAD.MOV R137, RZ, RZ, -R137 ;  /* 0x000000ffff89b224 */ /* 0x000fe200078e0a89 */
[----:B------:R-:W-:Y:S02]  /*b460*/  ISETP.GT.U32.AND P3, PT, R50, R147, PT ;  /* 0x000000933200720c */ /* 0x000fe40003f64070 */
[----:B---3--:R-:W-:Y:S02]  /*b470*/  ISETP.GE.AND P1, PT, R60, RZ, PT ;  /* 0x000000ff3c00720c */ /* 0x008fe40003f26270 */
[----:B------:R-:W3:Y:S01]  /*b480*/  LDL R60, [R1+0x73b0] ;  /* 0x0073b000013c7983 */ /* 0x000ee20000100800 */
[----:B------:R-:W-:Y:S01]  /*b490*/  @!P2 IMAD.MOV R131, RZ, RZ, -R131 ;  /* 0x000000ffff83a224 */ /* 0x000fe200078e0a83 */
[----:B------:R-:W-:-:S07]  /*b4a0*/  ISETP.GT.U32.AND P2, PT, R50, R141, PT ;  /* 0x0000008d3200720c */ /* 0x000fce0003f44070 */
[----:B------:R-:W-:Y:S01]  /*b4b0*/  @!P3 IMAD.IADD R147, R147, 0x1, -R50 ;  /* 0x000000019393b824 */ /* 0x000fe200078e0a32 */
[----:B------:R-:W-:Y:S02]  /*b4c0*/  ISETP.GT.U32.AND P3, PT, R50, R159, PT ;  /* 0x0000009f3200720c */ /* 0x000fe40003f64070 */
[----:B------:R-:W-:-:S03]  /*b4d0*/  IADD3 R249, R243, 0xf0, RZ ;  /* 0x000000f0f3f97810 */ /* 0x000fc60007ffe0ff */
[--C-:B------:R-:W-:Y:S01]  /*b4e0*/  @!P2 IMAD.IADD R141, R141, 0x1, -R50.reuse ;  /* 0x000000018d8da824 */ /* 0x100fe200078e0a32 */
[----:B------:R-:W-:Y:S02]  /*b4f0*/  ISETP.GE.AND P2, PT, R28, RZ, PT ;  /* 0x000000ff1c00720c */ /* 0x000fe40003f46270 */
[----:B------:R-:W3:Y:S05]  /*b500*/  LDL R28, [R1+0x73a0] ;  /* 0x0073a000011c7983 */ /* 0x000eea0000100800 */
[----:B------:R-:W-:Y:S01]  /*b510*/  @!P3 IMAD.IADD R159, R159, 0x1, -R50 ;  /* 0x000000019f9fb824 */ /* 0x000fe200078e0a32 */
[----:B------:R-:W-:Y:S01]  /*b520*/  STL [R1+0x7494], R249 ;  /* 0x007494f901007387 */ /* 0x000fe20000100800 */
[----:B------:R-:W-:Y:S01]  /*b530*/  ISETP.GT.U32.AND P6, PT, R50, R143, PT ;  /* 0x0000008f3200720c */ /* 0x000fe20003fc4070 */
[----:B------:R-:W-:-:S02]  /*b540*/  @!P4 IMAD.MOV R139, RZ, RZ, -R139 ;  /* 0x000000ffff8bc224 */ /* 0x000fc400078e0a8b */
[----:B------:R-:W3:Y:S01]  /*b550*/  LDL R248, [R1+0x73b4] ;  /* 0x0073b40001f87983 */ /* 0x000ee20000100800 */
[----:B--2---:R-:W-:-:S03]  /*b560*/  ISETP.GE.AND P3, PT, R34, RZ, PT ;  /* 0x000000ff2200720c */ /* 0x004fc60003f66270 */
[----:B------:R-:W2:Y:S06]  /*b570*/  LDL R34, [R1+0x73c0] ;  /* 0x0073c00001227983 */ /* 0x000eac0000100800 */
[----:B------:R-:W-:Y:S01]  /*b580*/  @!P6 IMAD.IADD R143, R143, 0x1, -R50 ;  /* 0x000000018f8fe824 */ /* 0x000fe200078e0a32 */
[----:B------:R-:W-:-:S04]  /*b590*/  @!P2 IADD3 R135, -R135, RZ, RZ ;  /* 0x000000ff8787a210 */ /* 0x000fc80007ffe1ff */
[C---:B------:R-:W-:Y:S02]  /*b5a0*/  ISETP.GT.U32.AND P6, PT, R50.reuse, R143, PT ;  /* 0x0000008f3200720c */ /* 0x040fe40003fc4070 */
[C---:B------:R-:W-:Y:S02]  /*b5b0*/  ISETP.GT.U32.AND P2, PT, R50.reuse, R145, PT ;  /* 0x000000913200720c */ /* 0x040fe40003f44070 */
[----:B------:R-:W-:-:S09]  /*b5c0*/  ISETP.GT.U32.AND P4, PT, R50, R149, PT ;  /* 0x000000953200720c */ /* 0x000fd20003f84070 */
[--C-:B------:R-:W-:Y:S02]  /*b5d0*/  @!P6 IMAD.IADD R143, R143, 0x1, -R50.reuse ;  /* 0x000000018f8fe824 */ /* 0x100fe400078e0a32 */
[----:B------:R-:W-:Y:S02]  /*b5e0*/  @!P2 IADD3 R145, R145, -R50, RZ ;  /* 0x800000329191a210 */ /* 0x000fe40007ffe0ff */
[----:B------:R-:W-:Y:S01]  /*b5f0*/  @!P1 IMAD.MOV R143, RZ, RZ, -R143 ;  /* 0x000000ffff8f9224 */ /* 0x000fe200078e0a8f */
[C---:B------:R-:W-:Y:S02]  /*b600*/  ISETP.GT.U32.AND P1, PT, R50.reuse, R155, PT ;  /* 0x0000009b3200720c */ /* 0x040fe40003f24070 */
[C---:B------:R-:W-:Y:S01]  /*b610*/  ISETP.GT.U32.AND P2, PT, R50.reuse, R157, PT ;  /* 0x0000009d3200720c */ /* 0x040fe20003f44070 */
[----:B------:R-:W-:Y:S01]  /*b620*/  @!P4 IMAD.IADD R149, R149, 0x1, -R50 ;  /* 0x000000019595c824 */ /* 0x000fe200078e0a32 */
[----:B------:R-:W-:-:S09]  /*b630*/  ISETP.GT.U32.AND P4, PT, R50, R161, PT ;  /* 0x000000a13200720c */ /* 0x000fd20003f84070 */
[----:B------:R-:W-:Y:S02]  /*b640*/  @!P1 IADD3 R155, R155, -R50, RZ ;  /* 0x800000329b9b9210 */ /* 0x000fe40007ffe0ff */
[----:B------:R-:W-:Y:S01]  /*b650*/  @!P2 IMAD.IADD R157, R157, 0x1, -R50 ;  /* 0x000000019d9da824 */ /* 0x000fe200078e0a32 */
[----:B----4-:R-:W-:Y:S02]  /*b660*/  ISETP.GE.AND P1, PT, R30, RZ, PT ;  /* 0x000000ff1e00720c */ /* 0x010fe40003f26270 */
[----:B------:R-:W4:Y:S01]  /*b670*/  LDL R30, [R1+0x73b8] ;  /* 0x0073b800011e7983 */ /* 0x000f220000100800 */
[----:B------:R-:W-:-:S03]  /*b680*/  ISETP.GE.AND P2, PT, R33, RZ, PT ;  /* 0x000000ff2100720c */ /* 0x000fc60003f46270 */
[----:B------:R-:W4:Y:S01]  /*b690*/  LDL R33, [R1+0x73bc] ;  /* 0x0073bc0001217983 */ /* 0x000f220000100800 */
[----:B------:R-:W-:-:S06]  /*b6a0*/  @!P4 IMAD.IADD R161, R161, 0x1, -R50 ;  /* 0x00000001a1a1c824 */ /* 0x000fcc00078e0a32 */
[----:B------:R-:W-:Y:S01]  /*b6b0*/  @!P1 IMAD.MOV R147, RZ, RZ, -R147 ;  /* 0x000000ffff939224 */ /* 0x000fe200078e0a93 */
[----:B------:R-:W-:Y:S02]  /*b6c0*/  ISETP.GT.U32.AND P1, PT, R50, R157, PT ;  /* 0x0000009d3200720c */ /* 0x000fe40003f24070 */
[----:B---3--:R-:W-:Y:S02]  /*b6d0*/  ISETP.GE.AND P4, PT, R60, RZ, PT ;  /* 0x000000ff3c00720c */ /* 0x008fe40003f86270 */
[----:B------:R-:W3:Y:S09]  /*b6e0*/  LDL R60, [R1+0x73c4] ;  /* 0x0073c400013c7983 */ /* 0x000ef20000100800 */
[----:B------:R-:W-:Y:S01]  /*b6f0*/  @!P1 IMAD.IADD R157, R157, 0x1, -R50 ;  /* 0x000000019d9d9824 */ /* 0x000fe200078e0a32 */
[----:B------:R-:W-:-:S02]  /*b700*/  ISETP.GT.U32.AND P1, PT, R50, R169, PT ;  /* 0x000000a93200720c */ /* 0x000fc40003f24070 */
[----:B------:R-:W-:-:S05]  /*b710*/  IADD3 R76, R243, 0xf1, RZ ;  /* 0x000000f1f34c7810 */ /* 0x000fca0007ffe0ff */
[----:B------:R1:W-:Y:S01]  /*b720*/  STL [R1+0x7498], R76 ;  /* 0x0074984c01007387 */ /* 0x0003e20000100800 */
[----:B------:R-:W-:-:S05]  /*b730*/  @!P5 IMAD.MOV R141, RZ, RZ, -R141 ;  /* 0x000000ffff8dd224 */ /* 0x000fca00078e0a8d */
[----:B------:R-:W-:Y:S01]  /*b740*/  @!P1 IMAD.IADD R169, R169, 0x1, -R50 ;  /* 0x00000001a9a99824 */ /* 0x000fe200078e0a32 */
[C---:B------:R-:W-:Y:S02]  /*b750*/  ISETP.GT.U32.AND P5, PT, R50.reuse, R151, PT ;  /* 0x000000973200720c */ /* 0x040fe40003fa4070 */
[C---:B------:R-:W-:Y:S02]  /*b760*/  ISETP.GT.U32.AND P6, PT, R50.reuse, R153, PT ;  /* 0x000000993200720c */ /* 0x040fe40003fc4070 */
[----:B------:R-:W-:Y:S02]  /*b770*/  IABS R184, R196 ;  /* 0x000000c400b87213 */ /* 0x000fe40000000000 */
[----:B------:R-:W-:Y:S01]  /*b780*/  IABS R192, R5 ;  /* 0x0000000500c07213 */ /* 0x000fe20000000000 */
[----:B------:R-:W-:Y:S01]  /*b790*/  IMAD R190, R50, R2, R190 ;  /* 0x0000000232be7224 */ /* 0x000fe200078e02be */
[----:B------:R-:W3:Y:S01]  /*b7a0*/  LDL R246, [R1+0x73c8] ;  /* 0x0073c80001f67983 */ /* 0x000ee20000100800 */
[----:B------:R-:W-:Y:S01]  /*b7b0*/  @!P2 IMAD.MOV R149, RZ, RZ, -R149 ;  /* 0x000000ffff95a224 */ /* 0x000fe200078e0a95 */
[----:B------:R-:W-:-:S02]  /*b7c0*/  IABS R198, R36 ;  /* 0x0000002400c67213 */ /* 0x000fc40000000000 */
[----:B------:R-:W-:Y:S01]  /*b7d0*/  IABS R200, R8 ;  /* 0x0000000800c87213 */ /* 0x000fe20000000000 */
[----:B------:R-:W3:Y:S01]  /*b7e0*/  LDL R247, [R1+0x73cc] ;  /* 0x0073cc0001f77983 */ /* 0x000ee20000100800 */
[----:B--2---:R-:W-:-:S03]  /*b7f0*/  ISETP.GE.AND P1, PT, R34, RZ, PT ;  /* 0x000000ff2200720c */ /* 0x004fc60003f26270 */
[----:B------:R-:W2:Y:S01]  /*b800*/  LDL R34, [R1+0x73d4] ;  /* 0x0073d40001227983 */ /* 0x000ea20000100800 */
[--C-:B------:R-:W-:Y:S01]  /*b810*/  @!P5 IMAD.IADD R151, R151, 0x1, -R50.reuse ;  /* 0x000000019797d824 */ /* 0x100fe200078e0a32 */
[----:B------:R-:W-:Y:S01]  /*b820*/  ISETP.GE.AND P5, PT, R28, RZ, PT ;  /* 0x000000ff1c00720c */ /* 0x000fe20003fa6270 */
[----:B------:R-:W-:-:S05]  /*b830*/  @!P6 IMAD.IADD R153, R153, 0x1, -R50 ;  /* 0x000000019999e824 */ /* 0x000fca00078e0a32 */
[----:B------:R-:W-:-:S07]  /*b840*/  ISETP.GT.U32.AND P6, PT, R50, R153, PT ;  /* 0x000000993200720c */ /* 0x000fce0003fc4070 */
[----:B------:R-:W-:Y:S01]  /*b850*/  @!P5 IMAD.MOV R145, RZ, RZ, -R145 ;  /* 0x000000ffff91d224 */ /* 0x000fe200078e0a91 */
[----:B------:R-:W-:Y:S01]  /*b860*/  ISETP.GT.U32.AND P5, PT, R50, R155, PT ;  /* 0x0000009b3200720c */ /* 0x000fe20003fa4070 */
[----:B------:R-:W-:-:S04]  /*b870*/  IMAD.HI.U32 R194, R0, R184, RZ ;  /* 0x000000b800c27227 */ /* 0x000fc800078e00ff */
[----:B------:R-:W-:Y:S02]  /*b880*/  @!P6 IMAD.IADD R153, R153, 0x1, -R50 ;  /* 0x000000019999e824 */ /* 0x000fe400078e0a32 */
[----:B------:R-:W-:Y:S01]  /*b890*/  IMAD.MOV R194, RZ, RZ, -R194 ;  /* 0x000000ffffc27224 */ /* 0x000fe200078e0ac2 */
[----:B------:R-:W-:Y:S01]  /*b8a0*/  ISETP.GT.U32.AND P2, PT, R50, R159, PT ;  /* 0x0000009f3200720c */ /* 0x000fe20003f44070 */
[----:B------:R-:W-:Y:S01]  /*b8b0*/  IMAD.HI.U32 R2, R0, R192, RZ ;  /* 0x000000c000027227 */ /* 0x000fe200078e00ff */
[----:B------:R-:W-:Y:S02]  /*b8c0*/  @!P4 IADD3 R153, -R153, RZ, RZ ;  /* 0x000000ff9999c210 */ /* 0x000fe40007ffe1ff */
[C---:B------:R-:W-:Y:S01]  /*b8d0*/  ISETP.GT.U32.AND P4, PT, R50.reuse, R165, PT ;  /* 0x000000a53200720c */ /* 0x040fe20003f84070 */
[----:B------:R-:W-:Y:S01]  /*b8e0*/  @!P5 IMAD.IADD R155, R155, 0x1, -R50 ;  /* 0x000000019b9bd824 */ /* 0x000fe200078e0a32 */
[C---:B------:R-:W-:Y:S01]  /*b8f0*/  ISETP.GT.U32.AND P5, PT, R50.reuse, R167, PT ;  /* 0x000000a73200720c */ /* 0x040fe20003fa4070 */
[----:B------:R-:W-:Y:S01]  /*b900*/  IMAD R184, R50, R194, R184 ;  /* 0x000000c232b87224 */ /* 0x000fe200078e02b8 */
[----:B------:R-:W-:Y:S01]  /*b910*/  IABS R194, R10 ;  /* 0x0000000a00c27213 */ /* 0x000fe20000000000 */
[----:B------:R-:W-:-:S04]  /*b920*/  IMAD.HI.U32 R196, R0, R182, RZ ;  /* 0x000000b600c47227 */ /* 0x000fc800078e00ff */
[----:B------:R-:W-:Y:S02]  /*b930*/  IMAD.MOV R2, RZ, RZ, -R2 ;  /* 0x000000ffff027224 */ /* 0x000fe400078e0a02 */
[----:B------:R-:W-:Y:S02]  /*b940*/  IMAD.MOV R196, RZ, RZ, -R196 ;  /* 0x000000ffffc47224 */ /* 0x000fe400078e0ac4 */
[----:B------:R-:W-:Y:S02]  /*b950*/  IMAD R192, R50, R2, R192 ;  /* 0x0000000232c07224 */ /* 0x000fe400078e02c0 */
[----:B------:R-:W-:-:S04]  /*b960*/  IMAD.HI.U32 R2, R0, R194, RZ ;  /* 0x000000c200027227 */ /* 0x000fc800078e00ff */
[C---:B------:R-:W-:Y:S01]  /*b970*/  IMAD R182, R50.reuse, R196, R182 ;  /* 0x000000c432b67224 */ /* 0x040fe200078e02b6 */
[----:B------:R-:W-:Y:S01]  /*b980*/  IABS R196, R3 ;  /* 0x0000000300c47213 */ /* 0x000fe20000000000 */
[----:B------:R-:W-:Y:S02]  /*b990*/  IMAD.MOV R2, RZ, RZ, -R2 ;  /* 0x000000ffff027224 */ /* 0x000fe400078e0a02 */
[--C-:B------:R-:W-:Y:S01]  /*b9a0*/  @!P2 IMAD.IADD R159, R159, 0x1, -R50.reuse ;  /* 0x000000019f9fa824 */ /* 0x100fe200078e0a32 */
[----:B------:R-:W-:Y:S01]  /*b9b0*/  ISETP.GT.U32.AND P2, PT, R50, R171, PT ;  /* 0x000000ab3200720c */ /* 0x000fe20003f44070 */
[--C-:B------:R-:W-:Y:S01]  /*b9c0*/  @!P4 IMAD.IADD R165, R165, 0x1, -R50.reuse ;  /* 0x00000001a5a5c824 */ /* 0x100fe200078e0a32 */
[----:B----4-:R-:W-:Y:S01]  /*b9d0*/  ISETP.GE.AND P4, PT, R30, RZ, PT ;  /* 0x000000ff1e00720c */ /* 0x010fe20003f86270 */
[----:B------:R-:W-:Y:S02]  /*b9e0*/  @!P5 IMAD.IADD R167, R167, 0x1, -R50 ;  /* 0x00000001a7a7d824 */ /* 0x000fe400078e0a32 */
[----:B------:R-:W-:-:S02]  /*b9f0*/  IMAD R194, R50, R2, R194 ;  /* 0x0000000232c27224 */ /* 0x000fc400078e02c2 */
[----:B------:R-:W-:Y:S01]  /*ba00*/  IMAD.HI.U32 R2, R0, R196, RZ ;  /* 0x000000c400027227 */ /* 0x000fe200078e00ff */
[----:B------:R-:W-:Y:S02]  /*ba10*/  ISETP.GE.AND P5, PT, R33, RZ, PT ;  /* 0x000000ff2100720c */ /* 0x000fe40003fa6270 */
[----:B------:R-:W4:Y:S01]  /*ba20*/  LDL R33, [R1+0x73d0] ;  /* 0x0073d00001217983 */ /* 0x000f220000100800 */
[----:B------:R-:W-:Y:S02]  /*ba30*/  IMAD.MOV R2, RZ, RZ, -R2 ;  /* 0x000000ffff027224 */ /* 0x000fe400078e0a02 */
[----:B------:R-:W-:Y:S02]  /*ba40*/  @!P2 IMAD.IADD R171, R171, 0x1, -R50 ;  /* 0x00000001ababa824 */ /* 0x000fe400078e0a32 */
[----:B------:R-:W-:Y:S02]  /*ba50*/  IMAD R196, R50, R2, R196 ;  /* 0x0000000232c47224 */ /* 0x000fe400078e02c4 */
[----:B------:R-:W-:Y:S01]  /*ba60*/  IMAD.HI.U32 R2, R0, R198, RZ ;  /* 0x000000c600027227 */ /* 0x000fe200078e00ff */
[----:B---3--:R-:W-:-:S03]  /*ba70*/  ISETP.GE.AND P2, PT, R60, RZ, PT ;  /* 0x000000ff3c00720c */ /* 0x008fc60003f46270 */
[----:B------:R-:W-:Y:S01]  /*ba80*/  @!P4 IMAD.MOV R157, RZ, RZ, -R157 ;  /* 0x000000ffff9dc224 */ /* 0x000fe200078e0a9d */
[----:B------:R-:W3:Y:S01]  /*ba90*/  LDL R60, [R1+0x73d8] ;  /* 0x0073d800013c7983 */ /* 0x000ee20000100800 */
[----:B------:R-:W-:Y:S02]  /*baa0*/  ISETP.GT.U32.AND P4, PT, R50, R167, PT ;  /* 0x000000a73200720c */ /* 0x000fe40003f84070 */
[----:B------:R-:W-:Y:S01]  /*bab0*/  IADD3 R2, -R2, RZ, RZ ;  /* 0x000000ff02027210 */ /* 0x000fe20007ffe1ff */
[----:B------:R-:W-:Y:S01]  /*bac0*/  @!P3 IMAD.MOV R151, RZ, RZ, -R151 ;  /* 0x000000ffff97b224 */ /* 0x000fe200078e0a97 */
[----:B------:R-:W-:-:S03]  /*bad0*/  ISETP.GT.U32.AND P3, PT, R50, R161, PT ;  /* 0x000000a13200720c */ /* 0x000fc60003f64070 */
[----:B------:R-:W-:Y:S02]  /*bae0*/  IMAD R198, R50, R2, R198 ;  /* 0x0000000232c67224 */ /* 0x000fe400078e02c6 */
[----:B------:R-:W-:Y:S01]  /*baf0*/  IMAD.HI.U32 R2, R0, R200, RZ ;  /* 0x000000c800027227 */ /* 0x000fe200078e00ff */
[----:B------:R-:W-:-:S03]  /*bb00*/  IABS R202, R13 ;  /* 0x0000000d00ca7213 */ /* 0x000fc60000000000 */
[----:B------:R-:W-:Y:S02]  /*bb10*/  IMAD.MOV R2, RZ, RZ, -R2 ;  /* 0x000000ffff027224 */ /* 0x000fe400078e0a02 */
[----:B------:R-:W-:Y:S01]  /*bb20*/  @!P4 IMAD.IADD R167, R167, 0x1, -R50 ;  /* 0x00000001a7a7c824 */ /* 0x000fe200078e0a32 */
[C---:B------:R-:W-:Y:S01]  /*bb30*/  ISETP.GT.U32.AND P4, PT, R50.reuse, R177, PT ;  /* 0x000000b13200720c */ /* 0x040fe20003f84070 */
[----:B------:R-:W-:Y:S02]  /*bb40*/  IMAD R200, R50, R2, R200 ;  /* 0x0000000232c87224 */ /* 0x000fe400078e02c8 */
[----:B------:R-:W-:Y:S01]  /*bb50*/  IMAD.HI.U32 R2, R0, R202, RZ ;  /* 0x000000ca00027227 */ /* 0x000fe200078e00ff */
[----:B------:R-:W-:-:S03]  /*bb60*/  IABS R204, R38 ;  /* 0x0000002600cc7213 */ /* 0x000fc60000000000 */
[----:B------:R-:W-:Y:S01]  /*bb70*/  @!P3 IMAD.IADD R161, R161, 0x1, -R50 ;  /* 0x00000001a1a1b824 */ /* 0x000fe200078e0a32 */
[----:B------:R-:W-:Y:S01]  /*bb80*/  ISETP.GE.AND P3, PT, R248, RZ, PT ;  /* 0x000000fff800720c */ /* 0x000fe20003f66270 */
[----:B------:R-:W-:Y:S01]  /*bb90*/  IMAD.MOV R2, RZ, RZ, -R2 ;  /* 0x000000ffff027224 */ /* 0x000fe200078e0a02 */
[----:B------:R-:W-:-:S03]  /*bba0*/  IADD3 R248, R243, 0xf2, RZ ;  /* 0x000000f2f3f87810 */ /* 0x000fc60007ffe0ff */
[----:B------:R-:W-:Y:S02]  /*bbb0*/  IMAD R202, R50, R2, R202 ;  /* 0x0000000232ca7224 */ /* 0x000fe400078e02ca */
[----:B------:R1:W-:Y:S01]  /*bbc0*/  STL [R1+0x749c], R248 ;  /* 0x00749cf801007387 */ /* 0x0003e20000100800 */
[----:B------:R-:W-:-:S03]  /*bbd0*/  IMAD.HI.U32 R2, R0, R204, RZ ;  /* 0x000000cc00027227 */ /* 0x000fc600078e00ff */
[----:B------:R-:W3:Y:S01]  /*bbe0*/  LDL R244, [R1+0x73dc] ;  /* 0x0073dc0001f47983 */ /* 0x000ee20000100800 */
[----:B------:R-:W-:-:S03]  /*bbf0*/  @!P4 IMAD.IADD R177, R177, 0x1, -R50 ;  /* 0x00000001b1b1c824 */ /* 0x000fc600078e0a32 */
[----:B------:R-:W3:Y:S01]  /*bc00*/  LDL R245, [R1+0x73e0] ;  /* 0x0073e00001f57983 */ /* 0x000ee20000100800 */
[----:B------:R-:W-:-:S04]  /*bc10*/  IMAD.MOV R2, RZ, RZ, -R2 ;  /* 0x000000ffff027224 */ /* 0x000fc800078e0a02 */
[----:B------:R-:W-:Y:S02]  /*bc20*/  IMAD R204, R50, R2, R204 ;  /* 0x0000000232cc7224 */ /* 0x000fe400078e02cc */
[----:B------:R-:W-:-:S04]  /*bc30*/  IMAD.HI.U32 R2, R0, R206, RZ ;  /* 0x000000ce00027227 */ /* 0x000fc800078e00ff */
[----:B------:R-:W-:-:S04]  /*bc40*/  IMAD.MOV R2, RZ, RZ, -R2 ;  /* 0x000000ffff027224 */ /* 0x000fc800078e0a02 */
[----:B------:R-:W-:Y:S02]  /*bc50*/  IMAD R206, R50, R2, R206 ;  /* 0x0000000232ce7224 */ /* 0x000fe400078e02ce */
[----:B------:R-:W-:Y:S01]  /*bc60*/  IMAD.HI.U32 R2, R0, R207, RZ ;  /* 0x000000cf00027227 */ /* 0x000fe200078e00ff */
[----:B------:R-:W-:-:S04]  /*bc70*/  IABS R209, R7 ;  /* 0x0000000700d17213 */ /* 0x000fc80000000000 */
[----:B------:R-:W-:-:S05]  /*bc80*/  IADD3 R2, -R2, RZ, RZ ;  /* 0x000000ff02027210 */ /* 0x000fca0007ffe1ff */
[----:B------:R-:W-:Y:S02]  /*bc90*/  IMAD R207, R50, R2, R207 ;  /* 0x0000000232cf7224 */ /* 0x000fe400078e02cf */
[----:B------:R-:W-:Y:S01]  /*bca0*/  IMAD.HI.U32 R2, R0, R209, RZ ;  /* 0x000000d100027227 */ /* 0x000fe200078e00ff */
[----:B------:R-:W-:-:S03]  /*bcb0*/  IABS R211, R57 ;  /* 0x0000003900d37213 */ /* 0x000fc60000000000 */
[----:B------:R-:W-:-:S04]  /*bcc0*/  IMAD.MOV R2, RZ, RZ, -R2 ;  /* 0x000000ffff027224 */ /* 0x000fc800078e0a02 */
        /* <DEDUP_REMOVED lines=22> */
[----:B------:R-:W-:-:S04]  /*be30*/  IABS R223, R44 ;  /* 0x0000002c00df7213 */ /* 0x000fc80000000000 */
[----:B------:R-:W-:Y:S02]  /*be40*/  IADD3 R2, -R2, RZ, RZ ;  /* 0x000000ff02027210 */ /* 0x000fe40007ffe1ff */
[----:B--2---:R-:W-:Y:S02]  /*be50*/  ISETP.GE.AND P4, PT, R34, RZ, PT ;  /* 0x000000ff2200720c */ /* 0x004fe40003f86270 */
[----:B------:R-:W2:Y:S01]  /*be60*/  LDL R34, [R1+0x73ec] ;  /* 0x0073ec0001227983 */ /* 0x000ea20000100800 */
[----:B------:R-:W-:Y:S02]  /*be70*/  IMAD R221, R50, R2, R221 ;  /* 0x0000000232dd7224 */ /* 0x000fe400078e02dd */
[----:B------:R-:W-:-:S04]  /*be80*/  IMAD.HI.U32 R2, R0, R223, RZ ;  /* 0x000000df00027227 */ /* 0x000fc800078e00ff */
        /* <DEDUP_REMOVED lines=35> */
[----:B-1----:R-:W-:-:S04]  /*c0c0*/  IABS R9, R9 ;  /* 0x0000000900097213 */ /* 0x002fc80000000000 */
        /* <DEDUP_REMOVED lines=16> */
[----:B------:R-:W-:Y:S01]  /*c1d0*/  IMAD.MOV R2, RZ, RZ, -R2 ;  /* 0x000000ffff027224 */ /* 0x000fe200078e0a02 */
[----:B------:R-:W-:-:S03]  /*c1e0*/  ISETP.GT.U32.AND P6, PT, R50, R163, PT ;  /* 0x000000a33200720c */ /* 0x000fc60003fc4070 */
[----:B------:R-:W-:Y:S02]  /*c1f0*/  IMAD R32, R50, R2, R32 ;  /* 0x0000000232207224 */ /* 0x000fe400078e0220 */
[----:B------:R-:W-:Y:S01]  /*c200*/  IMAD.HI.U32 R2, R0, R18, RZ ;  /* 0x0000001200027227 */ /* 0x000fe200078e00ff */
[----:B------:R-:W-:-:S04]  /*c210*/  IABS R20, R78 ;  /* 0x0000004e00147213 */ /* 0x000fc80000000000 */
[----:B------:R-:W-:Y:S01]  /*c220*/  IADD3 R2, -R2, RZ, RZ ;  /* 0x000000ff02027210 */ /* 0x000fe20007ffe1ff */
[----:B------:R-:W-:Y:S01]  /*c230*/  @!P3 IMAD.MOV R155, RZ, RZ, -R155 ;  /* 0x000000ffff9bb224 */ /* 0x000fe200078e0a9b */
[C---:B------:R-:W-:Y:S02]  /*c240*/  ISETP.GT.U32.AND P3, PT, R50.reuse, R165, PT ;  /* 0x000000a53200720c */ /* 0x040fe40003f64070 */
[----:B------:R-:W-:Y:S01]  /*c250*/  @!P6 IADD3 R163, R163, -R50, RZ ;  /* 0x80000032a3a3e210 */ /* 0x000fe20007ffe0ff */
[----:B------:R-:W-:Y:S02]  /*c260*/  IMAD R18, R50, R2, R18 ;  /* 0x0000000232127224 */ /* 0x000fe400078e0212 */
[----:B------:R-:W-:Y:S01]  /*c270*/  IMAD.HI.U32 R2, R0, R20, RZ ;  /* 0x0000001400027227 */ /* 0x000fe200078e00ff */
[----:B------:R-:W-:Y:S02]  /*c280*/  ISETP.GT.U32.AND P6, PT, R50, R163, PT ;  /* 0x000000a33200720c */ /* 0x000fe40003fc4070 */
[----:B------:R-:W-:Y:S01]  /*c290*/  IABS R22, R250 ;  /* 0x000000fa00167213 */ /* 0x000fe20000000000 */
[----:B------:R-:W-:-:S02]  /*c2a0*/  IMAD.MOV R2, RZ, RZ, -R2 ;  /* 0x000000ffff027224 */ /* 0x000fc400078e0a02 */
[----:B------:R-:W-:Y:S02]  /*c2b0*/  @!P5 IMAD.MOV R159, RZ, RZ, -R159 ;  /* 0x000000ffff9fd224 */ /* 0x000fe400078e0a9f */
[----:B------:R-:W-:Y:S02]  /*c2c0*/  IMAD R20, R50, R2, R20 ;  /* 0x0000000232147224 */ /* 0x000fe400078e0214 */
[----:B------:R-:W-:Y:S01]  /*c2d0*/  IMAD.HI.U32 R2, R0, R22, RZ ;  /* 0x0000001600027227 */ /* 0x000fe200078e00ff */
[C---:B------:R-:W-:Y:S02]  /*c2e0*/  ISETP.GT.U32.AND P5, PT, R50.reuse, R169, PT ;  /* 0x000000a93200720c */ /* 0x040fe40003fa4070 */
[----:B------:R-:W-:Y:S01]  /*c2f0*/  @!P1 IADD3 R161, -R161, RZ, RZ ;  /* 0x000000ffa1a19210 */ /* 0x000fe20007ffe1ff */
[----:B------:R-:W-:Y:S01]  /*c300*/  @!P3 IMAD.IADD R165, R165, 0x1, -R50 ;  /* 0x00000001a5a5b824 */ /* 0x000fe200078e0a32 */
[----:B------:R-:W-:Y:S01]  /*c310*/  IABS R24, R47 ;  /* 0x0000002f00187213 */ /* 0x000fe20000000000 */
[----:B------:R-:W-:Y:S01]  /*c320*/  IMAD.MOV R2, RZ, RZ, -R2 ;  /* 0x000000ffff027224 */ /* 0x000fe200078e0a02 */
[----:B------:R-:W-:-:S02]  /*c330*/  ISETP.GT.U32.AND P1, PT, R50, R171, PT ;  /* 0x000000ab3200720c */ /* 0x000fc40003f24070 */
[C---:B------:R-:W-:Y:S01]  /*c340*/  ISETP.GT.U32.AND P3, PT, R50.reuse, R176, PT ;  /* 0x000000b03200720c */ /* 0x040fe20003f64070 */
[----:B------:R-:W-:Y:S01]  /*c350*/  IMAD R22, R50, R2, R22 ;  /* 0x0000000232167224 */ /* 0x000fe200078e0216 */
[----:B------:R-:W-:Y:S01]  /*c360*/  @!P6 IADD3 R163, R163, -R50, RZ ;  /* 0x80000032a3a3e210 */ /* 0x000fe20007ffe0ff */
[----:B------:R-:W-:Y:S01]  /*c370*/  IMAD.HI.U32 R2, R0, R24, RZ ;  /* 0x0000001800027227 */ /* 0x000fe200078e00ff */
[C---:B------:R-:W-:Y:S02]  /*c380*/  ISETP.GT.U32.AND P6, PT, R50.reuse, R173, PT ;  /* 0x000000ad3200720c */ /* 0x040fe40003fc4070 */
[----:B------:R-:W-:Y:S01]  /*c390*/  IABS R26, R249 ;  /* 0x000000f9001a7213 */ /* 0x000fe20000000000 */
[----:B------:R-:W-:Y:S02]  /*c3a0*/  IMAD.MOV R2, RZ, RZ, -R2 ;  /* 0x000000ffff027224 */ /* 0x000fe400078e0a02 */
[----:B------:R-:W-:Y:S01]  /*c3b0*/  @!P5 IMAD.IADD R169, R169, 0x1, -R50 ;  /* 0x00000001a9a9d824 */ /* 0x000fe200078e0a32 */
[C---:B------:R-:W-:Y:S01]  /*c3c0*/  ISETP.GT.U32.AND P5, PT, R50.reuse, R178, PT ;  /* 0x000000b23200720c */ /* 0x040fe20003fa4070 */
[----:B------:R-:W-:Y:S01]  /*c3d0*/  IMAD R24, R50, R2, R24 ;  /* 0x0000000232187224 */ /* 0x000fe200078e0218 */
[----:B------:R-:W-:Y:S01]  /*c3e0*/  @!P1 IADD3 R171, R171, -R50, RZ ;  /* 0x80000032abab9210 */ /* 0x000fe20007ffe0ff */
[--C-:B------:R-:W-:Y:S01]  /*c3f0*/  @!P3 IMAD.IADD R176, R176, 0x1, -R50.reuse ;  /* 0x00000001b0b0b824 */ /* 0x100fe200078e0a32 */
[----:B------:R-:W-:Y:S01]  /*c400*/  ISETP.GE.AND P1, PT, R246, RZ, PT ;  /* 0x000000fff600720c */ /* 0x000fe20003f26270 */
[----:B------:R-:W-:Y:S01]  /*c410*/  IMAD.HI.U32 R2, R0, R26, RZ ;  /* 0x0000001a00027227 */ /* 0x000fe200078e00ff */
[----:B----4-:R-:W-:Y:S01]  /*c420*/  ISETP.GE.AND P3, PT, R33, RZ, PT ;  /* 0x000000ff2100720c */ /* 0x010fe20003f66270 */
[----:B------:R-:W4:Y:S01]  /*c430*/  LDL R246, [R1+0x73e4] ;  /* 0x0073e40001f67983 */ /* 0x000f220000100800 */
[----:B------:R-:W-:Y:S01]  /*c440*/  IABS R28, R76 ;  /* 0x0000004c001c7213 */ /* 0x000fe20000000000 */
[----:B------:R-:W-:-:S02]  /*c450*/  @!P6 IMAD.IADD R173, R173, 0x1, -R50 ;  /* 0x00000001adade824 */ /* 0x000fc400078e0a32 */
[----:B------:R-:W-:Y:S01]  /*c460*/  IMAD.MOV R2, RZ, RZ, -R2 ;  /* 0x000000ffff027224 */ /* 0x000fe200078e0a02 */
[----:B------:R-:W4:Y:S01]  /*c470*/  LDL R33, [R1+0x73e8] ;  /* 0x0073e80001217983 */ /* 0x000f220000100800 */
[----:B------:R-:W-:Y:S01]  /*c480*/  @!P2 IMAD.MOV R163, RZ, RZ, -R163 ;  /* 0x000000ffffa3a224 */ /* 0x000fe200078e0aa3 */
[C---:B------:R-:W-:Y:S01]  /*c490*/  ISETP.GT.U32.AND P2, PT, R50.reuse, R175, PT ;  /* 0x000000af3200720c */ /* 0x040fe20003f44070 */
[C---:B------:R-:W-:Y:S01]  /*c4a0*/  IMAD R26, R50.reuse, R2, R26 ;  /* 0x00000002321a7224 */ /* 0x040fe200078e021a */
[----:B------:R-:W-:Y:S01]  /*c4b0*/  ISETP.GT.U32.AND P6, PT, R50, R173, PT ;  /* 0x000000ad3200720c */ /* 0x000fe20003fc4070 */
[----:B------:R-:W-:Y:S01]  /*c4c0*/  IMAD.HI.U32 R2, R0, R28, RZ ;  /* 0x0000001c00027227 */ /* 0x000fe200078e00ff */
[----:B------:R-:W-:Y:S02]  /*c4d0*/  @!P5 IADD3 R178, R178, -R50, RZ ;  /* 0x80000032b2b2d210 */ /* 0x000fe40007ffe0ff */
[----:B---3--:R-:W-:Y:S02]  /*c4e0*/  ISETP.GE.AND P5, PT, R60, RZ, PT ;  /* 0x000000ff3c00720c */ /* 0x008fe40003fa6270 */
[----:B------:R-:W-:-:S02]  /*c4f0*/  @!P3 IADD3 R169, -R169, RZ, RZ ;  /* 0x000000ffa9a9b210 */ /* 0x000fc40007ffe1ff */
[----:B------:R-:W-:Y:S02]  /*c500*/  IADD3 R2, -R2, RZ, RZ ;  /* 0x000000ff02027210 */ /* 0x000fe40007ffe1ff */
[C---:B------:R-:W-:Y:S02]  /*c510*/  ISETP.GT.U32.AND P3, PT, R50.reuse, R177, PT ;  /* 0x000000b13200720c */ /* 0x040fe40003f64070 */
[----:B------:R-:W-:Y:S01]  /*c520*/  IABS R30, R248 ;  /* 0x000000f8001e7213 */ /* 0x000fe20000000000 */
[----:B------:R-:W-:Y:S01]  /*c530*/  @!P2 IMAD.IADD R175, R175, 0x1, -R50 ;  /* 0x00000001afafa824 */ /* 0x000fe200078e0a32 */
[----:B------:R-:W-:Y:S01]  /*c540*/  ISETP.GE.AND P2, PT, R247, RZ, PT ;  /* 0x000000fff700720c */ /* 0x000fe20003f46270 */
[----:B------:R-:W-:Y:S01]  /*c550*/  IMAD R28, R50, R2, R28 ;  /* 0x00000002321c7224 */ /* 0x000fe200078e021c */
[----:B------:R-:W-:Y:S01]  /*c560*/  IADD3 R247, R243, 0xf3, RZ ;  /* 0x000000f3f3f77810 */ /* 0x000fe20007ffe0ff */
[----:B------:R-:W-:-:S04]  /*c570*/  IMAD.HI.U32 R2, R0, R30, RZ ;  /* 0x0000001e00027227 */ /* 0x000fc800078e00ff */
[----:B------:R-:W-:Y:S01]  /*c580*/  @!P6 IMAD.IADD R173, R173, 0x1, -R50 ;  /* 0x00000001adade824 */ /* 0x000fe200078e0a32 */
[----:B------:R-:W-:Y:S01]  /*c590*/  IABS R60, R247 ;  /* 0x000000f7003c7213 */ /* 0x000fe20000000000 */
[----:B------:R-:W-:Y:S01]  /*c5a0*/  @!P4 IMAD.MOV R171, RZ, RZ, -R171 ;  /* 0x000000ffffabc224 */ /* 0x000fe200078e0aab */
[C---:B------:R-:W-:Y:S01]  /*c5b0*/  ISETP.GT.U32.AND P4, PT, R50.reuse, R178, PT ;  /* 0x000000b23200720c */ /* 0x040fe20003f84070 */
[----:B------:R-:W-:Y:S02]  /*c5c0*/  IMAD.MOV R2, RZ, RZ, -R2 ;  /* 0x000000ffff027224 */ /* 0x000fe400078e0a02 */
[----:B------:R-:W-:Y:S01]  /*c5d0*/  @!P5 IMAD.MOV R173, RZ, RZ, -R173 ;  /* 0x000000ffffadd224 */ /* 0x000fe200078e0aad */
[C---:B------:R-:W-:Y:S01]  /*c5e0*/  ISETP.GT.U32.AND P5, PT, R50.reuse, R180, PT ;  /* 0x000000b43200720c */ /* 0x040fe20003fa4070 */
[----:B------:R-:W-:Y:S01]  /*c5f0*/  IMAD R30, R50, R2, R30 ;  /* 0x00000002321e7224 */ /* 0x000fe200078e021e */
[----:B------:R-:W-:Y:S01]  /*c600*/  @!P3 IADD3 R177, R177, -R50, RZ ;  /* 0x80000032b1b1b210 */ /* 0x000fe20007ffe0ff */
[----:B------:R-:W-:Y:S01]  /*c610*/  IMAD.HI.U32 R2, R0, R60, RZ ;  /* 0x0000003c00027227 */ /* 0x000fe200078e00ff */
[----:B------:R-:W-:-:S03]  /*c620*/  ISETP.GT.U32.AND P3, PT, R50, R184, PT ;  /* 0x000000b83200720c */ /* 0x000fc60003f64070 */
[----:B------:R-:W-:Y:S01]  /*c630*/  IMAD.MOV R2, RZ, RZ, -R2 ;  /* 0x000000ffff027224 */ /* 0x000fe200078e0a02 */
[----:B------:R-:W-:Y:S01]  /*c640*/  STL [R1+0x74a0], R247 ;  /* 0x0074a0f701007387 */ /* 0x000fe20000100800 */
[----:B------:R-:W-:Y:S01]  /*c650*/  @!P4 IMAD.IADD R178, R178, 0x1, -R50 ;  /* 0x00000001b2b2c824 */ /* 0x000fe200078e0a32 */
[----:B------:R-:W-:Y:S01]  /*c660*/  ISETP.GE.AND P4, PT, R244, RZ, PT ;  /* 0x000000fff400720c */ /* 0x000fe20003f86270 */
[----:B------:R-:W-:Y:S01]  /*c670*/  IMAD R60, R50, R2, R60 ;  /* 0x00000002323c7224 */ /* 0x000fe200078e023c */
[----:B------:R-:W3:Y:S01]  /*c680*/  LDL R244, [R1+0x73f0] ;  /* 0x0073f00001f47983 */ /* 0x000ee20000100800 */
[--C-:B------:R-:W-:Y:S01]  /*c690*/  @!P5 IMAD.IADD R180, R180, 0x1, -R50.reuse ;  /* 0x00000001b4b4d824 */ /* 0x100fe200078e0a32 */
[----:B------:R-:W-:Y:S02]  /*c6a0*/  ISETP.GE.AND P5, PT, R245, RZ, PT ;  /* 0x000000fff500720c */ /* 0x000fe40003fa6270 */
[----:B------:R-:W3:Y:S01]  /*c6b0*/  LDL R2, [R1+0x73f4] ;  /* 0x0073f40001027983 */ /* 0x000ee20000100800 */
[----:B------:R-:W-:-:S03]  /*c6c0*/  @!P3 IMAD.IADD R184, R184, 0x1, -R50 ;  /* 0x00000001b8b8b824 */ /* 0x000fc600078e0a32 */
[----:B------:R-:W3:Y:S04]  /*c6d0*/  LDL R242, [R1+0x73fc] ;  /* 0x0073fc0001f27983 */ /* 0x000ee80000100800 */
[----:B------:R-:W3:Y:S01]  /*c6e0*/  LDL R245, [R1+0x73f8] ;  /* 0x0073f80001f57983 */ /* 0x000ee20000100800 */
[----:B--2---:R-:W-:-:S03]  /*c6f0*/  ISETP.GE.AND P3, PT, R34, RZ, PT ;  /* 0x000000ff2200720c */ /* 0x004fc60003f66270 */
[----:B------:R-:W2:Y:S01]  /*c700*/  LDL R34, [R1+0x7400] ;  /* 0x0074000001227983 */ /* 0x000ea20000100800 */
[----:B------:R-:W-:Y:S01]  /*c710*/  @!P1 IMAD.MOV R165, RZ, RZ, -R165 ;  /* 0x000000ffffa59224 */ /* 0x000fe200078e0aa5 */
[C---:B------:R-:W-:Y:S02]  /*c720*/  ISETP.GT.U32.AND P1, PT, R50.reuse, R175, PT ;  /* 0x000000af3200720c */ /* 0x040fe40003f24070 */
[C---:B------:R-:W-:Y:S01]  /*c730*/  ISETP.GT.U32.AND P6, PT, R50.reuse, R179, PT ;  /* 0x000000b33200720c */ /* 0x040fe20003fc4070 */
[----:B------:R-:W-:Y:S01]  /*c740*/  @!P2 IMAD.MOV R167, RZ, RZ, -R167 ;  /* 0x000000ffffa7a224 */ /* 0x000fe200078e0aa7 */
[----:B------:R-:W-:-:S09]  /*c750*/  ISETP.GT.U32.AND P2, PT, R50, R176, PT ;  /* 0x000000b03200720c */ /* 0x000fd20003f44070 */
[--C-:B------:R-:W-:Y:S01]  /*c760*/  @!P1 IMAD.IADD R175, R175, 0x1, -R50.reuse ;  /* 0x00000001afaf9824 */ /* 0x100fe200078e0a32 */
[----:B------:R-:W-:Y:S01]  /*c770*/  ISETP.GT.U32.AND P1, PT, R50, R181, PT ;  /* 0x000000b53200720c */ /* 0x000fe20003f24070 */
[--C-:B------:R-:W-:Y:S02]  /*c780*/  @!P6 IMAD.IADD R179, R179, 0x1, -R50.reuse ;  /* 0x00000001b3b3e824 */ /* 0x100fe400078e0a32 */
[----:B------:R-:W-:-:S03]  /*c790*/  @!P2 IMAD.IADD R176, R176, 0x1, -R50 ;  /* 0x00000001b0b0a824 */ /* 0x000fc600078e0a32 */
[C---:B------:R-:W-:Y:S02]  /*c7a0*/  ISETP.GT.U32.AND P6, PT, R50.reuse, R179, PT ;  /* 0x000000b33200720c */ /* 0x040fe40003fc4070 */
[----:B------:R-:W-:-:S05]  /*c7b0*/  ISETP.GT.U32.AND P2, PT, R50, R182, PT ;  /* 0x000000b63200720c */ /* 0x000fca0003f44070 */
[----:B------:R-:W-:Y:S02]  /*c7c0*/  @!P1 IMAD.IADD R181, R181, 0x1, -R50 ;  /* 0x00000001b5b59824 */ /* 0x000fe400078e0a32 */
[----:B------:R-:W-:-:S04]  /*c7d0*/  @!P4 IMAD.MOV R175, RZ, RZ, -R175 ;  /* 0x000000ffffafc224 */ /* 0x000fc800078e0aaf */
[----:B------:R-:W-:Y:S01]  /*c7e0*/  @!P6 IMAD.IADD R179, R179, 0x1, -R50 ;  /* 0x00000001b3b3e824 */ /* 0x000fe200078e0a32 */
[----:B------:R-:W-:Y:S02]  /*c7f0*/  ISETP.GT.U32.AND P6, PT, R50, R186, PT ;  /* 0x000000ba3200720c */ /* 0x000fe40003fc4070 */
[----:B------:R-:W-:Y:S02]  /*c800*/  @!P2 IADD3 R182, R182, -R50, RZ ;  /* 0x80000032b6b6a210 */ /* 0x000fe40007ffe0ff */
[----:B------:R-:W-:Y:S02]  /*c810*/  ISETP.GT.U32.AND P4, PT, R50, R180, PT ;  /* 0x000000b43200720c */ /* 0x000fe40003f84070 */
[----:B------:R-:W-:Y:S02]  /*c820*/  @!P5 IADD3 R176, -R176, RZ, RZ ;  /* 0x000000ffb0b0d210 */ /* 0x000fe40007ffe1ff */
[----:B------:R-:W-:-:S05]  /*c830*/  ISETP.GT.U32.AND P5, PT, R50, R181, PT ;  /* 0x000000b53200720c */ /* 0x000fca0003fa4070 */
[--C-:B------:R-:W-:Y:S02]  /*c840*/  @!P6 IMAD.IADD R186, R186, 0x1, -R50.reuse ;  /* 0x00000001babae824 */ /* 0x100fe400078e0a32 */
[----:B------:R-:W-:Y:S02]  /*c850*/  @!P3 IMAD.MOV R179, RZ, RZ, -R179 ;  /* 0x000000ffffb3b224 */ /* 0x000fe400078e0ab3 */
[----:B------:R-:W-:Y:S01]  /*c860*/  @!P4 IMAD.IADD R180, R180, 0x1, -R50 ;  /* 0x00000001b4b4c824 */ /* 0x000fe200078e0a32 */
[C---:B------:R-:W-:Y:S02]  /*c870*/  ISETP.GT.U32.AND P6, PT, R50.reuse, R186, PT ;  /* 0x000000ba3200720c */ /* 0x040fe40003fc4070 */
[C---:B------:R-:W-:Y:S02]  /*c880*/  ISETP.GT.U32.AND P4, PT, R50.reuse, R190, PT ;  /* 0x000000be3200720c */ /* 0x040fe40003f84070 */
[----:B------:R-:W-:Y:S02]  /*c890*/  ISETP.GT.U32.AND P3, PT, R50, R188, PT ;  /* 0x000000bc3200720c */ /* 0x000fe40003f64070 */
[----:B------:R-:W-:-:S02]  /*c8a0*/  @!P5 IADD3 R181, R181, -R50, RZ ;  /* 0x80000032b5b5d210 */ /* 0x000fc40007ffe0ff */
[----:B------:R-:W-:-:S05]  /*c8b0*/  ISETP.GT.U32.AND P5, PT, R50, R192, PT ;  /* 0x000000c03200720c */ /* 0x000fca0003fa4070 */
[--C-:B------:R-:W-:Y:S01]  /*c8c0*/  @!P6 IMAD.IADD R186, R186, 0x1, -R50.reuse ;  /* 0x00000001babae824 */ /* 0x100fe200078e0a32 */
[----:B------:R-:W-:Y:S02]  /*c8d0*/  ISETP.GT.U32.AND P6, PT, R50, R196, PT ;  /* 0x000000c43200720c */ /* 0x000fe40003fc4070 */
[----:B------:R-:W-:Y:S01]  /*c8e0*/  @!P4 IADD3 R190, R190, -R50, RZ ;  /* 0x80000032bebec210 */ /* 0x000fe20007ffe0ff */
[----:B------:R-:W-:-:S04]  /*c8f0*/  @!P3 IMAD.IADD R188, R188, 0x1, -R50 ;  /* 0x00000001bcbcb824 */ /* 0x000fc800078e0a32 */
[----:B------:R-:W-:-:S06]  /*c900*/  @!P5 IMAD.IADD R192, R192, 0x1, -R50 ;  /* 0x00000001c0c0d824 */ /* 0x000fcc00078e0a32 */
[----:B------:R-:W-:-:S05]  /*c910*/  @!P6 IMAD.IADD R196, R196, 0x1, -R50 ;  /* 0x00000001c4c4e824 */ /* 0x000fca00078e0a32 */
[----:B------:R-:W-:-:S13]  /*c920*/  ISETP.GT.U32.AND P6, PT, R50, R196, PT ;  /* 0x000000c43200720c */ /* 0x000fda0003fc4070 */
[----:B------:R-:W-:Y:S01]  /*c930*/  @!P6 IMAD.IADD R196, R196, 0x1, -R50 ;  /* 0x00000001c4c4e824 */ /* 0x000fe200078e0a32 */
[----:B------:R-:W-:Y:S02]  /*c940*/  ISETP.GT.U32.AND P6, PT, R50, R206, PT ;  /* 0x000000ce3200720c */ /* 0x000fe40003fc4070 */
[----:B----4-:R-:W-:Y:S02]  /*c950*/  ISETP.GE.AND P1, PT, R246, RZ, PT ;  /* 0x000000fff600720c */ /* 0x010fe40003f26270 */
[----:B------:R-:W-:-:S11]  /*c960*/  ISETP.GE.AND P2, PT, R33, RZ, PT ;  /* 0x000000ff2100720c */ /* 0x000fd60003f46270 */
[----:B------:R-:W-:Y:S01]  /*c970*/  @!P1 IMAD.MOV R177, RZ, RZ, -R177 ;  /* 0x000000ffffb19224 */ /* 0x000fe200078e0ab1 */
[C---:B------:R-:W-:Y:S01]  /*c980*/  ISETP.GT.U32.AND P1, PT, R50.reuse, R182, PT ;  /* 0x000000b63200720c */ /* 0x040fe20003f24070 */
[----:B------:R-:W-:Y:S01]  /*c990*/  @!P2 IMAD.MOV R178, RZ, RZ, -R178 ;  /* 0x000000ffffb2a224 */ /* 0x000fe200078e0ab2 */
[----:B------:R-:W-:-:S11]  /*c9a0*/  ISETP.GT.U32.AND P2, PT, R50, R184, PT ;  /* 0x000000b83200720c */ /* 0x000fd60003f44070 */
[--C-:B------:R-:W-:Y:S01]  /*c9b0*/  @!P1 IMAD.IADD R182, R182, 0x1, -R50.reuse ;  /* 0x00000001b6b69824 */ /* 0x100fe200078e0a32 */
[----:B------:R-:W-:Y:S01]  /*c9c0*/  ISETP.GT.U32.AND P1, PT, R50, R194, PT ;  /* 0x000000c23200720c */ /* 0x000fe20003f24070 */
[----:B------:R-:W-:-:S12]  /*c9d0*/  @!P2 IMAD.IADD R184, R184, 0x1, -R50 ;  /* 0x00000001b8b8a824 */ /* 0x000fd800078e0a32 */
[----:B------:R-:W-:Y:S01]  /*c9e0*/  @!P1 IMAD.IADD R194, R194, 0x1, -R50 ;  /* 0x00000001c2c29824 */ /* 0x000fe200078e0a32 */
[----:B---3--:R-:W-:Y:S02]  /*c9f0*/  ISETP.GE.AND P4, PT, R244, RZ, PT ;  /* 0x000000fff400720c */ /* 0x008fe40003f86270 */
[----:B------:R-:W-:Y:S02]  /*ca00*/  ISETP.GE.AND P2, PT, R2, RZ, PT ;  /* 0x000000ff0200720c */ /* 0x000fe40003f46270 */
[----:B------:R-:W-:Y:S02]  /*ca10*/  ISETP.GE.AND P3, PT, R242, RZ, PT ;  /* 0x000000fff200720c */ /* 0x000fe40003f66270 */
[----:B------:R-:W-:-:S07]  /*ca20*/  ISETP.GE.AND P5, PT, R245, RZ, PT ;  /* 0x000000fff500720c */ /* 0x000fce0003fa6270 */
[----:B------:R-:W-:Y:S01]  /*ca30*/  @!P4 IMAD.MOV R182, RZ, RZ, -R182 ;  /* 0x000000ffffb6c224 */ /* 0x000fe200078e0ab6 */
[----:B------:R-:W-:Y:S02]  /*ca40*/  ISETP.GT.U32.AND P4, PT, R50, R192, PT ;  /* 0x000000c03200720c */ /* 0x000fe40003f84070 */
[----:B------:R-:W-:Y:S02]  /*ca50*/  @!P2 IADD3 R180, -R180, RZ, RZ ;  /* 0x000000ffb4b4a210 */ /* 0x000fe40007ffe1ff */
[C---:B------:R-:W-:Y:S01]  /*ca60*/  ISETP.GT.U32.AND P2, PT, R50.reuse, R188, PT ;  /* 0x000000bc3200720c */ /* 0x040fe20003f44070 */
[----:B------:R-:W-:Y:S01]  /*ca70*/  @!P3 IMAD.MOV R181, RZ, RZ, -R181 ;  /* 0x000000ffffb5b224 */ /* 0x000fe200078e0ab5 */
[C---:B------:R-:W-:Y:S01]  /*ca80*/  ISETP.GT.U32.AND P3, PT, R50.reuse, R190, PT ;  /* 0x000000be3200720c */ /* 0x040fe20003f64070 */
[----:B------:R-:W-:Y:S01]  /*ca90*/  @!P5 IMAD.MOV R184, RZ, RZ, -R184 ;  /* 0x000000ffffb8d224 */ /* 0x000fe200078e0ab8 */
[----:B------:R-:W-:-:S05]  /*caa0*/  ISETP.GT.U32.AND P5, PT, R50, R194, PT ;  /* 0x000000c23200720c */ /* 0x000fca0003fa4070 */
[----:B------:R-:W-:Y:S01]  /*cab0*/  @!P4 IMAD.IADD R192, R192, 0x1, -R50 ;  /* 0x00000001c0c0c824 */ /* 0x000fe200078e0a32 */
[----:B------:R-:W-:-:S03]  /*cac0*/  ISETP.GT.U32.AND P4, PT, R50, R204, PT ;  /* 0x000000cc3200720c */ /* 0x000fc60003f84070 */
[----:B------:R-:W-:Y:S02]  /*cad0*/  @!P2 IADD3 R188, R188, -R50, RZ ;  /* 0x80000032bcbca210 */ /* 0x000fe40007ffe0ff */
[----:B------:R-:W-:Y:S02]  /*cae0*/  ISETP.GT.U32.AND P2, PT, R50, R200, PT ;  /* 0x000000c83200720c */ /* 0x000fe40003f44070 */
[----:B--2---:R-:W-:Y:S01]  /*caf0*/  ISETP.GE.AND P1, PT, R34, RZ, PT ;  /* 0x000000ff2200720c */ /* 0x004fe20003f26270 */
[----:B------:R-:W-:-:S12]  /*cb00*/  @!P3 IMAD.IADD R190, R190, 0x1, -R50 ;  /* 0x00000001bebeb824 */ /* 0x000fd800078e0a32 */
[----:B------:R-:W-:Y:S01]  /*cb10*/  @!P1 IMAD.MOV R186, RZ, RZ, -R186 ;  /* 0x000000ffffba9224 */ /* 0x000fe200078e0aba */
[----:B------:R-:W-:Y:S01]  /*cb20*/  ISETP.GT.U32.AND P1, PT, R50, R198, PT ;  /* 0x000000c63200720c */ /* 0x000fe20003f24070 */
[----:B------:R-:W-:Y:S01]  /*cb30*/  @!P5 IMAD.IADD R194, R194, 0x1, -R50 ;  /* 0x00000001c2c2d824 */ /* 0x000fe200078e0a32 */
[----:B------:R-:W-:Y:S02]  /*cb40*/  ISETP.GT.U32.AND P3, PT, R50, R202, PT ;  /* 0x000000ca3200720c */ /* 0x000fe40003f64070 */
[----:B------:R-:W-:-:S09]  /*cb50*/  ISETP.GE.AND P5, PT, R240, RZ, PT ;  /* 0x000000fff000720c */ /* 0x000fd20003fa6270 */
[----:B------:R-:W-:Y:S02]  /*cb60*/  @!P1 IADD3 R198, R198, -R50, RZ ;  /* 0x80000032c6c69210 */ /* 0x000fe40007ffe0ff */
[----:B------:R-:W-:Y:S01]  /*cb70*/  ISETP.GE.AND P1, PT, R241, RZ, PT ;  /* 0x000000fff100720c */ /* 0x000fe20003f26270 */
[--C-:B------:R-:W-:Y:S02]  /*cb80*/  @!P2 IMAD.IADD R200, R200, 0x1, -R50.reuse ;  /* 0x00000001c8c8a824 */ /* 0x100fe400078e0a32 */
[--C-:B------:R-:W-:Y:S02]  /*cb90*/  @!P4 IMAD.IADD R204, R204, 0x1, -R50.reuse ;  /* 0x00000001ccccc824 */ /* 0x100fe400078e0a32 */
[----:B------:R-:W-:Y:S01]  /*cba0*/  @!P3 IMAD.IADD R202, R202, 0x1, -R50 ;  /* 0x00000001cacab824 */ /* 0x000fe200078e0a32 */
[----:B------:R-:W-:Y:S01]  /*cbb0*/  ISETP.GE.AND P3, PT, R10, RZ, PT ;  /* 0x000000ff0a00720c */ /* 0x000fe20003f66270 */
[----:B------:R-:W-:Y:S01]  /*cbc0*/  @!P5 IMAD.MOV R188, RZ, RZ, -R188 ;  /* 0x000000ffffbcd224 */ /* 0x000fe200078e0abc */
[----:B------:R-:W-:-:S02]  /*cbd0*/  ISETP.GT.U32.AND P5, PT, R50, R198, PT ;  /* 0x000000c63200720c */ /* 0x000fc40003fa4070 */
[----:B------:R-:W-:Y:S02]  /*cbe0*/  ISETP.GE.AND P4, PT, R3, RZ, PT ;  /* 0x000000ff0300720c */ /* 0x000fe40003f86270 */
[----:B------:R-:W-:Y:S01]  /*cbf0*/  @!P6 IADD3 R206, R206, -R50, RZ ;  /* 0x80000032cecee210 */ /* 0x000fe20007ffe0ff */
[----:B------:R-:W-:Y:S01]  /*cc00*/  @!P1 IMAD.MOV R190, RZ, RZ, -R190 ;  /* 0x000000ffffbe9224 */ /* 0x000fe200078e0abe */
[----:B------:R-:W-:Y:S02]  /*cc10*/  ISETP.GE.AND P2, PT, R5, RZ, PT ;  /* 0x000000ff0500720c */ /* 0x000fe40003f46270 */
[C---:B------:R-:W-:Y:S02]  /*cc20*/  ISETP.GT.U32.AND P1, PT, R50.reuse, R200, PT ;  /* 0x000000c83200720c */ /* 0x040fe40003f24070 */
[----:B------:R-:W-:Y:S02]  /*cc30*/  ISETP.GT.U32.AND P6, PT, R50, R204, PT ;  /* 0x000000cc3200720c */ /* 0x000fe40003fc4070 */
[----:B------:R-:W-:-:S04]  /*cc40*/  IADD3 R246, R243, 0xf4, RZ ;  /* 0x000000f4f3f67810 */ /* 0x000fc80007ffe0ff */
[----:B------:R-:W-:Y:S01]  /*cc50*/  IABS R33, R246 ;  /* 0x000000f600217213 */ /* 0x000fe20000000000 */
[----:B------:R-:W-:Y:S01]  /*cc60*/  @!P3 IMAD.MOV R194, RZ, RZ, -R194 ;  /* 0x000000ffffc2b224 */ /* 0x000fe200078e0ac2 */
[----:B------:R-:W-:Y:S01]  /*cc70*/  IADD3 R245, R243, 0xf5, RZ ;  /* 0x000000f5f3f57810 */ /* 0x000fe20007ffe0ff */
[----:B------:R-:W-:Y:S01]  /*cc80*/  @!P5 IMAD.IADD R198, R198, 0x1, -R50 ;  /* 0x00000001c6c6d824 */ /* 0x000fe200078e0a32 */
[----:B------:R-:W-:Y:S01]  /*cc90*/  ISETP.GT.U32.AND P3, PT, R50, R206, PT ;  /* 0x000000ce3200720c */ /* 0x000fe20003f64070 */
[----:B------:R-:W-:Y:S01]  /*cca0*/  IMAD.HI.U32 R2, R0, R33, RZ ;  /* 0x0000002100027227 */ /* 0x000fe200078e00ff */
[----:B------:R-:W-:Y:S02]  /*ccb0*/  @!P4 IADD3 R196, -R196, RZ, RZ ;  /* 0x000000ffc4c4c210 */ /* 0x000fe40007ffe1ff */
[C---:B------:R-:W-:Y:S01]  /*ccc0*/  ISETP.GT.U32.AND P5, PT, R50.reuse, R209, PT ;  /* 0x000000d13200720c */ /* 0x040fe20003fa4070 */
[----:B------:R-:W-:Y:S01]  /*ccd0*/  @!P2 IMAD.MOV R192, RZ, RZ, -R192 ;  /* 0x000000ffffc0a224 */ /* 0x000fe200078e0ac0 */
[----:B------:R-:W-:Y:S01]  /*cce0*/  ISETP.GT.U32.AND P4, PT, R50, R207, PT ;  /* 0x000000cf3200720c */ /* 0x000fe20003f84070 */
[--C-:B------:R-:W-:Y:S01]  /*ccf0*/  @!P1 IMAD.IADD R200, R200, 0x1, -R50.reuse ;  /* 0x00000001c8c89824 */ /* 0x100fe200078e0a32 */
[----:B------:R-:W-:Y:S01]  /*cd00*/  IABS R34, R245 ;  /* 0x000000f500227213 */ /* 0x000fe20000000000 */
[----:B------:R-:W-:Y:S01]  /*cd10*/  @!P6 IMAD.IADD R204, R204, 0x1, -R50 ;  /* 0x00000001cccce824 */ /* 0x000fe200078e0a32 */
[C---:B------:R-:W-:Y:S01]  /*cd20*/  ISETP.GT.U32.AND P2, PT, R50.reuse, R202, PT ;  /* 0x000000ca3200720c */ /* 0x040fe20003f44070 */
[----:B------:R-:W-:Y:S01]  /*cd30*/  IMAD.MOV R2, RZ, RZ, -R2 ;  /* 0x000000ffff027224 */ /* 0x000fe200078e0a02 */
[----:B------:R-:W-:-:S02]  /*cd40*/  ISETP.GT.U32.AND P1, PT, R50, R211, PT ;  /* 0x000000d33200720c */ /* 0x000fc40003f24070 */
[C---:B------:R-:W-:Y:S01]  /*cd50*/  ISETP.GT.U32.AND P6, PT, R50.reuse, R213, PT ;  /* 0x000000d53200720c */ /* 0x040fe20003fc4070 */
[----:B------:R-:W-:Y:S01]  /*cd60*/  STL [R1+0x74b0], R246 ;  /* 0x0074b0f601007387 */ /* 0x000fe20000100800 */
[----:B------:R-:W-:Y:S01]  /*cd70*/  IMAD R33, R50, R2, R33 ;  /* 0x0000000232217224 */ /* 0x000fe200078e0221 */
[C---:B------:R-:W-:Y:S01]  /*cd80*/  IADD3 R244, R243.reuse, 0xf6, RZ ;  /* 0x000000f6f3f47810 */ /* 0x040fe20007ffe0ff */
[----:B------:R-:W-:Y:S01]  /*cd90*/  IMAD.HI.U32 R2, R0, R34, RZ ;  /* 0x0000002200027227 */ /* 0x000fe200078e00ff */
[----:B------:R-:W-:Y:S01]  /*cda0*/  STL [R1+0x74b8], R245 ;  /* 0x0074b8f501007387 */ /* 0x000fe20000100800 */
[----:B------:R-:W-:-:S03]  /*cdb0*/  IADD3 R242, R243, 0xf7, RZ ;  /* 0x000000f7f3f27810 */ /* 0x000fc60007ffe0ff */
[----:B------:R-:W2:Y:S01]  /*cdc0*/  LDL.LU R240, [R1+0x76ac] ;  /* 0x0076ac0001f07983 */ /* 0x000ea20000300800 */
[----:B------:R-:W-:-:S03]  /*cdd0*/  IMAD.MOV R2, RZ, RZ, -R2 ;  /* 0x000000ffff027224 */ /* 0x000fc600078e0a02 */
[----:B------:R-:W3:Y:S01]  /*cde0*/  LDL.LU R241, [R1+0x76a8] ;  /* 0x0076a80001f17983 */ /* 0x000ee20000300800 */
[----:B------:R-:W-:-:S03]  /*cdf0*/  @!P3 IADD3 R206, R206, -R50, RZ ;  /* 0x80000032ceceb210 */ /* 0x000fc60007ffe0ff */
[----:B------:R-:W4:Y:S01]  /*ce00*/  LDL.LU R5, [R1+0x76a4] ;  /* 0x0076a40001057983 */ /* 0x000f220000300800 */
[----:B------:R-:W-:-:S03]  /*ce10*/  ISETP.GE.AND P3, PT, R8, RZ, PT ;  /* 0x000000ff0800720c */ /* 0x000fc60003f66270 */
[----:B------:R-:W2:Y:S01]  /*ce20*/  LDL.LU R10, [R1+0x76a0] ;  /* 0x0076a000010a7983 */ /* 0x000ea20000300800 */
[----:B------:R-:W-:-:S03]  /*ce30*/  @!P5 IMAD.IADD R209, R209, 0x1, -R50 ;  /* 0x00000001d1d1d824 */ /* 0x000fc600078e0a32 */
[----:B------:R-:W2:Y:S01]  /*ce40*/  LDL.LU R3, [R1+0x769c] ;  /* 0x00769c0001037983 */ /* 0x000ea20000300800 */
[----:B------:R-:W-:Y:S01]  /*ce50*/  @!P4 IMAD.IADD R207, R207, 0x1, -R50 ;  /* 0x00000001cfcfc824 */ /* 0x000fe200078e0a32 */
[----:B------:R-:W-:Y:S02]  /*ce60*/  ISETP.GE.AND P5, PT, R13, RZ, PT ;  /* 0x000000ff0d00720c */ /* 0x000fe40003fa6270 */
[----:B------:R-:W-:Y:S01]  /*ce70*/  STL [R1+0x74c8], R244 ;  /* 0x0074c8f401007387 */ /* 0x000fe20000100800 */
[C---:B------:R-:W-:Y:S01]  /*ce80*/  IMAD R34, R50.reuse, R2, R34 ;  /* 0x0000000232227224 */ /* 0x040fe200078e0222 */
[----:B------:R-:W-:Y:S02]  /*ce90*/  ISETP.GT.U32.AND P4, PT, R50, R215, PT ;  /* 0x000000d73200720c */ /* 0x000fe40003f84070 */
[----:B------:R-:W-:Y:S01]  /*cea0*/  STL [R1+0x74cc], R242 ;  /* 0x0074ccf201007387 */ /* 0x000fe20000100800 */
[--C-:B------:R-:W-:Y:S02]  /*ceb0*/  @!P2 IMAD.IADD R202, R202, 0x1, -R50.reuse ;  /* 0x00000001cacaa824 */ /* 0x100fe400078e0a32 */
[--C-:B------:R-:W-:Y:S01]  /*cec0*/  @!P1 IMAD.IADD R211, R211, 0x1, -R50.reuse ;  /* 0x00000001d3d39824 */ /* 0x100fe200078e0a32 */
[----:B------:R-:W2:Y:S01]  /*ced0*/  LDL.LU R8, [R1+0x7698] ;  /* 0x0076980001087983 */ /* 0x000ea20000300800 */
[----:B------:R-:W-:-:S03]  /*cee0*/  @!P6 IMAD.IADD R213, R213, 0x1, -R50 ;  /* 0x00000001d5d5e824 */ /* 0x000fc600078e0a32 */
[----:B------:R-:W2:Y:S04]  /*cef0*/  LDL.LU R13, [R1+0x7694] ;  /* 0x00769400010d7983 */ /* 0x000ea80000300800 */
[----:B------:R-:W2:Y:S01]  /*cf00*/  LDL R50, [R1+0x7428] ;  /* 0x0074280001327983 */ /* 0x000ea20000100800 */
[----:B------:R-:W-:Y:S02]  /*cf10*/  ISETP.GE.AND P2, PT, R36, RZ, PT ;  /* 0x000000ff2400720c */ /* 0x000fe40003f46270 */
[----:B------:R-:W-:Y:S01]  /*cf20*/  ISETP.GE.AND P1, PT, R38, RZ, PT ;  /* 0x000000ff2600720c */ /* 0x000fe20003f26270 */
[----:B------:R-:W-:Y:S01]  /*cf30*/  @!P3 IMAD.MOV R200, RZ, RZ, -R200 ;  /* 0x000000ffffc8b224 */ /* 0x000fe200078e0ac8 */
[----:B------:R-:W-:Y:S01]  /*cf40*/  IABS R36, R244 ;  /* 0x000000f400247213 */ /* 0x000fe20000000000 */
[----:B------:R-:W-:-:S08]  /*cf50*/  @!P5 IMAD.MOV R202, RZ, RZ, -R202 ;  /* 0x000000ffffcad224 */ /* 0x000fd000078e0aca */
[----:B------:R-:W-:Y:S02]  /*cf60*/  @!P2 IMAD.MOV R198, RZ, RZ, -R198 ;  /* 0x000000ffffc6a224 */ /* 0x000fe400078e0ac6 */
[----:B------:R-:W-:Y:S01]  /*cf70*/  @!P1 IADD3 R204, -R204, RZ, RZ ;  /* 0x000000ffcccc9210 */ /* 0x000fe20007ffe1ff */
[----:B------:R-:W-:-:S05]  /*cf80*/  IMAD.HI.U32 R2, R0, R36, RZ ;  /* 0x0000002400027227 */ /* 0x000fca00078e00ff */
[----:B------:R-:W-:Y:S02]  /*cf90*/  IADD3 R2, -R2, RZ, RZ ;  /* 0x000000ff02027210 */ /* 0x000fe40007ffe1ff */
[----:B--2---:R-:W-:Y:S02]  /*cfa0*/  ISETP.GE.AND P6, PT, R50, RZ, PT ;  /* 0x000000ff3200720c */ /* 0x004fe40003fc6270 */
[----:B------:R-:W-:-:S05]  /*cfb0*/  IABS R50, c[0x0][0x17c] ;  /* 0x00005f0000327a13 */ /* 0x000fca0000000000 */
[----:B------:R-:W-:Y:S01]  /*cfc0*/  @!P4 IMAD.IADD R215, R215, 0x1, -R50 ;  /* 0x00000001d7d7c824 */ /* 0x000fe200078e0a32 */
[C---:B------:R-:W-:Y:S02]  /*cfd0*/  ISETP.GT.U32.AND P2, PT, R50.reuse, R207, PT ;  /* 0x000000cf3200720c */ /* 0x040fe40003f44070 */
[C---:B------:R-:W-:Y:S02]  /*cfe0*/  ISETP.GT.U32.AND P3, PT, R50.reuse, R209, PT ;  /* 0x000000d13200720c */ /* 0x040fe40003f64070 */
[C---:B------:R-:W-:Y:S02]  /*cff0*/  ISETP.GT.U32.AND P4, PT, R50.reuse, R211, PT ;  /* 0x000000d33200720c */ /* 0x040fe40003f84070 */
[C---:B------:R-:W-:Y:S02]  /*d000*/  ISETP.GT.U32.AND P1, PT, R50.reuse, R213, PT ;  /* 0x000000d53200720c */ /* 0x040fe40003f24070 */
[C---:B------:R-:W-:Y:S01]  /*d010*/  ISETP.GT.U32.AND P5, PT, R50.reuse, R215, PT ;  /* 0x000000d73200720c */ /* 0x040fe20003fa4070 */
[----:B------:R-:W-:Y:S01]  /*d020*/  @!P6 IMAD.MOV R206, RZ, RZ, -R206 ;  /* 0x000000ffffcee224 */ /* 0x000fe200078e0ace */
[C---:B------:R-:W-:Y:S01]  /*d030*/  ISETP.GT.U32.AND P6, PT, R50.reuse, R217, PT ;  /* 0x000000d93200720c */ /* 0x040fe20003fc4070 */
[----:B------:R-:W-:-:S02]  /*d040*/  IMAD R36, R50, R2, R36 ;  /* 0x0000000232247224 */ /* 0x000fc400078e0224 */
[--C-:B------:R-:W-:Y:S01]  /*d050*/  @!P2 IMAD.IADD R207, R207, 0x1, -R50.reuse ;  /* 0x00000001cfcfa824 */ /* 0x100fe200078e0a32 */
[C---:B------:R-:W-:Y:S01]  /*d060*/  ISETP.GT.U32.AND P2, PT, R50.reuse, R219, PT ;  /* 0x000000db3200720c */ /* 0x040fe20003f44070 */
[--C-:B------:R-:W-:Y:S01]  /*d070*/  @!P3 IMAD.IADD R209, R209, 0x1, -R50.reuse ;  /* 0x00000001d1d1b824 */ /* 0x100fe200078e0a32 */
[C---:B------:R-:W-:Y:S01]  /*d080*/  ISETP.GT.U32.AND P3, PT, R50.reuse, R221, PT ;  /* 0x000000dd3200720c */ /* 0x040fe20003f64070 */
[--C-:B------:R-:W-:Y:S01]  /*d090*/  @!P4 IMAD.IADD R211, R211, 0x1, -R50.reuse ;  /* 0x00000001d3d3c824 */ /* 0x100fe200078e0a32 */
[C---:B------:R-:W-:Y:S01]  /*d0a0*/  ISETP.GT.U32.AND P4, PT, R50.reuse, R223, PT ;  /* 0x000000df3200720c */ /* 0x040fe20003f84070 */
[--C-:B------:R-:W-:Y:S01]  /*d0b0*/  @!P1 IMAD.IADD R213, R213, 0x1, -R50.reuse ;  /* 0x00000001d5d59824 */ /* 0x100fe200078e0a32 */
[----:B------:R-:W-:Y:S01]  /*d0c0*/  ISETP.GT.U32.AND P1, PT, R50, R225, PT ;  /* 0x000000e13200720c */ /* 0x000fe20003f24070 */
[----:B------:R-:W-:Y:S02]  /*d0d0*/  @!P5 IMAD.IADD R215, R215, 0x1, -R50 ;  /* 0x00000001d7d7d824 */ /* 0x000fe400078e0a32 */
[----:B------:R-:W2:Y:S01]  /*d0e0*/  LDL R50, [R1+0x742c] ;  /* 0x00742c0001327983 */ /* 0x000ea20000100800 */
[----:B------:R-:W-:-:S05]  /*d0f0*/  IABS R38, R242 ;  /* 0x000000f200267213 */ /* 0x000fca0000000000 */
[----:B------:R-:W-:-:S05]  /*d100*/  IMAD.HI.U32 R2, R0, R38, RZ ;  /* 0x0000002600027227 */ /* 0x000fca00078e00ff */
[----:B------:R-:W-:Y:S02]  /*d110*/  IADD3 R2, -R2, RZ, RZ ;  /* 0x000000ff02027210 */ /* 0x000fe40007ffe1ff */
[----:B--2---:R-:W-:Y:S02]  /*d120*/  ISETP.GE.AND P5, PT, R50, RZ, PT ;  /* 0x000000ff3200720c */ /* 0x004fe40003fa6270 */
[----:B------:R-:W-:-:S05]  /*d130*/  IABS R50, c[0x0][0x17c] ;  /* 0x00005f0000327a13 */ /* 0x000fca0000000000 */
[--C-:B------:R-:W-:Y:S01]  /*d140*/  @!P6 IMAD.IADD R217, R217, 0x1, -R50.reuse ;  /* 0x00000001d9d9e824 */ /* 0x100fe200078e0a32 */
[----:B------:R-:W-:Y:S01]  /*d150*/  ISETP.GE.AND P6, PT, R7, RZ, PT ;  /* 0x000000ff0700720c */ /* 0x000fe20003fc6270 */
[--C-:B------:R-:W-:Y:S01]  /*d160*/  @!P2 IMAD.IADD R219, R219, 0x1, -R50.reuse ;  /* 0x00000001dbdba824 */ /* 0x100fe200078e0a32 */
[----:B------:R-:W-:Y:S01]  /*d170*/  ISETP.GE.AND P2, PT, R57, RZ, PT ;  /* 0x000000ff3900720c */ /* 0x000fe20003f46270 */
[--C-:B------:R-:W-:Y:S01]  /*d180*/  @!P4 IMAD.IADD R223, R223, 0x1, -R50.reuse ;  /* 0x00000001dfdfc824 */ /* 0x100fe200078e0a32 */
[----:B------:R-:W-:Y:S01]  /*d190*/  @!P3 IADD3 R221, R221, -R50, RZ ;  /* 0x80000032ddddb210 */ /* 0x000fe20007ffe0ff */
[----:B------:R-:W-:Y:S01]  /*d1a0*/  @!P5 IMAD.MOV R207, RZ, RZ, -R207 ;  /* 0x000000ffffcfd224 */ /* 0x000fe200078e0acf */
[----:B------:R-:W-:Y:S01]  /*d1b0*/  ISETP.GT.U32.AND P5, PT, R50, R219, PT ;  /* 0x000000db3200720c */ /* 0x000fe20003fa4070 */
[----:B------:R-:W-:Y:S01]  /*d1c0*/  @!P1 IMAD.IADD R225, R225, 0x1, -R50 ;  /* 0x00000001e1e19824 */ /* 0x000fe200078e0a32 */
[----:B------:R-:W-:Y:S01]  /*d1d0*/  ISETP.GE.AND P4, PT, R185, RZ, PT ;  /* 0x000000ffb900720c */ /* 0x000fe20003f86270 */
[----:B------:R-:W2:Y:S01]  /*d1e0*/  LDL.LU R7, [R1+0x7690] ;  /* 0x0076900001077983 */ /* 0x000ea20000300800 */
[----:B------:R-:W-:-:S03]  /*d1f0*/  ISETP.GE.AND P3, PT, R236, RZ, PT ;  /* 0x000000ffec00720c */ /* 0x000fc60003f66270 */
[----:B------:R-:W-:Y:S01]  /*d200*/  @!P6 IMAD.MOV R209, RZ, RZ, -R209 ;  /* 0x000000ffffd1e224 */ /* 0x000fe200078e0ad1 */
[C---:B------:R-:W-:Y:S01]  /*d210*/  ISETP.GT.U32.AND P6, PT, R50.reuse, R223, PT ;  /* 0x000000df3200720c */ /* 0x040fe20003fc4070 */
[----:B------:R-:W2:Y:S01]  /*d220*/  LDL.LU R57, [R1+0x768c] ;  /* 0x00768c0001397983 */ /* 0x000ea20000300800 */
[----:B------:R-:W-:Y:S02]  /*d230*/  @!P2 IADD3 R211, -R211, RZ, RZ ;  /* 0x000000ffd3d3a210 */ /* 0x000fe40007ffe1ff */
[C---:B------:R-:W-:Y:S01]  /*d240*/  ISETP.GT.U32.AND P2, PT, R50.reuse, R221, PT ;  /* 0x000000dd3200720c */ /* 0x040fe20003f44070 */
[----:B------:R-:W-:Y:S01]  /*d250*/  @!P5 IMAD.IADD R219, R219, 0x1, -R50 ;  /* 0x00000001dbdbd824 */ /* 0x000fe200078e0a32 */
[C---:B------:R-:W-:Y:S01]  /*d260*/  ISETP.GT.U32.AND P5, PT, R50.reuse, R229, PT ;  /* 0x000000e53200720c */ /* 0x040fe20003fa4070 */
[----:B------:R-:W-:Y:S01]  /*d270*/  @!P4 IMAD.MOV R215, RZ, RZ, -R215 ;  /* 0x000000ffffd7c224 */ /* 0x000fe200078e0ad7 */
[C---:B------:R-:W-:Y:S01]  /*d280*/  ISETP.GT.U32.AND P4, PT, R50.reuse, R227, PT ;  /* 0x000000e33200720c */ /* 0x040fe20003f84070 */
[----:B------:R-:W-:Y:S01]  /*d290*/  @!P3 IMAD.MOV R213, RZ, RZ, -R213 ;  /* 0x000000ffffd5b224 */ /* 0x000fe200078e0ad5 */
[----:B------:R-:W-:-:S02]  /*d2a0*/  ISETP.GT.U32.AND P1, PT, R50, R217, PT ;  /* 0x000000d93200720c */ /* 0x000fc40003f24070 */
[C---:B------:R-:W-:Y:S01]  /*d2b0*/  ISETP.GT.U32.AND P3, PT, R50.reuse, R225, PT ;  /* 0x000000e13200720c */ /* 0x040fe20003f64070 */
[----:B------:R-:W-:Y:S01]  /*d2c0*/  @!P6 IMAD.IADD R223, R223, 0x1, -R50 ;  /* 0x00000001dfdfe824 */ /* 0x000fe200078e0a32 */
[----:B------:R-:W-:-:S03]  /*d2d0*/  ISETP.GT.U32.AND P6, PT, R50, R232, PT ;  /* 0x000000e83200720c */ /* 0x000fc60003fc4070 */
[----:B------:R-:W-:Y:S02]  /*d2e0*/  @!P2 IADD3 R221, R221, -R50, RZ ;  /* 0x80000032dddda210 */ /* 0x000fe40007ffe0ff */
[----:B------:R-:W-:Y:S02]  /*d2f0*/  ISETP.GT.U32.AND P2, PT, R50, R231, PT ;  /* 0x000000e73200720c */ /* 0x000fe40003f44070 */
[C---:B------:R-:W-:Y:S02]  /*d300*/  IADD3 R236, R243.reuse, 0xf8, RZ ;  /* 0x000000f8f3ec7810 */ /* 0x040fe40007ffe0ff */
[----:B------:R-:W-:Y:S01]  /*d310*/  IADD3 R185, R243, 0xf9, RZ ;  /* 0x000000f9f3b97810 */ /* 0x000fe20007ffe0ff */
[--C-:B------:R-:W-:Y:S01]  /*d320*/  @!P5 IMAD.IADD R229, R229, 0x1, -R50.reuse ;  /* 0x00000001e5e5d824 */ /* 0x100fe200078e0a32 */
[----:B------:R-:W-:Y:S01]  /*d330*/  ISETP.GE.AND P5, PT, R6, RZ, PT ;  /* 0x000000ff0600720c */ /* 0x000fe20003fa6270 */
[----:B------:R1:W-:Y:S01]  /*d340*/  STL [R1+0x74c4], R236 ;  /* 0x0074c4ec01007387 */ /* 0x0003e20000100800 */
[----:B------:R-:W-:Y:S01]  /*d350*/  @!P4 IMAD.IADD R227, R227, 0x1, -R50 ;  /* 0x00000001e3e3c824 */ /* 0x000fe200078e0a32 */
[C---:B------:R-:W-:Y:S01]  /*d360*/  ISETP.GT.U32.AND P4, PT, R50.reuse, R233, PT ;  /* 0x000000e93200720c */ /* 0x040fe20003f84070 */
[----:B------:R-:W-:Y:S01]  /*d370*/  IMAD R38, R50, R2, R38 ;  /* 0x0000000232267224 */ /* 0x000fe200078e0226 */
[----:B------:R-:W-:Y:S01]  /*d380*/  STL [R1+0x74c0], R185 ;  /* 0x0074c0b901007387 */ /* 0x000fe20000100800 */
[--C-:B------:R-:W-:Y:S01]  /*d390*/  @!P1 IMAD.IADD R217, R217, 0x1, -R50.reuse ;  /* 0x00000001d9d99824 */ /* 0x100fe200078e0a32 */
[----:B------:R-:W-:Y:S01]  /*d3a0*/  @!P2 IADD3 R231, R231, -R50, RZ ;  /* 0x80000032e7e7a210 */ /* 0x000fe20007ffe0ff */
[--C-:B------:R-:W-:Y:S01]  /*d3b0*/  @!P3 IMAD.IADD R225, R225, 0x1, -R50.reuse ;  /* 0x00000001e1e1b824 */ /* 0x100fe200078e0a32 */
[----:B------:R-:W2:Y:S01]  /*d3c0*/  LDL.LU R6, [R1+0x7688] ;  /* 0x0076880001067983 */ /* 0x000ea20000300800 */
[----:B------:R-:W-:-:S03]  /*d3d0*/  @!P6 IMAD.IADD R232, R232, 0x1, -R50 ;  /* 0x00000001e8e8e824 */ /* 0x000fc600078e0a32 */
[----:B------:R-:W2:Y:S01]  /*d3e0*/  LDL R50, [R1+0x7450] ;  /* 0x0074500001327983 */ /* 0x000ea20000100800 */
[----:B------:R-:W-:Y:S02]  /*d3f0*/  ISETP.GE.AND P1, PT, R40, RZ, PT ;  /* 0x000000ff2800720c */ /* 0x000fe40003f26270 */
[----:B------:R-:W-:Y:S02]  /*d400*/  ISETP.GE.AND P3, PT, R42, RZ, PT ;  /* 0x000000ff2a00720c */ /* 0x000fe40003f66270 */
[----:B------:R-:W-:-:S09]  /*d410*/  ISETP.GE.AND P2, PT, R44, RZ, PT ;  /* 0x000000ff2c00720c */ /* 0x000fd20003f46270 */
[----:B------:R-:W-:Y:S01]  /*d420*/  @!P1 IADD3 R217, -R217, RZ, RZ ;  /* 0x000000ffd9d99210 */ /* 0x000fe20007ffe1ff */
[----:B------:R-:W-:Y:S02]  /*d430*/  @!P5 IMAD.MOV R221, RZ, RZ, -R221 ;  /* 0x000000ffffddd224 */ /* 0x000fe400078e0add */
[----:B------:R-:W-:Y:S02]  /*d440*/  @!P3 IMAD.MOV R219, RZ, RZ, -R219 ;  /* 0x000000ffffdbb224 */ /* 0x000fe400078e0adb */
[----:B------:R-:W-:Y:S01]  /*d450*/  @!P2 IMAD.MOV R223, RZ, RZ, -R223 ;  /* 0x000000ffffdfa224 */ /* 0x000fe200078e0adf */
[----:B------:R-:W-:Y:S02]  /*d460*/  IABS R42, R185 ;  /* 0x000000b9002a7213 */ /* 0x000fe40000000000 */
[----:B------:R-:W-:-:S03]  /*d470*/  IABS R40, R236 ;  /* 0x000000ec00287213 */ /* 0x000fc60000000000 */
[----:B------:R-:W-:-:S04]  /*d480*/  IMAD.HI.U32 R44, R0, R42, RZ ;  /* 0x0000002a002c7227 */ /* 0x000fc800078e00ff */
[----:B------:R-:W-:Y:S02]  /*d490*/  IMAD.MOV R44, RZ, RZ, -R44 ;  /* 0x000000ffff2c7224 */ /* 0x000fe400078e0a2c */
[----:B------:R-:W-:-:S04]  /*d4a0*/  IMAD.HI.U32 R2, R0, R40, RZ ;  /* 0x0000002800027227 */ /* 0x000fc800078e00ff */
[----:B------:R-:W-:Y:S01]  /*d4b0*/  IMAD.MOV R2, RZ, RZ, -R2 ;  /* 0x000000ffff027224 */ /* 0x000fe200078e0a02 */
[----:B--2---:R-:W-:Y:S02]  /*d4c0*/  ISETP.GE.AND P6, PT, R50, RZ, PT ;  /* 0x000000ff3200720c */ /* 0x004fe40003fc6270 */
[----:B------:R-:W-:-:S05]  /*d4d0*/  IABS R50, c[0x0][0x17c] ;  /* 0x00005f0000327a13 */ /* 0x000fca0000000000 */
[----:B------:R-:W-:Y:S01]  /*d4e0*/  @!P4 IMAD.IADD R233, R233, 0x1, -R50 ;  /* 0x00000001e9e9c824 */ /* 0x000fe200078e0a32 */
[C---:B------:R-:W-:Y:S02]  /*d4f0*/  ISETP.GT.U32.AND P4, PT, R50.reuse, R231, PT ;  /* 0x000000e73200720c */ /* 0x040fe40003f84070 */
[C---:B------:R-:W-:Y:S02]  /*d500*/  ISETP.GT.U32.AND P1, PT, R50.reuse, R227, PT ;  /* 0x000000e33200720c */ /* 0x040fe40003f24070 */
[C---:B------:R-:W-:Y:S01]  /*d510*/  ISETP.GT.U32.AND P5, PT, R50.reuse, R232, PT ;  /* 0x000000e83200720c */ /* 0x040fe20003fa4070 */
[----:B------:R-:W-:Y:S01]  /*d520*/  @!P6 IMAD.MOV R225, RZ, RZ, -R225 ;  /* 0x000000ffffe1e224 */ /* 0x000fe200078e0ae1 */
[C---:B------:R-:W-:Y:S02]  /*d530*/  ISETP.GT.U32.AND P3, PT, R50.reuse, R229, PT ;  /* 0x000000e53200720c */ /* 0x040fe40003f64070 */
[----:B------:R-:W-:-:S05]  /*d540*/  ISETP.GT.U32.AND P2, PT, R50, R233, PT ;  /* 0x000000e93200720c */ /* 0x000fca0003f44070 */
[--C-:B------:R-:W-:Y:S01]  /*d550*/  @!P4 IMAD.IADD R231, R231, 0x1, -R50.reuse ;  /* 0x00000001e7e7c824 */ /* 0x100fe200078e0a32 */
[C---:B------:R-:W-:Y:S02]  /*d560*/  ISETP.GT.U32.AND P4, PT, R50.reuse, R235, PT ;  /* 0x000000eb3200720c */ /* 0x040fe40003f84070 */
[----:B------:R-:W-:Y:S02]  /*d570*/  @!P1 IADD3 R227, R227, -R50, RZ ;  /* 0x80000032e3e39210 */ /* 0x000fe40007ffe0ff */
[----:B------:R-:W-:Y:S02]  /*d580*/  ISETP.GE.AND P1, PT, R11, RZ, PT ;  /* 0x000000ff0b00720c */ /* 0x000fe40003f26270 */
[----:B------:R-:W-:Y:S01]  /*d590*/  ISETP.GT.U32.AND P6, PT, R50, R234, PT ;  /* 0x000000ea3200720c */ /* 0x000fe20003fc4070 */
[--C-:B------:R-:W-:Y:S01]  /*d5a0*/  @!P5 IMAD.IADD R232, R232, 0x1, -R50.reuse ;  /* 0x00000001e8e8d824 */ /* 0x100fe200078e0a32 */
[----:B------:R-:W-:Y:S01]  /*d5b0*/  ISETP.GT.U32.AND P5, PT, R50, R237, PT ;  /* 0x000000ed3200720c */ /* 0x000fe20003fa4070 */
[--C-:B------:R-:W-:Y:S01]  /*d5c0*/  @!P3 IMAD.IADD R229, R229, 0x1, -R50.reuse ;  /* 0x00000001e5e5b824 */ /* 0x100fe200078e0a32 */
[----:B------:R-:W-:Y:S01]  /*d5d0*/  ISETP.GE.AND P3, PT, R183, RZ, PT ;  /* 0x000000ffb700720c */ /* 0x000fe20003f66270 */
[----:B------:R-:W-:-:S02]  /*d5e0*/  @!P2 IMAD.IADD R233, R233, 0x1, -R50 ;  /* 0x00000001e9e9a824 */ /* 0x000fc400078e0a32 */
[----:B------:R-:W-:Y:S01]  /*d5f0*/  @!P4 IMAD.IADD R235, R235, 0x1, -R50 ;  /* 0x00000001ebebc824 */ /* 0x000fe200078e0a32 */
[C---:B------:R-:W-:Y:S01]  /*d600*/  ISETP.GT.U32.AND P4, PT, R50.reuse, R9, PT ;  /* 0x000000093200720c */ /* 0x040fe20003f84070 */
[----:B------:R-:W-:Y:S01]  /*d610*/  IMAD R42, R50, R44, R42 ;  /* 0x0000002c322a7224 */ /* 0x000fe200078e022a */
[----:B------:R-:W-:Y:S01]  /*d620*/  ISETP.GE.AND P2, PT, R4, RZ, PT ;  /* 0x000000ff0400720c */ /* 0x000fe20003f46270 */
[----:B------:R-:W-:Y:S01]  /*d630*/  @!P1 IMAD.MOV R227, RZ, RZ, -R227 ;  /* 0x000000ffffe39224 */ /* 0x000fe200078e0ae3 */
[----:B------:R-:W-:Y:S01]  /*d640*/  ISETP.GE.AND P1, PT, R55, RZ, PT ;  /* 0x000000ff3700720c */ /* 0x000fe20003f26270 */
[----:B------:R-:W-:Y:S01]  /*d650*/  IMAD R40, R50, R2, R40 ;  /* 0x0000000232287224 */ /* 0x000fe200078e0228 */
[----:B------:R-:W-:Y:S01]  /*d660*/  @!P6 IADD3 R234, R234, -R50, RZ ;  /* 0x80000032eaeae210 */ /* 0x000fe20007ffe0ff */
[----:B------:R-:W2:Y:S01]  /*d670*/  LDL.LU R11, [R1+0x7684] ;  /* 0x00768400010b7983 */ /* 0x000ea20000300800 */
[----:B------:R-:W-:Y:S01]  /*d680*/  ISETP.GE.AND P6, PT, R15, RZ, PT ;  /* 0x000000ff0f00720c */ /* 0x000fe20003fc6270 */
[--C-:B------:R-:W-:Y:S01]  /*d690*/  @!P5 IMAD.IADD R237, R237, 0x1, -R50.reuse ;  /* 0x00000001ededd824 */ /* 0x100fe200078e0a32 */
[C---:B------:R-:W-:Y:S01]  /*d6a0*/  ISETP.GT.U32.AND P5, PT, R50.reuse, R14, PT ;  /* 0x0000000e3200720c */ /* 0x040fe20003fa4070 */
[----:B------:R-:W-:Y:S01]  /*d6b0*/  @!P3 IMAD.MOV R229, RZ, RZ, -R229 ;  /* 0x000000ffffe5b224 */ /* 0x000fe200078e0ae5 */
[----:B------:R-:W-:Y:S01]  /*d6c0*/  IADD3 R183, R243, 0xfa, RZ ;  /* 0x000000faf3b77810 */ /* 0x000fe20007ffe0ff */
[----:B------:R-:W-:Y:S01]  /*d6d0*/  @!P4 IMAD.IADD R9, R9, 0x1, -R50 ;  /* 0x000000010909c824 */ /* 0x000fe200078e0a32 */
[----:B------:R-:W-:-:S02]  /*d6e0*/  ISETP.GT.U32.AND P3, PT, R50, R234, PT ;  /* 0x000000ea3200720c */ /* 0x000fc40003f64070 */
[----:B------:R-:W-:Y:S01]  /*d6f0*/  @!P2 IADD3 R231, -R231, RZ, RZ ;  /* 0x000000ffe7e7a210 */ /* 0x000fe20007ffe1ff */
[----:B------:R-:W-:Y:S01]  /*d700*/  @!P1 IMAD.MOV R232, RZ, RZ, -R232 ;  /* 0x000000ffffe89224 */ /* 0x000fe200078e0ae8 */
[C---:B------:R-:W-:Y:S02]  /*d710*/  ISETP.GT.U32.AND P2, PT, R50.reuse, R235, PT ;  /* 0x000000eb3200720c */ /* 0x040fe40003f44070 */
[C---:B------:R-:W-:Y:S01]  /*d720*/  ISETP.GT.U32.AND P1, PT, R50.reuse, R237, PT ;  /* 0x000000ed3200720c */ /* 0x040fe20003f24070 */
[----:B------:R-:W-:Y:S01]  /*d730*/  @!P6 IMAD.MOV R233, RZ, RZ, -R233 ;  /* 0x000000ffffe9e224 */ /* 0x000fe200078e0ae9 */
[----:B------:R-:W-:Y:S02]  /*d740*/  IABS R44, R183 ;  /* 0x000000b7002c7213 */ /* 0x000fe40000000000 */
[----:B------:R-:W-:-:S03]  /*d750*/  ISETP.GT.U32.AND P6, PT, R50, R9, PT ;  /* 0x000000093200720c */ /* 0x000fc60003fc4070 */
[----:B------:R-:W-:Y:S01]  /*d760*/  IMAD.HI.U32 R2, R0, R44, RZ ;  /* 0x0000002c00027227 */ /* 0x000fe200078e00ff */
[----:B------:R-:W-:Y:S03]  /*d770*/  STL [R1+0x74bc], R183 ;  /* 0x0074bcb701007387 */ /* 0x000fe60000100800 */
[----:B------:R-:W-:Y:S01]  /*d780*/  @!P5 IMAD.IADD R14, R14, 0x1, -R50 ;  /* 0x000000010e0ed824 */ /* 0x000fe200078e0a32 */
[----:B------:R-:W2:Y:S01]  /*d790*/  LDL.LU R4, [R1+0x7680] ;  /* 0x0076800001047983 */ /* 0x000ea20000300800 */
[----:B------:R-:W-:Y:S01]  /*d7a0*/  IMAD.MOV R2, RZ, RZ, -R2 ;  /* 0x000000ffff027224 */ /* 0x000fe200078e0a02 */
[----:B------:R-:W-:Y:S01]  /*d7b0*/  @!P2 IADD3 R235, R235, -R50, RZ ;  /* 0x80000032ebeba210 */ /* 0x000fe20007ffe0ff */
[--C-:B------:R-:W-:Y:S01]  /*d7c0*/  @!P3 IMAD.IADD R234, R234, 0x1, -R50.reuse ;  /* 0x00000001eaeab824 */ /* 0x100fe200078e0a32 */
[----:B------:R-:W2:Y:S01]  /*d7d0*/  LDL.LU R55, [R1+0x767c] ;  /* 0x00767c0001377983 */ /* 0x000ea20000300800 */
[----:B------:R-:W-:Y:S01]  /*d7e0*/  ISETP.GE.AND P3, PT, R48, RZ, PT ;  /* 0x000000ff3000720c */ /* 0x000fe20003f66270 */
[----:B------:R-:W-:Y:S01]  /*d7f0*/  @!P1 IMAD.IADD R237, R237, 0x1, -R50 ;  /* 0x00000001eded9824 */ /* 0x000fe200078e0a32 */
[C---:B------:R-:W-:Y:S01]  /*d800*/  ISETP.GT.U32.AND P2, PT, R50.reuse, R31, PT ;  /* 0x0000001f3200720c */ /* 0x040fe20003f44070 */
[----:B------:R-:W2:Y:S01]  /*d810*/  LDL.LU R15, [R1+0x7678] ;  /* 0x00767800010f7983 */ /* 0x000ea20000300800 */
[C---:B------:R-:W-:Y:S01]  /*d820*/  ISETP.GT.U32.AND P1, PT, R50.reuse, R32, PT ;  /* 0x000000203200720c */ /* 0x040fe20003f24070 */
[C---:B------:R-:W-:Y:S01]  /*d830*/  IMAD R44, R50.reuse, R2, R44 ;  /* 0x00000002322c7224 */ /* 0x040fe200078e022c */
[----:B------:R-:W-:Y:S01]  /*d840*/  ISETP.GT.U32.AND P5, PT, R50, R14, PT ;  /* 0x0000000e3200720c */ /* 0x000fe20003fa4070 */
[----:B------:R-:W2:Y:S01]  /*d850*/  LDL.LU R48, [R1+0x7674] ;  /* 0x0076740001307983 */ /* 0x000ea20000300800 */
[----:B------:R-:W-:-:S03]  /*d860*/  @!P6 IADD3 R9, R9, -R50, RZ ;  /* 0x800000320909e210 */ /* 0x000fc60007ffe0ff */
[----:B------:R-:W2:Y:S02]  /*d870*/  LDL R50, [R1+0x7474] ;  /* 0x0074740001327983 */ /* 0x000ea40000100800 */
[----:B------:R-:W-:Y:S01]  /*d880*/  @!P3 IMAD.MOV R234, RZ, RZ, -R234 ;  /* 0x000000ffffeab224 */ /* 0x000fe200078e0aea */
[----:B------:R-:W-:Y:S01]  /*d890*/  ISETP.GE.AND P3, PT, R61, RZ, PT ;  /* 0x000000ff3d00720c */ /* 0x000fe20003f66270 */
[----:B------:R-:W3:Y:S01]  /*d8a0*/  LDL R2, [R1+0x5864] ;  /* 0x0058640001027983 */ /* 0x000ee20000100800 */
[----:B------:R-:W-:Y:S02]  /*d8b0*/  ISETP.GE.AND P4, PT, R80, RZ, PT ;  /* 0x000000ff5000720c */ /* 0x000fe40003f86270 */
[----:B------:R-:W-:Y:S01]  /*d8c0*/  IADD3 R80, R243, 0xfb, RZ ;  /* 0x000000fbf3507810 */ /* 0x000fe20007ffe0ff */
[----:B------:R-:W3:Y:S04]  /*d8d0*/  LDL R61, [R1+0x5888] ;  /* 0x00588800013d7983 */ /* 0x000ee80000100800 */
[----:B------:R-:W-:Y:S04]  /*d8e0*/  STL [R1+0x74b4], R80 ;  /* 0x0074b45001007387 */ /* 0x000fe80000100800 */
[----:B------:R-:W-:Y:S01]  /*d8f0*/  @!P3 IMAD.MOV R237, RZ, RZ, -R237 ;  /* 0x000000ffffedb224 */ /* 0x000fe200078e0aed */
[----:B--2---:R-:W-:-:S02]  /*d900*/  ISETP.GE.AND P6, PT, R50, RZ, PT ;  /* 0x000000ff3200720c */ /* 0x004fc40003fc6270 */
[----:B------:R-:W-:-:S05]  /*d910*/  IABS R50, c[0x0][0x17c] ;  /* 0x00005f0000327a13 */ /* 0x000fca0000000000 */
[--C-:B------:R-:W-:Y:S02]  /*d920*/  @!P2 IMAD.IADD R31, R31, 0x1, -R50.reuse ;  /* 0x000000011f1fa824 */ /* 0x100fe400078e0a32 */
[----:B------:R-:W-:Y:S01]  /*d930*/  @!P1 IMAD.IADD R32, R32, 0x1, -R50 ;  /* 0x0000000120209824 */ /* 0x000fe200078e0a32 */
[----:B------:R-:W-:Y:S02]  /*d940*/  @!P5 IADD3 R14, R14, -R50, RZ ;  /* 0x800000320e0ed210 */ /* 0x000fe40007ffe0ff */
[C---:B------:R-:W-:Y:S01]  /*d950*/  ISETP.GT.U32.AND P1, PT, R50.reuse, R31, PT ;  /* 0x0000001f3200720c */ /* 0x040fe20003f24070 */
[----:B------:R-:W-:Y:S01]  /*d960*/  @!P6 IMAD.MOV R9, RZ, RZ, -R9 ;  /* 0x000000ffff09e224 */ /* 0x000fe200078e0a09 */
[C---:B------:R-:W-:Y:S02]  /*d970*/  ISETP.GT.U32.AND P3, PT, R50.reuse, R32, PT ;  /* 0x000000203200720c */ /* 0x040fe40003f64070 */
[C---:B------:R-:W-:Y:S02]  /*d980*/  ISETP.GT.U32.AND P5, PT, R50.reuse, R18, PT ;  /* 0x000000123200720c */ /* 0x040fe40003fa4070 */
[----:B------:R-:W-:-:S02]  /*d990*/  ISETP.GT.U32.AND P6, PT, R50, R20, PT ;  /* 0x000000143200720c */ /* 0x000fc40003fc4070 */
[----:B------:R-:W2:Y:S01]  /*d9a0*/  LDL R50, [R1+0x7480] ;  /* 0x0074800001327983 */ /* 0x000ea20000100800 */
[----:B------:R-:W-:-:S03]  /*d9b0*/  ISETP.GE.AND P2, PT, R252, RZ, PT ;  /* 0x000000fffc00720c */ /* 0x000fc60003f46270 */
[----:B------:R-:W3:Y:S10]  /*d9c0*/  LDL R252, [R1+0x5884] ;  /* 0x0058840001fc7983 */ /* 0x000ef40000100800 */
[----:B------:R-:W-:Y:S01]  /*d9d0*/  @!P2 IMAD.MOV R14, RZ, RZ, -R14 ;  /* 0x000000ffff0ea224 */ /* 0x000fe200078e0a0e */
[----:B--2---:R-:W-:-:S02]  /*d9e0*/  ISETP.GE.AND P2, PT, R50, RZ, PT ;  /* 0x000000ff3200720c */ /* 0x004fc40003f46270 */
[----:B------:R-:W-:-:S05]  /*d9f0*/  IABS R50, c[0x0][0x17c] ;  /* 0x00005f0000327a13 */ /* 0x000fca0000000000 */
[--C-:B------:R-:W-:Y:S01]  /*da00*/  @!P3 IMAD.IADD R32, R32, 0x1, -R50.reuse ;  /* 0x000000012020b824 */ /* 0x100fe200078e0a32 */
[----:B---3--:R-:W-:Y:S02]  /*da10*/  ISETP.GE.AND P3, PT, R61, RZ, PT ;  /* 0x000000ff3d00720c */ /* 0x008fe40003f66270 */
[----:B------:R-:W2:Y:S01]  /*da20*/  LDL R61, [R1+0x5880] ;  /* 0x00588000013d7983 */ /* 0x000ea20000100800 */
[----:B------:R-:W-:Y:S01]  /*da30*/  @!P5 IADD3 R18, R18, -R50, RZ ;  /* 0x800000321212d210 */ /* 0x000fe20007ffe0ff */
[----:B------:R-:W-:-:S03]  /*da40*/  @!P6 IMAD.IADD R20, R20, 0x1, -R50 ;  /* 0x000000011414e824 */ /* 0x000fc600078e0a32 */
[----:B------:R-:W-:Y:S01]  /*da50*/  ISETP.GT.U32.AND P6, PT, R50, R18, PT ;  /* 0x000000123200720c */ /* 0x000fe20003fc4070 */
[----:B------:R-:W-:Y:S01]  /*da60*/  @!P1 IMAD.IADD R31, R31, 0x1, -R50 ;  /* 0x000000011f1f9824 */ /* 0x000fe200078e0a32 */
[----:B------:R-:W-:-:S11]  /*da70*/  ISETP.GE.AND P1, PT, R2, RZ, PT ;  /* 0x000000ff0200720c */ /* 0x000fd60003f26270 */
[----:B------:R-:W-:Y:S01]  /*da80*/  @!P6 IMAD.IADD R18, R18, 0x1, -R50 ;  /* 0x000000011212e824 */ /* 0x000fe200078e0a32 */
[----:B------:R-:W-:Y:S01]  /*da90*/  ISETP.GE.AND P6, PT, R252, RZ, PT ;  /* 0x000000fffc00720c */ /* 0x000fe20003fc6270 */
[----:B------:R-:W-:Y:S01]  /*daa0*/  @!P3 IMAD.MOV R55, RZ, RZ, -R55 ;  /* 0x000000ffff37b224 */ /* 0x000fe200078e0a37 */
[----:B------:R-:W-:Y:S02]  /*dab0*/  ISETP.GE.AND P3, PT, R78, RZ, PT ;  /* 0x000000ff4e00720c */ /* 0x000fe40003f66270 */
[----:B------:R-:W-:Y:S01]  /*dac0*/  IADD3 R78, R243, 0xfc, RZ ;  /* 0x000000fcf34e7810 */ /* 0x000fe20007ffe0ff */
[----:B------:R-:W-:Y:S01]  /*dad0*/  @!P1 IMAD.MOV R15, RZ, RZ, -R15 ;  /* 0x000000ffff0f9224 */ /* 0x000fe200078e0a0f */
[----:B------:R-:W-:Y:S02]  /*dae0*/  ISETP.GE.AND P1, PT, R251, RZ, PT ;  /* 0x000000fffb00720c */ /* 0x000fe40003f26270 */
[----:B------:R-:W3:Y:S04]  /*daf0*/  LDL R251, [R1+0x587c] ;  /* 0x00587c0001fb7983 */ /* 0x000ee80000100800 */
[----:B------:R-:W-:Y:S01]  /*db00*/  STL [R1+0x74ac], R78 ;  /* 0x0074ac4e01007387 */ /* 0x000fe20000100800 */
[----:B------:R-:W-:Y:S01]  /*db10*/  @!P6 IADD3 R4, -R4, RZ, RZ ;  /* 0x000000ff0404e210 */ /* 0x000fe20007ffe1ff */
[----:B------:R-:W-:Y:S01]  /*db20*/  @!P4 IMAD.MOV R235, RZ, RZ, -R235 ;  /* 0x000000ffffebc224 */ /* 0x000fe200078e0aeb */
[----:B------:R-:W-:Y:S01]  /*db30*/  ISETP.GE.AND P4, PT, R239, RZ, PT ;  /* 0x000000ffef00720c */ /* 0x000fe20003f86270 */
[----:B------:R-:W3:Y:S03]  /*db40*/  LDL R252, [R1+0x5878] ;  /* 0x0058780001fc7983 */ /* 0x000ee60000100800 */
[----:B------:R-:W-:Y:S01]  /*db50*/  @!P1 IMAD.MOV R18, RZ, RZ, -R18 ;  /* 0x000000ffff129224 */ /* 0x000fe200078e0a12 */
[----:B------:R-:W-:-:S08]  /*db60*/  ISETP.GT.U32.AND P1, PT, R50, R28, PT ;  /* 0x0000001c3200720c */ /* 0x000fd00003f24070 */
[----:B------:R-:W-:Y:S01]  /*db70*/  @!P4 IMAD.MOV R31, RZ, RZ, -R31 ;  /* 0x000000ffff1fc224 */ /* 0x000fe200078e0a1f */
[----:B--2---:R-:W-:Y:S02]  /*db80*/  ISETP.GE.AND P6, PT, R61, RZ, PT ;  /* 0x000000ff3d00720c */ /* 0x004fe40003fc6270 */
[----:B------:R-:W2:Y:S01]  /*db90*/  LDL R61, [R1+0x5874] ;  /* 0x00587400013d7983 */ /* 0x000ea20000100800 */
[----:B------:R-:W-:Y:S01]  /*dba0*/  ISETP.GT.U32.AND P4, PT, R50, R20, PT ;  /* 0x000000143200720c */ /* 0x000fe20003f84070 */
[----:B------:R-:W-:-:S05]  /*dbb0*/  @!P1 IMAD.IADD R28, R28, 0x1, -R50 ;  /* 0x000000011c1c9824 */ /* 0x000fca00078e0a32 */
[----:B------:R-:W-:-:S07]  /*dbc0*/  ISETP.GT.U32.AND P1, PT, R50, R28, PT ;  /* 0x0000001c3200720c */ /* 0x000fce0003f24070 */
[----:B------:R-:W-:Y:S01]  /*dbd0*/  @!P4 IMAD.IADD R20, R20, 0x1, -R50 ;  /* 0x000000011414c824 */ /* 0x000fe200078e0a32 */
[----:B------:R-:W-:-:S05]  /*dbe0*/  ISETP.GT.U32.AND P4, PT, R50, R26, PT ;  /* 0x0000001a3200720c */ /* 0x000fca0003f84070 */
[----:B------:R-:W-:Y:S01]  /*dbf0*/  @!P1 IMAD.IADD R28, R28, 0x1, -R50 ;  /* 0x000000011c1c9824 */ /* 0x000fe200078e0a32 */
[----:B------:R-:W-:-:S07]  /*dc00*/  ISETP.GT.U32.AND P1, PT, R50, R33, PT ;  /* 0x000000213200720c */ /* 0x000fce0003f24070 */
[----:B------:R-:W-:-:S05]  /*dc10*/  @!P4 IMAD.IADD R26, R26, 0x1, -R50 ;  /* 0x000000011a1ac824 */ /* 0x000fca00078e0a32 */
[----:B------:R-:W-:Y:S01]  /*dc20*/  ISETP.GT.U32.AND P4, PT, R50, R26, PT ;  /* 0x0000001a3200720c */ /* 0x000fe20003f84070 */
[----:B------:R-:W-:Y:S02]  /*dc30*/  @!P1 IMAD.IADD R33, R33, 0x1, -R50 ;  /* 0x0000000121219824 */ /* 0x000fe400078e0a32 */
[----:B------:R-:W-:Y:S01]  /*dc40*/  @!P3 IMAD.MOV R20, RZ, RZ, -R20 ;  /* 0x000000ffff14b224 */ /* 0x000fe200078e0a14 */
[----:B------:R-:W-:-:S09]  /*dc50*/  ISETP.GE.AND P3, PT, R250, RZ, PT ;  /* 0x000000fffa00720c */ /* 0x000fd20003f66270 */
[----:B------:R-:W-:Y:S02]  /*dc60*/  @!P4 IADD3 R26, R26, -R50, RZ ;  /* 0x800000321a1ac210 */ /* 0x000fe40007ffe0ff */
[----:B------:R-:W-:Y:S02]  /*dc70*/  ISETP.GE.AND P4, PT, R76, RZ, PT ;  /* 0x000000ff4c00720c */ /* 0x000fe40003f86270 */
[----:B------:R-:W-:Y:S01]  /*dc80*/  IADD3 R76, R243, 0xfd, RZ ;  /* 0x000000fdf34c7810 */ /* 0x000fe20007ffe0ff */
[----:B------:R-:W-:Y:S01]  /*dc90*/  @!P6 IMAD.MOV R11, RZ, RZ, -R11 ;  /* 0x000000ffff0be224 */ /* 0x000fe200078e0a0b */
[----:B---3--:R-:W-:Y:S01]  /*dca0*/  ISETP.GE.AND P6, PT, R251, RZ, PT ;  /* 0x000000fffb00720c */ /* 0x008fe20003fc6270 */
[----:B------:R-:W-:Y:S01]  /*dcb0*/  @!P2 IMAD.MOV R32, RZ, RZ, -R32 ;  /* 0x000000ffff20a224 */ /* 0x000fe200078e0a20 */
[C---:B------:R-:W-:Y:S02]  /*dcc0*/  ISETP.GT.U32.AND P5, PT, R50.reuse, R22, PT ;  /* 0x000000163200720c */ /* 0x040fe40003fa4070 */
[----:B------:R-:W-:-:S11]  /*dcd0*/  ISETP.GT.U32.AND P2, PT, R50, R24, PT ;  /* 0x000000183200720c */ /* 0x000fd60003f44070 */
[-C--:B------:R-:W-:Y:S02]  /*dce0*/  @!P5 IADD3 R22, R22, -R50.reuse, RZ ;  /* 0x800000321616d210 */ /* 0x080fe40007ffe0ff */
[----:B------:R-:W-:Y:S02]  /*dcf0*/  @!P2 IADD3 R24, R24, -R50, RZ ;  /* 0x800000321818a210 */ /* 0x000fe40007ffe0ff */
[C---:B------:R-:W-:Y:S02]  /*dd00*/  ISETP.GT.U32.AND P5, PT, R50.reuse, R22, PT ;  /* 0x000000163200720c */ /* 0x040fe40003fa4070 */
[----:B------:R-:W-:Y:S02]  /*dd10*/  ISETP.GT.U32.AND P2, PT, R50, R24, PT ;  /* 0x000000183200720c */ /* 0x000fe40003f44070 */
[----:B--2---:R-:W-:Y:S02]  /*dd20*/  ISETP.GE.AND P1, PT, R61, RZ, PT ;  /* 0x000000ff3d00720c */ /* 0x004fe40003f26270 */
[----:B------:R-:W-:-:S02]  /*dd30*/  IADD3 R61, R243, 0xfe, RZ ;  /* 0x000000fef33d7810 */ /* 0x000fc40007ffe0ff */
[----:B------:R-:W2:Y:S04]  /*dd40*/  LDL.LU R243, [R1+0x7670] ;  /* 0x0076700001f37983 */ /* 0x000ea80000300800 */
[----:B------:R-:W-:Y:S04]  /*dd50*/  STL [R1+0x74a8], R76 ;  /* 0x0074a84c01007387 */ /* 0x000fe80000100800 */
[----:B------:R3:W-:Y:S04]  /*dd60*/  STL [R1+0x74a4], R61 ;  /* 0x0074a43d01007387 */ /* 0x0007e80000100800 */
[----:B------:R-:W2:Y:S04]  /*dd70*/  LDL R250, [R1+0x586c] ;  /* 0x00586c0001fa7983 */ /* 0x000ea80000100800 */
[----:B------:R-:W3:Y:S01]  /*dd80*/  LDL R251, [R1+0x5868] ;  /* 0x0058680001fb7983 */ /* 0x000ee20000100800 */
[--C-:B------:R-:W-:Y:S01]  /*dd90*/  @!P5 IMAD.IADD R22, R22, 0x1, -R50.reuse ;  /* 0x000000011616d824 */ /* 0x100fe200078e0a32 */
[----:B------:R-:W-:Y:S01]  /*dda0*/  ISETP.GE.AND P5, PT, R47, RZ, PT ;  /* 0x000000ff2f00720c */ /* 0x000fe20003fa6270 */
[----:B------:R-:W-:Y:S01]  /*ddb0*/  @!P2 IMAD.IADD R24, R24, 0x1, -R50 ;  /* 0x000000011818a824 */ /* 0x000fe200078e0a32 */
[C---:B------:R-:W-:Y:S01]  /*ddc0*/  ISETP.GT.U32.AND P2, PT, R50.reuse, R30, PT ;  /* 0x0000001e3200720c */ /* 0x040fe20003f44070 */
[----:B------:R-:W-:Y:S01]  /*ddd0*/  @!P3 IMAD.MOV R22, RZ, RZ, -R22 ;  /* 0x000000ffff16b224 */ /* 0x000fe200078e0a16 */
[----:B------:R-:W-:-:S09]  /*dde0*/  ISETP.GT.U32.AND P3, PT, R50, R60, PT ;  /* 0x0000003c3200720c */ /* 0x000fd20003f64070 */
[----:B------:R-:W-:Y:S01]  /*ddf0*/  @!P5 IMAD.MOV R24, RZ, RZ, -R24 ;  /* 0x000000ffff18d224 */ /* 0x000fe200078e0a18 */
[----:B------:R-:W-:Y:S01]  /*de00*/  ISETP.GE.AND P5, PT, R249, RZ, PT ;  /* 0x000000fff900720c */ /* 0x000fe20003fa6270 */
[----:B------:R-:W-:Y:S01]  /*de10*/  @!P2 IMAD.IADD R30, R30, 0x1, -R50 ;  /* 0x000000011e1ea824 */ /* 0x000fe200078e0a32 */
[----:B------:R-:W4:Y:S04]  /*de20*/  LDL R249, [R1+0x5898] ;  /* 0x0058980001f97983 */ /* 0x000f280000100800 */
[----:B------:R-:W-:Y:S01]  /*de30*/  ISETP.GT.U32.AND P2, PT, R50, R30, PT ;  /* 0x0000001e3200720c */ /* 0x000fe20003f44070 */
[----:B------:R-:W-:-:S06]  /*de40*/  @!P4 IMAD.MOV R28, RZ, RZ, -R28 ;  /* 0x000000ffff1cc224 */ /* 0x000fcc00078e0a1c */
[----:B------:R-:W-:Y:S01]  /*de50*/  @!P5 IMAD.MOV R26, RZ, RZ, -R26 ;  /* 0x000000ffff1ad224 */ /* 0x000fe200078e0a1a */
[----:B------:R-:W-:Y:S02]  /*de60*/  ISETP.GT.U32.AND P5, PT, R50, R34, PT ;  /* 0x000000223200720c */ /* 0x000fe40003fa4070 */
[----:B------:R-:W-:Y:S02]  /*de70*/  @!P3 IADD3 R60, R60, -R50, RZ ;  /* 0x800000323c3cb210 */ /* 0x000fe40007ffe0ff */
[----:B------:R-:W-:Y:S01]  /*de80*/  ISETP.GE.AND P4, PT, R252, RZ, PT ;  /* 0x000000fffc00720c */ /* 0x000fe20003f86270 */
[----:B------:R-:W-:Y:S01]  /*de90*/  @!P2 IMAD.IADD R30, R30, 0x1, -R50 ;  /* 0x000000011e1ea824 */ /* 0x000fe200078e0a32 */
[C---:B------:R-:W-:Y:S01]  /*dea0*/  ISETP.GT.U32.AND P2, PT, R50.reuse, R36, PT ;  /* 0x000000243200720c */ /* 0x040fe20003f44070 */
[----:B------:R-:W4:Y:S01]  /*deb0*/  LDL R252, [R1+0x588c] ;  /* 0x00588c0001fc7983 */ /* 0x000f220000100800 */
[----:B------:R-:W-:-:S05]  /*dec0*/  ISETP.GT.U32.AND P3, PT, R50, R60, PT ;  /* 0x0000003c3200720c */ /* 0x000fca0003f64070 */
[----:B------:R-:W-:Y:S01]  /*ded0*/  @!P5 IMAD.IADD R34, R34, 0x1, -R50 ;  /* 0x000000012222d824 */ /* 0x000fe200078e0a32 */
[----:B------:R-:W-:-:S05]  /*dee0*/  ISETP.GE.AND P5, PT, R247, RZ, PT ;  /* 0x000000fff700720c */ /* 0x000fca0003fa6270 */
[--C-:B------:R-:W-:Y:S02]  /*def0*/  @!P2 IMAD.IADD R36, R36, 0x1, -R50.reuse ;  /* 0x000000012424a824 */ /* 0x100fe400078e0a32 */
[----:B------:R-:W-:Y:S01]  /*df00*/  @!P3 IMAD.IADD R60, R60, 0x1, -R50 ;  /* 0x000000013c3cb824 */ /* 0x000fe200078e0a32 */
[----:B------:R-:W-:Y:S01]  /*df10*/  ISETP.GE.AND P3, PT, R248, RZ, PT ;  /* 0x000000fff800720c */ /* 0x000fe20003f66270 */
[----:B------:R-:W-:Y:S01]  /*df20*/  @!P4 IMAD.MOV R57, RZ, RZ, -R57 ;  /* 0x000000ffff39c224 */ /* 0x000fe200078e0a39 */
[----:B------:R-:W-:Y:S01]  /*df30*/  ISETP.GT.U32.AND P4, PT, R50, R36, PT ;  /* 0x000000243200720c */ /* 0x000fe20003f84070 */
[----:B------:R-:W4:Y:S02]  /*df40*/  LDL R248, [R1+0x5890] ;  /* 0x0058900001f87983 */ /* 0x000f240000100800 */
[----:B------:R-:W-:Y:S01]  /*df50*/  @!P5 IMAD.MOV R60, RZ, RZ, -R60 ;  /* 0x000000ffff3cd224 */ /* 0x000fe200078e0a3c */
[----:B------:R-:W-:-:S09]  /*df60*/  ISETP.GE.AND P5, PT, R244, RZ, PT ;  /* 0x000000fff400720c */ /* 0x000fd20003fa6270 */
[----:B------:R-:W-:-:S04]  /*df70*/  @!P4 IMAD.IADD R36, R36, 0x1, -R50 ;  /* 0x000000012424c824 */ /* 0x000fc800078e0a32 */
[----:B------:R-:W-:Y:S01]  /*df80*/  @!P5 IMAD.MOV R36, RZ, RZ, -R36 ;  /* 0x000000ffff24d224 */ /* 0x000fe200078e0a24 */
[----:B------:R-:W-:Y:S02]  /*df90*/  @!P1 IADD3 R7, -R7, RZ, RZ ;  /* 0x000000ff07079210 */ /* 0x000fe40007ffe1ff */
[----:B------:R-:W-:Y:S02]  /*dfa0*/  ISETP.GT.U32.AND P1, PT, R50, R34, PT ;  /* 0x000000223200720c */ /* 0x000fe40003f24070 */
[----:B------:R-:W-:Y:S02]  /*dfb0*/  @!P6 IADD3 R6, -R6, RZ, RZ ;  /* 0x000000ff0606e210 */ /* 0x000fe40007ffe1ff */
[----:B------:R-:W-:Y:S02]  /*dfc0*/  ISETP.GT.U32.AND P6, PT, R50, R33, PT ;  /* 0x000000213200720c */ /* 0x000fe40003fc4070 */
[----:B--2---:R-:W-:Y:S02]  /*dfd0*/  ISETP.GE.AND P5, PT, R250, RZ, PT ;  /* 0x000000fffa00720c */ /* 0x004fe40003fa6270 */
[----:B------:R-:W2:Y:S11]  /*dfe0*/  LDL R250, [R1+0x58a4] ;  /* 0x0058a40001fa7983 */ /* 0x000eb60000100800 */
[----:B------:R-:W-:Y:S01]  /*dff0*/  @!P5 IMAD.MOV R8, RZ, RZ, -R8 ;  /* 0x000000ffff08d224 */ /* 0x000fe200078e0a08 */
[----:B---3--:R-:W-:-:S02]  /*e000*/  ISETP.GE.AND P5, PT, R251, RZ, PT ;  /* 0x000000fffb00720c */ /* 0x008fc40003fa6270 */
[----:B------:R-:W3:Y:S01]  /*e010*/  LDL R251, [R1+0x589c] ;  /* 0x00589c0001fb7983 */ /* 0x000ee20000100800 */
[----:B------:R-:W-:Y:S01]  /*e020*/  @!P3 IMAD.MOV R30, RZ, RZ, -R30 ;  /* 0x000000ffff1eb224 */ /* 0x000fe200078e0a1e */
[----:B------:R-:W-:Y:S02]  /*e030*/  ISETP.GE.AND P3, PT, R245, RZ, PT ;  /* 0x000000fff500720c */ /* 0x000fe40003f66270 */
[----:B------:R-:W-:Y:S02]  /*e040*/  @!P1 IADD3 R34, R34, -R50, RZ ;  /* 0x8000003222229210 */ /* 0x000fe40007ffe0ff */
[C---:B------:R-:W-:Y:S01]  /*e050*/  ISETP.GT.U32.AND P1, PT, R50.reuse, R40, PT ;  /* 0x000000283200720c */ /* 0x040fe20003f24070 */
[----:B------:R-:W-:Y:S01]  /*e060*/  @!P6 IMAD.IADD R33, R33, 0x1, -R50 ;  /* 0x000000012121e824 */ /* 0x000fe200078e0a32 */
[----:B------:R-:W-:Y:S02]  /*e070*/  ISETP.GT.U32.AND P6, PT, R50, R38, PT ;  /* 0x000000263200720c */ /* 0x000fe40003fc4070 */
[----:B------:R-:W-:-:S02]  /*e080*/  ISETP.GE.AND P4, PT, R243, RZ, PT ;  /* 0x000000fff300720c */ /* 0x000fc40003f86270 */
[----:B------:R-:W-:-:S03]  /*e090*/  IABS R239, R80 ;  /* 0x0000005000ef7213 */ /* 0x000fc60000000000 */
[----:B------:R-:W-:Y:S01]  /*e0a0*/  @!P3 IMAD.MOV R34, RZ, RZ, -R34 ;  /* 0x000000ffff22b224 */ /* 0x000fe200078e0a22 */
[----:B------:R-:W-:Y:S02]  /*e0b0*/  ISETP.GT.U32.AND P3, PT, R50, R42, PT ;  /* 0x0000002a3200720c */ /* 0x000fe40003f64070 */
[----:B------:R-:W-:Y:S01]  /*e0c0*/  ISETP.GE.AND P2, PT, R246, RZ, PT ;  /* 0x000000fff600720c */ /* 0x000fe20003f46270 */
[----:B------:R-:W-:Y:S01]  /*e0d0*/  IMAD.HI.U32 R2, R0, R239, RZ ;  /* 0x000000ef00027227 */ /* 0x000fe200078e00ff */
[----:B------:R-:W-:-:S03]  /*e0e0*/  @!P1 IADD3 R40, R40, -R50, RZ ;  /* 0x8000003228289210 */ /* 0x000fc60007ffe0ff */
[----:B------:R-:W-:Y:S02]  /*e0f0*/  @!P6 IMAD.IADD R38, R38, 0x1, -R50 ;  /* 0x000000012626e824 */ /* 0x000fe400078e0a32 */
[----:B------:R-:W-:Y:S01]  /*e100*/  @!P4 IMAD.MOV R13, RZ, RZ, -R13 ;  /* 0x000000ffff0dc224 */ /* 0x000fe200078e0a0d */
[----:B------:R-:W-:Y:S01]  /*e110*/  ISETP.GT.U32.AND P4, PT, R50, R40, PT ;  /* 0x000000283200720c */ /* 0x000fe20003f84070 */
[----:B------:R-:W-:Y:S01]  /*e120*/  IMAD.MOV R2, RZ, RZ, -R2 ;  /* 0x000000ffff027224 */ /* 0x000fe200078e0a02 */
[----:B------:R-:W-:Y:S01]  /*e130*/  IABS R47, R78 ;  /* 0x0000004e002f7213 */ /* 0x000fe20000000000 */
[----:B------:R-:W-:Y:S01]  /*e140*/  @!P3 IMAD.IADD R42, R42, 0x1, -R50 ;  /* 0x000000012a2ab824 */ /* 0x000fe200078e0a32 */
[C---:B------:R-:W-:Y:S01]  /*e150*/  ISETP.GT.U32.AND P6, PT, R50.reuse, R38, PT ;  /* 0x000000263200720c */ /* 0x040fe20003fc4070 */
[----:B------:R-:W-:Y:S01]  /*e160*/  IMAD R239, R50, R2, R239 ;  /* 0x0000000232ef7224 */ /* 0x000fe200078e02ef */
[----:B------:R-:W-:Y:S01]  /*e170*/  ISETP.GE.AND P1, PT, R236, RZ, PT ;  /* 0x000000ffec00720c */ /* 0x000fe20003f26270 */
[----:B------:R-:W-:Y:S01]  /*e180*/  IMAD.HI.U32 R2, R0, R47, RZ ;  /* 0x0000002f00027227 */ /* 0x000fe200078e00ff */
[----:B------:R-:W-:-:S03]  /*e190*/  ISETP.GT.U32.AND P3, PT, R50, R42, PT ;  /* 0x0000002a3200720c */ /* 0x000fc60003f64070 */
[----:B------:R-:W-:Y:S01]  /*e1a0*/  @!P2 IMAD.MOV R33, RZ, RZ, -R33 ;  /* 0x000000ffff21a224 */ /* 0x000fe200078e0a21 */
[----:B------:R-:W-:Y:S01]  /*e1b0*/  ISETP.GE.AND P2, PT, R242, RZ, PT ;  /* 0x000000fff200720c */ /* 0x000fe20003f46270 */
[----:B------:R-:W-:Y:S02]  /*e1c0*/  IMAD.MOV R2, RZ, RZ, -R2 ;  /* 0x000000ffff027224 */ /* 0x000fe400078e0a02 */
[--C-:B------:R-:W-:Y:S02]  /*e1d0*/  @!P4 IMAD.IADD R40, R40, 0x1, -R50.reuse ;  /* 0x000000012828c824 */ /* 0x100fe400078e0a32 */
[----:B------:R-:W-:Y:S01]  /*e1e0*/  IMAD R47, R50, R2, R47 ;  /* 0x00000002322f7224 */ /* 0x000fe200078e022f */
[----:B------:R-:W-:Y:S01]  /*e1f0*/  IABS R2, R76 ;  /* 0x0000004c00027213 */ /* 0x000fe20000000000 */
[----:B------:R-:W-:Y:S01]  /*e200*/  @!P6 IMAD.IADD R38, R38, 0x1, -R50 ;  /* 0x000000012626e824 */ /* 0x000fe200078e0a32 */
[----:B------:R-:W-:Y:S02]  /*e210*/  @!P1 IADD3 R40, -R40, RZ, RZ ;  /* 0x000000ff28289210 */ /* 0x000fe40007ffe1ff */
[----:B------:R-:W-:Y:S01]  /*e220*/  ISETP.GT.U32.AND P6, PT, R50, R44, PT ;  /* 0x0000002c3200720c */ /* 0x000fe20003fc4070 */
[----:B-1----:R-:W-:Y:S01]  /*e230*/  IMAD.HI.U32 R236, R0, R2, RZ ;  /* 0x0000000200ec7227 */ /* 0x002fe200078e00ff */
[----:B----4-:R-:W-:-:S02]  /*e240*/  ISETP.GE.AND P1, PT, R252, RZ, PT ;  /* 0x000000fffc00720c */ /* 0x010fc40003f26270 */
[----:B------:R-:W-:Y:S01]  /*e250*/  @!P2 IADD3 R38, -R38, RZ, RZ ;  /* 0x000000ff2626a210 */ /* 0x000fe20007ffe1ff */
[----:B------:R-:W-:Y:S01]  /*e260*/  @!P3 IMAD.IADD R42, R42, 0x1, -R50 ;  /* 0x000000012a2ab824 */ /* 0x000fe200078e0a32 */
[C---:B------:R-:W-:Y:S01]  /*e270*/  ISETP.GT.U32.AND P2, PT, R50.reuse, R239, PT ;  /* 0x000000ef3200720c */ /* 0x040fe20003f44070 */
[----:B------:R-:W-:Y:S01]  /*e280*/  IMAD.MOV R236, RZ, RZ, -R236 ;  /* 0x000000ffffec7224 */ /* 0x000fe200078e0aec */
[----:B------:R-:W-:Y:S02]  /*e290*/  ISETP.GE.AND P3, PT, R185, RZ, PT ;  /* 0x000000ffb900720c */ /* 0x000fe40003f66270 */
[C---:B------:R-:W-:Y:S01]  /*e2a0*/  ISETP.GT.U32.AND P4, PT, R50.reuse, R47, PT ;  /* 0x0000002f3200720c */ /* 0x040fe20003f84070 */
[----:B------:R-:W-:Y:S01]  /*e2b0*/  IMAD R2, R50, R236, R2 ;  /* 0x000000ec32027224 */ /* 0x000fe200078e0202 */
[----:B------:R-:W-:Y:S01]  /*e2c0*/  IABS R243, R61 ;  /* 0x0000003d00f37213 */ /* 0x000fe20000000000 */
[----:B------:R-:W-:Y:S02]  /*e2d0*/  @!P6 IMAD.IADD R44, R44, 0x1, -R50 ;  /* 0x000000012c2ce824 */ /* 0x000fe400078e0a32 */
[----:B------:R-:W-:Y:S01]  /*e2e0*/  @!P1 IMAD.MOV R10, RZ, RZ, -R10 ;  /* 0x000000ffff0a9224 */ /* 0x000fe200078e0a0a */
[----:B------:R-:W-:Y:S01]  /*e2f0*/  ISETP.GT.U32.AND P1, PT, R50, R2, PT ;  /* 0x000000023200720c */ /* 0x000fe20003f24070 */
[----:B------:R-:W-:Y:S01]  /*e300*/  IMAD.HI.U32 R0, R0, R243, RZ ;  /* 0x000000f300007227 */ /* 0x000fe200078e00ff */
[----:B------:R-:W-:-:S03]  /*e310*/  ISETP.GT.U32.AND P6, PT, R50, R44, PT ;  /* 0x0000002c3200720c */ /* 0x000fc60003fc4070 */
[----:B------:R-:W-:Y:S02]  /*e320*/  @!P2 IMAD.IADD R239, R239, 0x1, -R50 ;  /* 0x00000001efefa824 */ /* 0x000fe400078e0a32 */
[----:B------:R-:W-:Y:S01]  /*e330*/  @!P3 IMAD.MOV R42, RZ, RZ, -R42 ;  /* 0x000000ffff2ab224 */ /* 0x000fe200078e0a2a */
[----:B------:R-:W-:Y:S01]  /*e340*/  ISETP.GE.AND P3, PT, R248, RZ, PT ;  /* 0x000000fff800720c */ /* 0x000fe20003f66270 */
[----:B------:R-:W-:Y:S01]  /*e350*/  @!P4 IMAD.IADD R47, R47, 0x1, -R50 ;  /* 0x000000012f2fc824 */ /* 0x000fe200078e0a32 */
[C---:B------:R-:W-:Y:S01]  /*e360*/  ISETP.GT.U32.AND P4, PT, R50.reuse, R239, PT ;  /* 0x000000ef3200720c */ /* 0x040fe20003f84070 */
[----:B------:R-:W-:Y:S02]  /*e370*/  IMAD.MOV R0, RZ, RZ, -R0 ;  /* 0x000000ffff007224 */ /* 0x000fe400078e0a00 */
[----:B------:R-:W-:Y:S01]  /*e380*/  @!P5 IMAD.MOV R3, RZ, RZ, -R3 ;  /* 0x000000ffff03d224 */ /* 0x000fe200078e0a03 */
[C---:B------:R-:W-:Y:S02]  /*e390*/  ISETP.GT.U32.AND P5, PT, R50.reuse, R47, PT ;  /* 0x0000002f3200720c */ /* 0x040fe40003fa4070 */
[----:B------:R-:W-:Y:S01]  /*e3a0*/  ISETP.GE.AND P2, PT, R183, RZ, PT ;  /* 0x000000ffb700720c */ /* 0x000fe20003f46270 */
[----:B------:R-:W-:-:S02]  /*e3b0*/  IMAD R0, R50, R0, R243 ;  /* 0x0000000032007224 */ /* 0x000fc400078e02f3 */
[--C-:B------:R-:W-:Y:S01]  /*e3c0*/  @!P1 IMAD.IADD R2, R2, 0x1, -R50.reuse ;  /* 0x0000000102029824 */ /* 0x100fe200078e0a32 */
[----:B------:R-:W-:Y:S01]  /*e3d0*/  @!P6 IADD3 R44, R44, -R50, RZ ;  /* 0x800000322c2ce210 */ /* 0x000fe20007ffe0ff */
[----:B------:R-:W-:Y:S01]  /*e3e0*/  @!P3 IMAD.MOV R5, RZ, RZ, -R5 ;  /* 0x000000ffff05b224 */ /* 0x000fe200078e0a05 */
[C---:B------:R-:W-:Y:S02]  /*e3f0*/  ISETP.GT.U32.AND P6, PT, R50.reuse, R0, PT ;  /* 0x000000003200720c */ /* 0x040fe40003fc4070 */
[----:B------:R-:W-:Y:S02]  /*e400*/  ISETP.GT.U32.AND P3, PT, R50, R2, PT ;  /* 0x000000023200720c */ /* 0x000fe40003f64070 */
[----:B------:R-:W-:Y:S01]  /*e410*/  @!P4 IADD3 R239, R239, -R50, RZ ;  /* 0x80000032efefc210 */ /* 0x000fe20007ffe0ff */
[----:B------:R-:W-:Y:S01]  /*e420*/  @!P5 IMAD.IADD R47, R47, 0x1, -R50 ;  /* 0x000000012f2fd824 */ /* 0x000fe200078e0a32 */
[----:B------:R-:W-:Y:S01]  /*e430*/  ISETP.GE.AND P5, PT, R80, RZ, PT ;  /* 0x000000ff5000720c */ /* 0x000fe20003fa6270 */
[----:B------:R-:W-:Y:S01]  /*e440*/  @!P2 IMAD.MOV R44, RZ, RZ, -R44 ;  /* 0x000000ffff2ca224 */ /* 0x000fe200078e0a2c */
[----:B------:R-:W-:Y:S01]  /*e450*/  ISETP.GE.AND P2, PT, R249, RZ, PT ;  /* 0x000000fff900720c */ /* 0x000fe20003f46270 */
[----:B------:R-:W-:Y:S01]  /*e460*/  IMAD.MOV.U32 R252, RZ, RZ, c[0x0][0x180] ;  /* 0x00006000fffc7624 */ /* 0x000fe200078e00ff */
[----:B------:R-:W-:-:S03]  /*e470*/  ISETP.GE.AND P1, PT, R78, RZ, PT ;  /* 0x000000ff4e00720c */ /* 0x000fc60003f26270 */
[--C-:B------:R-:W-:Y:S02]  /*e480*/  @!P6 IMAD.IADD R0, R0, 0x1, -R50.reuse ;  /* 0x000000010000e824 */ /* 0x100fe400078e0a32 */
[----:B------:R-:W-:Y:S01]  /*e490*/  @!P3 IMAD.IADD R2, R2, 0x1, -R50 ;  /* 0x000000010202b824 */ /* 0x000fe200078e0a32 */
[----:B------:R-:W-:Y:S02]  /*e4a0*/  ISETP.GE.AND P3, PT, R61, RZ, PT ;  /* 0x000000ff3d00720c */ /* 0x000fe40003f66270 */
[----:B------:R-:W4:Y:S01]  /*e4b0*/  LDL.LU R61, [R1+0x58] ;  /* 0x00005800013d7983 */ /* 0x000f220000300800 */
[----:B------:R-:W-:-:S03]  /*e4c0*/  IADD3 R243, R252, -0x5, RZ ;  /* 0xfffffffbfcf37810 */ /* 0x000fc60007ffe0ff */
[----:B------:R-:W4:Y:S01]  /*e4d0*/  LDL.LU R185, [R1+0x54] ;  /* 0x0000540001b97983 */ /* 0x000f220000300800 */
[----:B------:R-:W-:-:S03]  /*e4e0*/  @!P5 IMAD.MOV R239, RZ, RZ, -R239 ;  /* 0x000000ffffefd224 */ /* 0x000fc600078e0aef */
[----:B------:R-:W4:Y:S01]  /*e4f0*/  LDL.LU R80, [R1+0x50] ;  /* 0x0000500001507983 */ /* 0x000f220000300800 */
[----:B------:R-:W-:-:S03]  /*e500*/  @!P2 IADD3 R241, -R241, RZ, RZ ;  /* 0x000000fff1f1a210 */ /* 0x000fc60007ffe1ff */
[----:B------:R-:W4:Y:S01]  /*e510*/  LDL.LU R236, [R1+0x4c] ;  /* 0x00004c0001ec7983 */ /* 0x000f220000300800 */
[----:B------:R-:W-:-:S03]  /*e520*/  ISETP.GE.AND P5, PT, R76, RZ, PT ;  /* 0x000000ff4c00720c */ /* 0x000fc60003fa6270 */
[----:B------:R-:W4:Y:S01]  /*e530*/  LDL.LU R78, [R1+0x3c] ;  /* 0x00003c00014e7983 */ /* 0x000f220000300800 */
[----:B------:R-:W-:-:S03]  /*e540*/  ISETP.GE.U32.AND P2, PT, R243, 0x7fffffdc, PT ;  /* 0x7fffffdcf300780c */ /* 0x000fc60003f46070 */
[----:B------:R-:W4:Y:S01]  /*e550*/  LDL.LU R183, [R1+0x38] ;  /* 0x0000380001b77983 */ /* 0x000f220000300800 */
[----:B------:R-:W-:-:S03]  /*e560*/  IADD3 R243, R252, -0x9, RZ ;  /* 0xfffffff7fcf37810 */ /* 0x000fc60007ffe0ff */
[----:B------:R-:W4:Y:S01]  /*e570*/  LDL.LU R76, [R1+0x34] ;  /* 0x00003400014c7983 */ /* 0x000f220000300800 */
[----:B------:R-:W-:-:S03]  /*e580*/  @!P1 IMAD.MOV R47, RZ, RZ, -R47 ;  /* 0x000000ffff2f9224 */ /* 0x000fc600078e0a2f */
[----:B------:R-:W4:Y:S01]  /*e590*/  LDL.LU R242, [R1+0x2c] ;  /* 0x00002c0001f27983 */ /* 0x000f220000300800 */
[----:B------:R-:W-:-:S03]  /*e5a0*/  ISETP.GE.U32.AND P1, PT, R243, 0x7fffffd8, PT ;  /* 0x7fffffd8f300780c */ /* 0x000fc60003f26070 */
[----:B------:R-:W4:Y:S01]  /*e5b0*/  LDL.LU R244, [R1+0x28] ;  /* 0x0000280001f47983 */ /* 0x000f220000300800 */
[----:B------:R-:W-:-:S03]  /*e5c0*/  IADD3 R243, R252, -0xd, RZ ;  /* 0xfffffff3fcf37810 */ /* 0x000fc60007ffe0ff */
[----:B------:R-:W4:Y:S04]  /*e5d0*/  LDL.LU R245, [R1+0x24] ;  /* 0x0000240001f57983 */ /* 0x000f280000300800 */
[----:B------:R-:W4:Y:S04]  /*e5e0*/  LDL.LU R246, [R1+0x20] ;  /* 0x0000200001f67983 */ /* 0x000f280000300800 */
[----:B------:R-:W4:Y:S04]  /*e5f0*/  LDL.LU R247, [R1+0x1c] ;  /* 0x00001c0001f77983 */ /* 0x000f280000300800 */
[----:B------:R-:W4:Y:S04]  /*e600*/  LDL.LU R248, [R1+0x18] ;  /* 0x0000180001f87983 */ /* 0x000f280000300800 */
[----:B------:R-:W4:Y:S01]  /*e610*/  LDL.LU R249, [R1+0x14] ;  /* 0x0000140001f97983 */ /* 0x000f220000300800 */
[----:B--2---:R-:W-:-:S03]  /*e620*/  ISETP.GE.AND P4, PT, R250, RZ, PT ;  /* 0x000000fffa00720c */ /* 0x004fc60003f86270 */
[----:B------:R-:W2:Y:S10]  /*e630*/  LDL.LU R250, [R1+0x10] ;  /* 0x0000100001fa7983 */ /* 0x000eb40000300800 */
[----:B------:R-:W-:Y:S01]  /*e640*/  @!P4 IMAD.MOV R240, RZ, RZ, -R240 ;  /* 0x000000fffff0c224 */ /* 0x000fe200078e0af0 */
[----:B------:R-:W-:-:S02]  /*e650*/  ISETP.GT.U32.AND P4, PT, R50, R0, PT ;  /* 0x000000003200720c */ /* 0x000fc40003f84070 */
[----:B---3--:R-:W-:Y:S02]  /*e660*/  ISETP.GE.AND P6, PT, R251, RZ, PT ;  /* 0x000000fffb00720c */ /* 0x008fe40003fc6270 */
[----:B------:R-:W3:Y:S04]  /*e670*/  LDL.LU R251, [R1+0xc] ;  /* 0x00000c0001fb7983 */ /* 0x000ee80000300800 */
[----:B------:R-:W2:Y:S05]  /*e680*/  LDL.LU R252, [R1+0x8] ;  /* 0x0000080001fc7983 */ /* 0x000eaa0000300800 */
[----:B------:R-:W-:-:S02]  /*e690*/  @!P4 IADD3 R0, R0, -R50, RZ ;  /* 0x800000320000c210 */ /* 0x000fc40007ffe0ff */
[----:B------:R-:W2:Y:S01]  /*e6a0*/  LDL.LU R50, [R1] ;  /* 0x0000000001327983 */ /* 0x000ea20000300800 */
[----:B------:R-:W-:-:S03]  /*e6b0*/  ISETP.GE.U32.AND P4, PT, R243, 0x7fffffd4, PT ;  /* 0x7fffffd4f300780c */ /* 0x000fc60003f86070 */
[----:B------:R-:W2:Y:S01]  /*e6c0*/  LDL R243, [R1+0x58a0] ;  /* 0x0058a00001f37983 */ /* 0x000ea20000100800 */
[----:B------:R-:W-:Y:S02]  /*e6d0*/  @!P3 IMAD.MOV R0, RZ, RZ, -R0 ;  /* 0x000000ffff00b224 */ /* 0x000fe400078e0a00 */
[----:B------:R-:W-:Y:S01]  /*e6e0*/  @!P5 IMAD.MOV R2, RZ, RZ, -R2 ;  /* 0x000000ffff02d224 */ /* 0x000fe200078e0a02 */
[----:B------:R-:W-:Y:S02]  /*e6f0*/  ISETP.NE.AND P5, PT, RZ, c[0x0][0x17c], PT ;  /* 0x00005f00ff007a0c */ /* 0x000fe40003fa5270 */
[----:B--2---:R-:W-:Y:S02]  /*e700*/  ISETP.GE.AND P3, PT, R243, RZ, PT ;  /* 0x000000fff300720c */ /* 0x004fe40003f66270 */
[----:B------:R-:W-:-:S04]  /*e710*/  LOP3.LUT R243, RZ, c[0x0][0x17c], RZ, 0x33, !PT ;  /* 0x00005f00fff37a12 */ /* 0x000fc800078e33ff */
[----:B----4-:R-:W-:-:S05]  /*e720*/  SEL R61, R243, R61, !P5 ;  /* 0x0000003df33d7207 */ /* 0x010fca0006800000 */
[----:B------:R1:W-:Y:S04]  /*e730*/  STL [R1+0x9c], R61 ;  /* 0x00009c3d01007387 */ /* 0x0003e80000100800 */
[----:B-1----:R-:W2:Y:S01]  /*e740*/  LDL.LU R61, [R1+0x766c] ;  /* 0x00766c00013d7983 */ /* 0x002ea20000300800 */
[C---:B------:R-:W-:Y:S02]  /*e750*/  SEL R185, R243.reuse, R185, !P5 ;  /* 0x000000b9f3b97207 */ /* 0x040fe40006800000 */
[C---:B------:R-:W-:Y:S02]  /*e760*/  SEL R80, R243.reuse, R80, !P5 ;  /* 0x00000050f3507207 */ /* 0x040fe40006800000 */
[C---:B------:R-:W-:Y:S02]  /*e770*/  SEL R236, R243.reuse, R236, !P5 ;  /* 0x000000ecf3ec7207 */ /* 0x040fe40006800000 */
[----:B------:R-:W-:-:S02]  /*e780*/  SEL R78, R243, R78, !P5 ;  /* 0x0000004ef34e7207 */ /* 0x000fc40006800000 */
[C---:B------:R-:W-:Y:S02]  /*e790*/  SEL R183, R243.reuse, R183, !P5 ;  /* 0x000000b7f3b77207 */ /* 0x040fe40006800000 */
[C---:B------:R-:W-:Y:S02]  /*e7a0*/  SEL R76, R243.reuse, R76, !P5 ;  /* 0x0000004cf34c7207 */ /* 0x040fe40006800000 */
        /* <DEDUP_REMOVED lines=8> */
[C---:B---3--:R-:W-:Y:S02]  /*e830*/  SEL R251, R243.reuse, R251, !P5 ;  /* 0x000000fbf3fb7207 */ /* 0x048fe40006800000 */
[----:B------:R-:W-:-:S02]  /*e840*/  SEL R252, R243, R252, !P5 ;  /* 0x000000fcf3fc7207 */ /* 0x000fc40006800000 */
[----:B--2---:R-:W-:-:S05]  /*e850*/  SEL R61, R243, R61, !P5 ;  /* 0x0000003df33d7207 */ /* 0x004fca0006800000 */
[----:B------:R1:W-:Y:S04]  /*e860*/  STL [R1+0x30], R61 ;  /* 0x0000303d01007387 */ /* 0x0003e80000100800 */
[----:B-1----:R-:W2:Y:S04]  /*e870*/  LDL.LU R61, [R1+0x4] ;  /* 0x00000400013d7983 */ /* 0x002ea80000300800 */
[----:B------:R1:W-:Y:S04]  /*e880*/  STL [R1+0x98], R185 ;  /* 0x000098b901007387 */ /* 0x0003e80000100800 */
[----:B-1----:R-:W3:Y:S04]  /*e890*/  LDL.LU R185, [R1+0x7668] ;  /* 0x0076680001b97983 */ /* 0x002ee80000300800 */
[----:B------:R1:W-:Y:S04]  /*e8a0*/  STL [R1+0x94], R80 ;  /* 0x0000945001007387 */ /* 0x0003e80000100800 */
[----:B-1----:R-:W4:Y:S04]  /*e8b0*/  LDL.LU R80, [R1+0x7664] ;  /* 0x0076640001507983 */ /* 0x002f280000300800 */
[----:B------:R1:W-:Y:S04]  /*e8c0*/  STL [R1+0x90], R236 ;  /* 0x000090ec01007387 */ /* 0x0003e80000100800 */
[----:B-1----:R-:W3:Y:S04]  /*e8d0*/  LDL.LU R236, [R1+0x7660] ;  /* 0x0076600001ec7983 */ /* 0x002ee80000300800 */
[----:B------:R1:W-:Y:S04]  /*e8e0*/  STL [R1+0x8c], R78 ;  /* 0x00008c4e01007387 */ /* 0x0003e80000100800 */
[----:B-1----:R-:W3:Y:S04]  /*e8f0*/  LDL.LU R78, [R1+0x765c] ;  /* 0x00765c00014e7983 */ /* 0x002ee80000300800 */
[----:B------:R1:W-:Y:S04]  /*e900*/  STL [R1+0x88], R183 ;  /* 0x000088b701007387 */ /* 0x0003e80000100800 */
[----:B-1----:R-:W3:Y:S04]  /*e910*/  LDL.LU R183, [R1+0x7658] ;  /* 0x0076580001b77983 */ /* 0x002ee80000300800 */
[----:B------:R1:W-:Y:S04]  /*e920*/  STL [R1+0x84], R76 ;  /* 0x0000844c01007387 */ /* 0x0003e80000100800 */
[----:B-1----:R-:W3:Y:S04]  /*e930*/  LDL.LU R76, [R1+0x7654] ;  /* 0x00765400014c7983 */ /* 0x002ee80000300800 */
[----:B------:R1:W-:Y:S04]  /*e940*/  STL [R1+0x80], R242 ;  /* 0x000080f201007387 */ /* 0x0003e80000100800 */
[----:B-1----:R-:W4:Y:S04]  /*e950*/  LDL.LU R242, [R1+0x7650] ;  /* 0x0076500001f27983 */ /* 0x002f280000300800 */
        /* <DEDUP_REMOVED lines=17> */
[----:B-1----:R-:W4:Y:S01]  /*ea70*/  LDL.LU R252, [R1+0x762c] ;  /* 0x00762c0001fc7983 */ /* 0x002f220000300800 */
[----:B--2---:R-:W-:-:S05]  /*ea80*/  SEL R61, R243, R61, !P5 ;  /* 0x0000003df33d7207 */ /* 0x004fca0006800000 */
[----:B------:R1:W-:Y:S02]  /*ea90*/  STL [R1+0x58], R61 ;  /* 0x0000583d01007387 */ /* 0x0003e40000100800 */
[----:B-1----:R-:W-:-:S05]  /*eaa0*/  SEL R61, R243, R50, !P5 ;  /* 0x00000032f33d7207 */ /* 0x002fca0006800000 */
[----:B------:R1:W-:Y:S01]  /*eab0*/  STL [R1+0x54], R61 ;  /* 0x0000543d01007387 */ /* 0x0003e20000100800 */
[C---:B---3--:R-:W-:Y:S02]  /*eac0*/  SEL R76, R243.reuse, R76, !P5 ;  /* 0x0000004cf34c7207 */ /* 0x048fe40006800000 */
[C---:B----4-:R-:W-:Y:S02]  /*ead0*/  SEL R245, R243.reuse, R245, !P5 ;  /* 0x000000f5f3f57207 */ /* 0x050fe40006800000 */
[C---:B------:R-:W-:Y:S02]  /*eae0*/  SEL R248, R243.reuse, R248, !P5 ;  /* 0x000000f8f3f87207 */ /* 0x040fe40006800000 */
[C---:B-1----:R-:W-:Y:S02]  /*eaf0*/  SEL R61, R243.reuse, R250, !P5 ;  /* 0x000000faf33d7207 */ /* 0x042fe40006800000 */
[C---:B------:R-:W-:Y:S02]  /*eb00*/  SEL R251, R243.reuse, R251, !P5 ;  /* 0x000000fbf3fb7207 */ /* 0x040fe40006800000 */
[----:B------:R-:W-:-:S05]  /*eb10*/  SEL R50, R243, R252, !P5 ;  /* 0x000000fcf3327207 */ /* 0x000fca0006800000 */
[----:B------:R1:W-:Y:S04]  /*eb20*/  STL [R1+0x50], R50 ;  /* 0x0000503201007387 */ /* 0x0003e80000100800 */
[----:B------:R-:W-:Y:S01]  /*eb30*/  STL [R1+0x4c], R251 ;  /* 0x00004cfb01007387 */ /* 0x000fe20000100800 */
[----:B-1----:R-:W-:-:S03]  /*eb40*/  SEL R50, R243, R249, !P5 ;  /* 0x000000f9f3327207 */ /* 0x002fc60006800000 */
[----:B------:R1:W-:Y:S04]  /*eb50*/  STL [R1+0x3c], R61 ;  /* 0x00003c3d01007387 */ /* 0x0003e80000100800 */
[----:B------:R2:W-:Y:S01]  /*eb60*/  STL [R1+0x38], R50 ;  /* 0x0000383201007387 */ /* 0x0005e20000100800 */
[----:B-1----:R-:W-:-:S03]  /*eb70*/  SEL R61, R243, R247, !P5 ;  /* 0x000000f7f33d7207 */ /* 0x002fc60006800000 */
[----:B------:R-:W-:Y:S01]  /*eb80*/  STL [R1+0x34], R248 ;  /* 0x000034f801007387 */ /* 0x000fe20000100800 */
[----:B--2---:R-:W-:-:S03]  /*eb90*/  SEL R50, R243, R246, !P5 ;  /* 0x000000f6f3327207 */ /* 0x004fc60006800000 */
        /* <DEDUP_REMOVED lines=8> */
[----:B------:R1:W-:Y:S01]  /*ec20*/  STL [R1+0x18], R76 ;  /* 0x0000184c01007387 */ /* 0x0003e20000100800 */
[----:B--2---:R-:W-:-:S03]  /*ec30*/  SEL R50, R243, R78, !P5 ;  /* 0x0000004ef3327207 */ /* 0x004fc60006800000 */
[----:B------:R2:W-:Y:S01]  /*ec40*/  STL [R1+0x14], R61 ;  /* 0x0000143d01007387 */ /* 0x0005e20000100800 */
[----:B-1----:R-:W-:-:S03]  /*ec50*/  SEL R76, R243, R236, !P5 ;  /* 0x000000ecf34c7207 */ /* 0x002fc60006800000 */
[----:B------:R1:W-:Y:S01]  /*ec60*/  STL [R1+0x10], R50 ;  /* 0x0000103201007387 */ /* 0x0003e20000100800 */
[----:B--2---:R-:W-:-:S03]  /*ec70*/  SEL R61, R243, R80, !P5 ;  /* 0x00000050f33d7207 */ /* 0x004fc60006800000 */
[----:B------:R2:W-:Y:S01]  /*ec80*/  STL [R1+0xc], R76 ;  /* 0x00000c4c01007387 */ /* 0x0005e20000100800 */
[C---:B------:R-:W-:Y:S02]  /*ec90*/  SEL R246, R243.reuse, R189, !P5 ;  /* 0x000000bdf3f67207 */ /* 0x040fe40006800000 */
[C---:B-1----:R-:W-:Y:S01]  /*eca0*/  SEL R50, R243.reuse, R185, !P5 ;  /* 0x000000b9f3327207 */ /* 0x042fe20006800000 */
[----:B------:R1:W-:Y:S01]  /*ecb0*/  STL [R1+0x8], R61 ;  /* 0x0000083d01007387 */ /* 0x0003e20000100800 */
[C---:B--2---:R-:W-:Y:S02]  /*ecc0*/  SEL R76, R243.reuse, R82, !P5 ;  /* 0x00000052f34c7207 */ /* 0x044fe40006800000 */
[C---:B------:R-:W-:Y:S02]  /*ecd0*/  SEL R189, R243.reuse, R96, !P5 ;  /* 0x00000060f3bd7207 */ /* 0x040fe40006800000 */
[C---:B------:R-:W-:Y:S01]  /*ece0*/  SEL R96, R243.reuse, R16, !P5 ;  /* 0x00000010f3607207 */ /* 0x040fe20006800000 */
[----:B-1----:R-:W2:Y:S01]  /*ecf0*/  LDL.LU R61, [R1+0x48] ;  /* 0x00004800013d7983 */ /* 0x002ea20000300800 */
[----:B------:R-:W-:-:S03]  /*ed00*/  SEL R16, R243, R52, !P5 ;  /* 0x00000034f3107207 */ /* 0x000fc60006800000 */
[----:B------:R1:W-:Y:S04]  /*ed10*/  STL [R1+0x4], R50 ;  /* 0x0000043201007387 */ /* 0x0003e80000100800 */
[----:B-1----:R-:W3:Y:S04]  /*ed20*/  LDL.LU R50, [R1+0x44] ;  /* 0x0000440001327983 */ /* 0x002ee80000300800 */
[----:B------:R-:W-:Y:S04]  /*ed30*/  STL [R1], R76 ;  /* 0x0000004c01007387 */ /* 0x000fe80000100800 */
[----:B------:R-:W4:Y:S01]  /*ed40*/  LDL.LU R52, [R1+0x7628] ;  /* 0x0076280001347983 */ /* 0x000f220000300800 */
[----:B------:R-:W-:-:S02]  /*ed50*/  SEL R244, R243, R35, !P5 ;  /* 0x00000023f3f47207 */ /* 0x000fc40006800000 */
[C---:B------:R-:W-:Y:S02]  /*ed60*/  SEL R242, R243.reuse, R92, !P5 ;  /* 0x0000005cf3f27207 */ /* 0x040fe40006800000 */
[C---:B------:R-:W-:Y:S02]  /*ed70*/  SEL R92, R243.reuse, R17, !P5 ;  /* 0x00000011f35c7207 */ /* 0x040fe40006800000 */
[C---:B------:R-:W-:Y:S02]  /*ed80*/  SEL R35, R243.reuse, R132, !P5 ;  /* 0x00000084f3237207 */ /* 0x040fe40006800000 */
[C---:B------:R-:W-:Y:S02]  /*ed90*/  SEL R17, R243.reuse, R130, !P5 ;  /* 0x00000082f3117207 */ /* 0x040fe40006800000 */
[C---:B------:R-:W-:Y:S02]  /*eda0*/  SEL R132, R243.reuse, R174, !P5 ;  /* 0x000000aef3847207 */ /* 0x040fe40006800000 */
[----:B------:R-:W-:-:S02]  /*edb0*/  SEL R130, R243, R62, !P5 ;  /* 0x0000003ef3827207 */ /* 0x000fc40006800000 */
[C---:B------:R-:W-:Y:S01]  /*edc0*/  SEL R62, R243.reuse, R63, !P5 ;  /* 0x0000003ff33e7207 */ /* 0x040fe20006800000 */
[----:B------:R-:W-:Y:S01]  /*edd0*/  STL [R1+0x134], R132 ;  /* 0x0001348401007387 */ /* 0x000fe20000100800 */
[C---:B------:R-:W-:Y:S02]  /*ede0*/  SEL R64, R243.reuse, R64, !P5 ;  /* 0x00000040f3407207 */ /* 0x040fe40006800000 */
[C---:B------:R-:W-:Y:S01]  /*edf0*/  SEL R63, R243.reuse, R65, !P5 ;  /* 0x00000041f33f7207 */ /* 0x040fe20006800000 */
[----:B------:R-:W-:Y:S04]  /*ee00*/  STL [R1+0x130], R130 ;  /* 0x0001308201007387 */ /* 0x000fe80000100800 */
[----:B------:R1:W-:Y:S04]  /*ee10*/  STL [R1+0x12c], R62 ;  /* 0x00012c3e01007387 */ /* 0x0003e80000100800 */
[----:B------:R1:W-:Y:S02]  /*ee20*/  STL [R1+0x128], R64 ;  /* 0x0001284001007387 */ /* 0x0003e40000100800 */
[----:B-1----:R-:W-:-:S02]  /*ee30*/  SEL R62, R243, R66, !P5 ;  /* 0x00000042f33e7207 */ /* 0x002fc40006800000 */
[----:B------:R1:W-:Y:S01]  /*ee40*/  STL [R1+0x124], R63 ;  /* 0x0001243f01007387 */ /* 0x0003e20000100800 */
[----:B------:R-:W-:-:S03]  /*ee50*/  SEL R64, R243, R67, !P5 ;  /* 0x00000043f3407207 */ /* 0x000fc60006800000 */
[----:B------:R1:W-:Y:S02]  /*ee60*/  STL [R1+0x120], R62 ;  /* 0x0001203e01007387 */ /* 0x0003e40000100800 */
[C---:B-1----:R-:W-:Y:S02]  /*ee70*/  SEL R63, R243.reuse, R68, !P5 ;  /* 0x00000044f33f7207 */ /* 0x042fe40006800000 */
[----:B------:R1:W-:Y:S01]  /*ee80*/  STL [R1+0x11c], R64 ;  /* 0x00011c4001007387 */ /* 0x0003e20000100800 */
[----:B------:R-:W-:-:S03]  /*ee90*/  SEL R62, R243, R69, !P5 ;  /* 0x00000045f33e7207 */ /* 0x000fc60006800000 */
[----:B------:R1:W-:Y:S04]  /*eea0*/  STL [R1+0x118], R63 ;  /* 0x0001183f01007387 */ /* 0x0003e80000100800 */
[----:B------:R1:W-:Y:S02]  /*eeb0*/  STL [R1+0x114], R62 ;  /* 0x0001143e01007387 */ /* 0x0003e40000100800 */
[C---:B-1----:R-:W-:Y:S02]  /*eec0*/  SEL R64, R243.reuse, R70, !P5 ;  /* 0x00000046f3407207 */ /* 0x042fe40006800000 */
[----:B------:R-:W-:-:S03]  /*eed0*/  SEL R63, R243, R71, !P5 ;  /* 0x00000047f33f7207 */ /* 0x000fc60006800000 */
        /* <DEDUP_REMOVED lines=50> */
[----:B------:R1:W-:Y:S01]  /*f200*/  STL [R1+0xac], R63 ;  /* 0x0000ac3f01007387 */ /* 0x0003e20000100800 */
[----:B------:R-:W-:-:S03]  /*f210*/  SEL R174, R243, R128, !P5 ;  /* 0x00000080f3ae7207 */ /* 0x000fc60006800000 */
[----:B------:R1:W-:Y:S02]  /*f220*/  STL [R1+0xa8], R62 ;  /* 0x0000a83e01007387 */ /* 0x0003e40000100800 */
[C---:B-1----:R-:W-:Y:S02]  /*f230*/  SEL R64, R243.reuse, R119, !P5 ;  /* 0x00000077f3407207 */ /* 0x042fe40006800000 */
[C---:B------:R-:W-:Y:S02]  /*f240*/  SEL R129, R243.reuse, R129, !P5 ;  /* 0x00000081f3817207 */ /* 0x040fe40006800000 */
[C---:B------:R-:W-:Y:S02]  /*f250*/  SEL R63, R243.reuse, R120, !P5 ;  /* 0x00000078f33f7207 */ /* 0x040fe40006800000 */
[C---:B------:R-:W-:Y:S02]  /*f260*/  SEL R128, R243.reuse, R131, !P5 ;  /* 0x00000083f3807207 */ /* 0x040fe40006800000 */
[C---:B------:R-:W-:Y:S01]  /*f270*/  SEL R62, R243.reuse, R122, !P5 ;  /* 0x0000007af33e7207 */ /* 0x040fe20006800000 */
[----:B------:R-:W-:Y:S01]  /*f280*/  STL [R1+0xa4], R64 ;  /* 0x0000a44001007387 */ /* 0x000fe20000100800 */
[----:B------:R-:W-:-:S02]  /*f290*/  SEL R175, R243, R175, !P5 ;  /* 0x000000aff3af7207 */ /* 0x000fc40006800000 */
[C---:B------:R-:W-:Y:S01]  /*f2a0*/  SEL R176, R243.reuse, R176, !P5 ;  /* 0x000000b0f3b07207 */ /* 0x040fe20006800000 */
[----:B------:R-:W-:Y:S01]  /*f2b0*/  STL [R1+0xa0], R63 ;  /* 0x0000a03f01007387 */ /* 0x000fe20000100800 */
[C---:B------:R-:W-:Y:S02]  /*f2c0*/  SEL R177, R243.reuse, R177, !P5 ;  /* 0x000000b1f3b17207 */ /* 0x040fe40006800000 */
[C---:B------:R-:W-:Y:S01]  /*f2d0*/  SEL R178, R243.reuse, R178, !P5 ;  /* 0x000000b2f3b27207 */ /* 0x040fe20006800000 */
[----:B------:R1:W-:Y:S01]  /*f2e0*/  STL [R1+0x48], R62 ;  /* 0x0000483e01007387 */ /* 0x0003e20000100800 */
[C---:B------:R-:W-:Y:S02]  /*f2f0*/  SEL R179, R243.reuse, R179, !P5 ;  /* 0x000000b3f3b37207 */ /* 0x040fe40006800000 */
[C---:B------:R-:W-:Y:S01]  /*f300*/  SEL R180, R243.reuse, R180, !P5 ;  /* 0x000000b4f3b47207 */ /* 0x040fe20006800000 */
[----:B------:R-:W-:Y:S01]  /*f310*/  STL.64 [R1+0x7588], R128 ;  /* 0x0075888001007387 */ /* 0x000fe20000100a00 */
[C---:B------:R-:W-:Y:S01]  /*f320*/  SEL R181, R243.reuse, R181, !P5 ;  /* 0x000000b5f3b57207 */ /* 0x040fe20006800000 */
[----:B------:R-:W-:Y:S01]  /*f330*/  @!P6 IMAD.MOV R48, RZ, RZ, -R48 ;  /* 0x000000ffff30e224 */ /* 0x000fe200078e0a30 */
[C---:B------:R-:W-:Y:S01]  /*f340*/  SEL R206, R243.reuse, R206, !P5 ;  /* 0x000000cef3ce7207 */ /* 0x040fe20006800000 */
[----:B------:R-:W-:Y:S01]  /*f350*/  STL.64 [R1+0x7590], R174 ;  /* 0x007590ae01007387 */ /* 0x000fe20000100a00 */
[----:B------:R-:W-:-:S02]  /*f360*/  SEL R207, R243, R207, !P5 ;  /* 0x000000cff3cf7207 */ /* 0x000fc40006800000 */
[C---:B------:R-:W-:Y:S01]  /*f370*/  SEL R232, R243.reuse, R232, !P5 ;  /* 0x000000e8f3e87207 */ /* 0x040fe20006800000 */
[----:B------:R-:W-:Y:S01]  /*f380*/  STL [R1+0x75a0], R175 ;  /* 0x0075a0af01007387 */ /* 0x000fe20000100800 */
[C---:B------:R-:W-:Y:S02]  /*f390*/  SEL R233, R243.reuse, R233, !P5 ;  /* 0x000000e9f3e97207 */ /* 0x040fe40006800000 */
[----:B------:R-:W-:Y:S01]  /*f3a0*/  ISETP.NE.AND P6, PT, RZ, c[0x0][0x178], PT ;  /* 0x00005e00ff007a0c */ /* 0x000fe20003fc5270 */
[----:B------:R-:W-:Y:S01]  /*f3b0*/  STL.64 [R1+0x7598], R176 ;  /* 0x007598b001007387 */ /* 0x000fe20000100a00 */
[C---:B------:R-:W-:Y:S02]  /*f3c0*/  SEL R234, R243.reuse, R234, !P5 ;  /* 0x000000eaf3ea7207 */ /* 0x040fe40006800000 */
[----:B------:R-:W-:Y:S01]  /*f3d0*/  SEL R235, R243, R235, !P5 ;  /* 0x000000ebf3eb7207 */ /* 0x000fe20006800000 */
[----:B------:R-:W-:Y:S01]  /*f3e0*/  STL.64 [R1+0x75a8], R178 ;  /* 0x0075a8b201007387 */ /* 0x000fe20000100a00 */
[----:B------:R-:W-:-:S02]  /*f3f0*/  LOP3.LUT R130, RZ, c[0x0][0x178], RZ, 0x33, !PT ;  /* 0x00005e00ff827a12 */ /* 0x000fc400078e33ff */
[C---:B------:R-:W-:Y:S01]  /*f400*/  SEL R31, R243.reuse, R31, !P5 ;  /* 0x0000001ff31f7207 */ /* 0x040fe20006800000 */
[----:B------:R-:W-:Y:S01]  /*f410*/  STL.64 [R1+0x75b0], R180 ;  /* 0x0075b0b401007387 */ /* 0x000fe20000100a00 */
[C---:B------:R-:W-:Y:S02]  /*f420*/  SEL R30, R243.reuse, R30, !P5 ;  /* 0x0000001ef31e7207 */ /* 0x040fe40006800000 */
[C---:B------:R-:W-:Y:S01]  /*f430*/  SEL R32, R243.reuse, R32, !P5 ;  /* 0x00000020f3207207 */ /* 0x040fe20006800000 */
[----:B------:R-:W-:Y:S01]  /*f440*/  STL.64 [R1+0x75b8], R206 ;  /* 0x0075b8ce01007387 */ /* 0x000fe20000100a00 */
[----:B------:R-:W-:Y:S02]  /*f450*/  SEL R33, R243, R33, !P5 ;  /* 0x00000021f3217207 */ /* 0x000fe40006800000 */
[C---:B------:R-:W-:Y:S01]  /*f460*/  SEL R67, R130.reuse, R13, !P6 ;  /* 0x0000000d82437207 */ /* 0x040fe20007000000 */
[----:B------:R-:W-:Y:S01]  /*f470*/  STL.64 [R1+0x75c0], R232 ;  /* 0x0075c0e801007387 */ /* 0x000fe20000100a00 */
[----:B------:R-:W-:-:S02]  /*f480*/  SEL R13, R130, R8, !P6 ;  /* 0x00000008820d7207 */ /* 0x000fc40007000000 */
[C---:B-1----:R-:W-:Y:S01]  /*f490*/  SEL R62, R130.reuse, R4, !P6 ;  /* 0x00000004823e7207 */ /* 0x042fe20007000000 */
[----:B------:R1:W-:Y:S01]  /*f4a0*/  STL.64 [R1+0x75c8], R234 ;  /* 0x0075c8ea01007387 */ /* 0x0003e20000100a00 */
[C---:B------:R-:W-:Y:S02]  /*f4b0*/  SEL R63, R130.reuse, R11, !P6 ;  /* 0x0000000b823f7207 */ /* 0x040fe40007000000 */
[C---:B------:R-:W-:Y:S01]  /*f4c0*/  SEL R64, R130.reuse, R6, !P6 ;  /* 0x0000000682407207 */ /* 0x040fe20007000000 */
[----:B------:R1:W-:Y:S01]  /*f4d0*/  STL.64 [R1+0x75d0], R30 ;  /* 0x0075d01e01007387 */ /* 0x0003e20000100a00 */
[C---:B------:R-:W-:Y:S02]  /*f4e0*/  SEL R66, R130.reuse, R7, !P6 ;  /* 0x0000000782427207 */ /* 0x040fe40007000000 */
[C---:B------:R-:W-:Y:S01]  /*f4f0*/  SEL R8, R130.reuse, R5, !P6 ;  /* 0x0000000582087207 */ /* 0x040fe20007000000 */
[----:B------:R1:W-:Y:S01]  /*f500*/  STL.64 [R1+0x75d8], R32 ;  /* 0x0075d82001007387 */ /* 0x0003e20000100a00 */
[----:B------:R-:W-:-:S02]  /*f510*/  SEL R15, R130, R15, !P6 ;  /* 0x0000000f820f7207 */ /* 0x000fc40007000000 */
[C---:B------:R-:W-:Y:S02]  /*f520*/  SEL R55, R130.reuse, R55, !P6 ;  /* 0x0000003782377207 */ /* 0x040fe40007000000 */
[C---:B------:R-:W-:Y:S02]  /*f530*/  SEL R65, R130.reuse, R57, !P6 ;  /* 0x0000003982417207 */ /* 0x040fe40007000000 */
[C---:B------:R-:W-:Y:S02]  /*f540*/  SEL R11, R130.reuse, R3, !P6 ;  /* 0x00000003820b7207 */ /* 0x040fe40007000000 */
[C---:B------:R-:W-:Y:S02]  /*f550*/  SEL R10, R130.reuse, R10, !P6 ;  /* 0x0000000a820a7207 */ /* 0x040fe40007000000 */
[C---:B------:R-:W-:Y:S02]  /*f560*/  SEL R6, R130.reuse, R241, !P6 ;  /* 0x000000f182067207 */ /* 0x040fe40007000000 */
[----:B------:R-:W-:-:S02]  /*f570*/  SEL R7, R130, R240, !P6 ;  /* 0x000000f082077207 */ /* 0x000fc40007000000 */
[----:B------:R-:W-:Y:S01]  /*f580*/  SEL R5, R130, R48, !P6 ;  /* 0x0000003082057207 */ /* 0x000fe20007000000 */
[----:B----4-:R-:W-:-:S05]  /*f590*/  @!P3 IMAD.MOV R52, RZ, RZ, -R52 ;  /* 0x000000ffff34b224 */ /* 0x010fca00078e0a34 */
[----:B------:R-:W-:Y:S02]  /*f5a0*/  SEL R4, R130, R52, !P6 ;  /* 0x0000003482047207 */ /* 0x000fe40007000000 */
[----:B------:R-:W4:Y:S04]  /*f5b0*/  LDL.LU R130, [R1+0x30] ;  /* 0x0000300001827983 */ /* 0x000f280000300800 */
[----:B------:R-:W4:Y:S04]  /*f5c0*/  LDL.LU R91, [R1+0x9c] ;  /* 0x00009c00015b7983 */ /* 0x000f280000300800 */
[----:B------:R-:W4:Y:S04]  /*f5d0*/  LDL.LU R89, [R1+0x98] ;  /* 0x0000980001597983 */ /* 0x000f280000300800 */
[----:B------:R-:W4:Y:S01]  /*f5e0*/  LDL.LU R87, [R1+0x94] ;  /* 0x0000940001577983 */ /* 0x000f220000300800 */
[----:B------:R-:W-:-:S02]  /*f5f0*/  IMAD R69, R15, c[0x0][0x184], RZ ;  /* 0x000061000f457a24 */ /* 0x000fc400078e02ff */
[----:B------:R-:W-:Y:S01]  /*f600*/  IMAD R68, R55, c[0x0][0x184], RZ ;  /* 0x0000610037447a24 */ /* 0x000fe200078e02ff */
[C---:B------:R-:W-:Y:S01]  /*f610*/  SEL R247, R243.reuse, R88, !P5 ;  /* 0x00000058f3f77207 */ /* 0x040fe20006800000 */
[----:B------:R-:W-:Y:S01]  /*f620*/  IMAD R62, R62, c[0x0][0x184], RZ ;  /* 0x000061003e3e7a24 */ /* 0x000fe200078e02ff */
[C---:B------:R-:W-:Y:S02]  /*f630*/  SEL R249, R243.reuse, R86, !P5 ;  /* 0x00000056f3f97207 */ /* 0x040fe40006800000 */
[----:B------:R-:W-:Y:S01]  /*f640*/  SEL R88, R243, R160, !P5 ;  /* 0x000000a0f3587207 */ /* 0x000fe20006800000 */
[----:B------:R-:W-:Y:S01]  /*f650*/  IMAD R57, R63, c[0x0][0x184], RZ ;  /* 0x000061003f397a24 */ /* 0x000fe200078e02ff */
[----:B------:R-:W-:Y:S02]  /*f660*/  SEL R86, R243, R158, !P5 ;  /* 0x0000009ef3567207 */ /* 0x000fe40006800000 */
[----:B------:R-:W-:Y:S02]  /*f670*/  LEA R160, P3, R69, c[0x0][0x160], 0x2 ;  /* 0x0000580045a07a11 */ /* 0x000fe400078610ff */
[----:B------:R-:W-:Y:S01]  /*f680*/  LEA R158, P6, R68, c[0x0][0x160], 0x2 ;  /* 0x00005800449e7a11 */ /* 0x000fe200078c10ff */
[----:B------:R-:W1:Y:S01]  /*f690*/  S2R R132, SR_TID.X ;  /* 0x0000000000847919 */ /* 0x000e620000002100 */
[----:B------:R-:W-:-:S02]  /*f6a0*/  SEL R251, R243, R84, !P5 ;  /* 0x00000054f3fb7207 */ /* 0x000fc40006800000 */
[C---:B------:R-:W-:Y:S01]  /*f6b0*/  SEL R97, R243.reuse, R161, !P5 ;  /* 0x000000a1f3617207 */ /* 0x040fe20006800000 */
[----:B------:R-:W-:Y:S01]  /*f6c0*/  IMAD R55, R64, c[0x0][0x184], RZ ;  /* 0x0000610040377a24 */ /* 0x000fe200078e02ff */
[C---:B------:R-:W-:Y:S02]  /*f6d0*/  SEL R84, R243.reuse, R156, !P5 ;  /* 0x0000009cf3547207 */ /* 0x040fe40006800000 */
[----:B------:R-:W-:Y:S02]  /*f6e0*/  SEL R99, R243, R159, !P5 ;  /* 0x0000009ff3637207 */ /* 0x000fe40006800000 */
[----:B------:R-:W-:Y:S01]  /*f6f0*/  LEA.HI.X.SX32 R161, R69, c[0x0][0x164], 0x2, P3 ;  /* 0x0000590045a17a11 */ /* 0x000fe200018f16ff */
[----:B------:R-:W-:Y:S01]  /*f700*/  IMAD R52, R65, c[0x0][0x184], RZ ;  /* 0x0000610041347a24 */ /* 0x000fe200078e02ff */
[----:B------:R-:W-:Y:S02]  /*f710*/  SEL R82, R243, R154, !P5 ;  /* 0x0000009af3527207 */ /* 0x000fe40006800000 */
[----:B------:R-:W-:-:S02]  /*f720*/  LEA R156, P3, R62, c[0x0][0x160], 0x2 ;  /* 0x000058003e9c7a11 */ /* 0x000fc400078610ff */
[----:B------:R-:W-:Y:S02]  /*f730*/  LEA.HI.X.SX32 R159, R68, c[0x0][0x164], 0x2, P6 ;  /* 0x00005900449f7a11 */ /* 0x000fe400030f16ff */
[----:B------:R-:W-:Y:S02]  /*f740*/  LEA R154, P6, R57, c[0x0][0x160], 0x2 ;  /* 0x00005800399a7a11 */ /* 0x000fe400078c10ff */
[C---:B------:R-:W-:Y:S01]  /*f750*/  SEL R103, R243.reuse, R157, !P5 ;  /* 0x0000009df3677207 */ /* 0x040fe20006800000 */
[----:B------:R-:W-:Y:S01]  /*f760*/  IMAD R48, R66, c[0x0][0x184], RZ ;  /* 0x0000610042307a24 */ /* 0x000fe200078e02ff */
[C---:B------:R-:W-:Y:S02]  /*f770*/  SEL R80, R243.reuse, R152, !P5 ;  /* 0x00000098f3507207 */ /* 0x040fe40006800000 */
[----:B------:R-:W-:Y:S02]  /*f780*/  SEL R105, R243, R155, !P5 ;  /* 0x0000009bf3697207 */ /* 0x000fe40006800000 */
[----:B------:R-:W-:Y:S01]  /*f790*/  LEA.HI.X.SX32 R157, R62, c[0x0][0x164], 0x2, P3 ;  /* 0x000059003e9d7a11 */ /* 0x000fe200018f16ff */
[----:B------:R-:W-:Y:S01]  /*f7a0*/  IMAD R15, R67, c[0x0][0x184], RZ ;  /* 0x00006100430f7a24 */ /* 0x000fe200078e02ff */
[----:B------:R-:W-:-:S02]  /*f7b0*/  SEL R78, R243, R150, !P5 ;  /* 0x00000096f34e7207 */ /* 0x000fc40006800000 */
[----:B------:R-:W-:Y:S02]  /*f7c0*/  LEA R152, P3, R55, c[0x0][0x160], 0x2 ;  /* 0x0000580037987a11 */ /* 0x000fe400078610ff */
[----:B------:R-:W-:Y:S02]  /*f7d0*/  LEA.HI.X.SX32 R155, R57, c[0x0][0x164], 0x2, P6 ;  /* 0x00005900399b7a11 */ /* 0x000fe400030f16ff */
[----:B------:R-:W-:Y:S02]  /*f7e0*/  LEA R150, P6, R52, c[0x0][0x160], 0x2 ;  /* 0x0000580034967a11 */ /* 0x000fe400078c10ff */
[C---:B------:R-:W-:Y:S02]  /*f7f0*/  SEL R245, R243.reuse, R90, !P5 ;  /* 0x0000005af3f57207 */ /* 0x040fe40006800000 */
[----:B------:R-:W-:Y:S01]  /*f800*/  SEL R107, R243, R153, !P5 ;  /* 0x00000099f36b7207 */ /* 0x000fe20006800000 */
[----:B------:R-:W-:Y:S01]  /*f810*/  IMAD R13, R13, c[0x0][0x184], RZ ;  /* 0x000061000d0d7a24 */ /* 0x000fe200078e02ff */
[----:B--2---:R-:W-:-:S02]  /*f820*/  SEL R90, R243, R61, !P5 ;  /* 0x0000003df35a7207 */ /* 0x004fc40006800000 */
[C---:B------:R-:W-:Y:S02]  /*f830*/  SEL R76, R243.reuse, R148, !P5 ;  /* 0x00000094f34c7207 */ /* 0x040fe40006800000 */
[----:B------:R-:W-:Y:S02]  /*f840*/  SEL R109, R243, R151, !P5 ;  /* 0x00000097f36d7207 */ /* 0x000fe40006800000 */
[----:B------:R-:W-:Y:S01]  /*f850*/  LEA.HI.X.SX32 R153, R55, c[0x0][0x164], 0x2, P3 ;  /* 0x0000590037997a11 */ /* 0x000fe200018f16ff */
[----:B------:R-:W-:Y:S01]  /*f860*/  IMAD R11, R11, c[0x0][0x184], RZ ;  /* 0x000061000b0b7a24 */ /* 0x000fe200078e02ff */
[----:B------:R-:W-:Y:S02]  /*f870*/  SEL R61, R243, R146, !P5 ;  /* 0x00000092f33d7207 */ /* 0x000fe40006800000 */
[----:B------:R-:W-:Y:S02]  /*f880*/  LEA R148, P3, R48, c[0x0][0x160], 0x2 ;  /* 0x0000580030947a11 */ /* 0x000fe400078610ff */
[----:B------:R-:W-:-:S02]  /*f890*/  LEA.HI.X.SX32 R151, R52, c[0x0][0x164], 0x2, P6 ;  /* 0x0000590034977a11 */ /* 0x000fc400030f16ff */
[----:B------:R-:W-:Y:S02]  /*f8a0*/  LEA R146, P6, R15, c[0x0][0x160], 0x2 ;  /* 0x000058000f927a11 */ /* 0x000fe400078c10ff */
[C---:B------:R-:W-:Y:S02]  /*f8b0*/  SEL R236, R243.reuse, R94, !P5 ;  /* 0x0000005ef3ec7207 */ /* 0x040fe40006800000 */
[C---:B------:R-:W-:Y:S02]  /*f8c0*/  SEL R183, R243.reuse, R100, !P5 ;  /* 0x00000064f3b77207 */ /* 0x040fe40006800000 */
[C---:B------:R-:W-:Y:S02]  /*f8d0*/  SEL R94, R243.reuse, R59, !P5 ;  /* 0x0000003bf35e7207 */ /* 0x040fe40006800000 */
[C---:B------:R-:W-:Y:S01]  /*f8e0*/  SEL R111, R243.reuse, R149, !P5 ;  /* 0x00000095f36f7207 */ /* 0x040fe20006800000 */
[----:B------:R-:W-:Y:S01]  /*f8f0*/  IMAD R10, R10, c[0x0][0x184], RZ ;  /* 0x000061000a0a7a24 */ /* 0x000fe200078e02ff */
[----:B------:R-:W-:-:S02]  /*f900*/  SEL R100, R243, R58, !P5 ;  /* 0x0000003af3647207 */ /* 0x000fc40006800000 */
[C---:B------:R-:W-:Y:S02]  /*f910*/  SEL R59, R243.reuse, R144, !P5 ;  /* 0x00000090f33b7207 */ /* 0x040fe40006800000 */
[C---:B------:R-:W-:Y:S02]  /*f920*/  SEL R113, R243.reuse, R147, !P5 ;  /* 0x00000093f3717207 */ /* 0x040fe40006800000 */
[----:B------:R-:W-:Y:S01]  /*f930*/  LEA.HI.X.SX32 R149, R48, c[0x0][0x164], 0x2, P3 ;  /* 0x0000590030957a11 */ /* 0x000fe200018f16ff */
[----:B------:R-:W-:Y:S01]  /*f940*/  IMAD R8, R8, c[0x0][0x184], RZ ;  /* 0x0000610008087a24 */ /* 0x000fe200078e02ff */
[----:B------:R-:W-:Y:S02]  /*f950*/  SEL R58, R243, R142, !P5 ;  /* 0x0000008ef33a7207 */ /* 0x000fe40006800000 */
[----:B------:R-:W-:Y:S02]  /*f960*/  LEA R144, P3, R13, c[0x0][0x160], 0x2 ;  /* 0x000058000d907a11 */ /* 0x000fe400078610ff */
[----:B------:R-:W-:-:S02]  /*f970*/  LEA.HI.X.SX32 R147, R15, c[0x0][0x164], 0x2, P6 ;  /* 0x000059000f937a11 */ /* 0x000fc400030f16ff */
[----:B------:R-:W-:Y:S02]  /*f980*/  SEL R248, R243, R238, !P5 ;  /* 0x000000eef3f87207 */ /* 0x000fe40006800000 */
[----:B------:R-:W-:Y:S02]  /*f990*/  LEA R142, P6, R11, c[0x0][0x160], 0x2 ;  /* 0x000058000b8e7a11 */ /* 0x000fe400078c10ff */
[C---:B------:R-:W-:Y:S02]  /*f9a0*/  SEL R238, R243.reuse, R191, !P5 ;  /* 0x000000bff3ee7207 */ /* 0x040fe40006800000 */
[C---:B------:R-:W-:Y:S02]  /*f9b0*/  SEL R252, R243.reuse, R54, !P5 ;  /* 0x00000036f3fc7207 */ /* 0x040fe40006800000 */
[C---:B------:R-:W-:Y:S02]  /*f9c0*/  SEL R250, R243.reuse, R187, !P5 ;  /* 0x000000bbf3fa7207 */ /* 0x040fe40006800000 */
[----:B------:R-:W-:-:S02]  /*f9d0*/  SEL R191, R243, R12, !P5 ;  /* 0x0000000cf3bf7207 */ /* 0x000fc40006800000 */
[C---:B------:R-:W-:Y:S01]  /*f9e0*/  SEL R115, R243.reuse, R145, !P5 ;  /* 0x00000091f3737207 */ /* 0x040fe20006800000 */
[----:B------:R-:W-:Y:S01]  /*f9f0*/  IMAD R6, R6, c[0x0][0x184], RZ ;  /* 0x0000610006067a24 */ /* 0x000fe200078e02ff */
[C---:B------:R-:W-:Y:S02]  /*fa00*/  SEL R187, R243.reuse, R98, !P5 ;  /* 0x00000062f3bb7207 */ /* 0x040fe40006800000 */
[C---:B---3--:R-:W-:Y:S02]  /*fa10*/  SEL R12, R243.reuse, R50, !P5 ;  /* 0x00000032f30c7207 */ /* 0x048fe40006800000 */
[C---:B------:R-:W-:Y:S02]  /*fa20*/  SEL R54, R243.reuse, R140, !P5 ;  /* 0x0000008cf3367207 */ /* 0x040fe40006800000 */
[----:B------:R-:W-:Y:S02]  /*fa30*/  SEL R117, R243, R143, !P5 ;  /* 0x0000008ff3757207 */ /* 0x000fe40006800000 */
[----:B------:R-:W-:Y:S01]  /*fa40*/  LEA.HI.X.SX32 R145, R13, c[0x0][0x164], 0x2, P3 ;  /* 0x000059000d917a11 */ /* 0x000fe200018f16ff */
[----:B------:R-:W-:Y:S01]  /*fa50*/  IMAD R7, R7, c[0x0][0x184], RZ ;  /* 0x0000610007077a24 */ /* 0x000fe200078e02ff */
[----:B------:R-:W-:-:S02]  /*fa60*/  SEL R185, R243, R49, !P5 ;  /* 0x00000031f3b97207 */ /* 0x000fc40006800000 */
[C---:B------:R-:W-:Y:S02]  /*fa70*/  SEL R98, R243.reuse, R37, !P5 ;  /* 0x00000025f3627207 */ /* 0x040fe40006800000 */
[C---:B------:R-:W-:Y:S02]  /*fa80*/  SEL R50, R243.reuse, R138, !P5 ;  /* 0x0000008af3327207 */ /* 0x040fe40006800000 */
[C---:B------:R-:W-:Y:S02]  /*fa90*/  SEL R75, R243.reuse, R124, !P5 ;  /* 0x0000007cf34b7207 */ /* 0x040fe40006800000 */
[----:B------:R-:W-:Y:S02]  /*faa0*/  SEL R74, R243, R126, !P5 ;  /* 0x0000007ef34a7207 */ /* 0x000fe40006800000 */
[----:B------:R-:W-:Y:S02]  /*fab0*/  LEA R140, P3, R10, c[0x0][0x160], 0x2 ;  /* 0x000058000a8c7a11 */ /* 0x000fe400078610ff */
[----:B------:R-:W-:-:S02]  /*fac0*/  LEA.HI.X.SX32 R143, R11, c[0x0][0x164], 0x2, P6 ;  /* 0x000059000b8f7a11 */ /* 0x000fc400030f16ff */
        /* <DEDUP_REMOVED lines=108> */
[----:B------:R-:W-:Y:S02]  /*10190*/  SEL R0, R243, R0, !P5 ;  /* 0x00000000f3007207 */ /* 0x000fe40006800000 */
[----:B------:R-:W-:Y:S02]  /*101a0*/  LEA R138, P6, R8, c[0x0][0x160], 0x2 ;  /* 0x00005800088a7a11 */ /* 0x000fe400078c10ff */
[----:B-1----:R-:W-:Y:S02]  /*101b0*/  LOP3.LUT R243, R132, 0x1f, RZ, 0xc0, !PT ;  /* 0x0000001f84f37812 */ /* 0x002fe400078ec0ff */
[----:B------:R-:W-:Y:S01]  /*101c0*/  LEA.HI.X.SX32 R141, R10, c[0x0][0x164], 0x2, P3 ;  /* 0x000059000a8d7a11 */ /* 0x000fe200018f16ff */
[----:B------:R-:W-:Y:S01]  /*101d0*/  IMAD R4, R4, c[0x0][0x184], RZ ;  /* 0x0000610004047a24 */ /* 0x000fe200078e02ff */
[----:B------:R-:W-:Y:S01]  /*101e0*/  LEA R136, P3, R6, c[0x0][0x160], 0x2 ;  /* 0x0000580006887a11 */ /* 0x000fe200078610ff */
[----:B------:R-:W-:Y:S01]  /*101f0*/  IMAD R5, R5, c[0x0][0x184], RZ ;  /* 0x0000610005057a24 */ /* 0x000fe200078e02ff */
[----:B------:R-:W-:Y:S01]  /*10200*/  LEA.HI.X.SX32 R139, R8, c[0x0][0x164], 0x2, P6 ;  /* 0x00005900088b7a11 */ /* 0x000fe200030f16ff */
[----:B------:R-:W-:Y:S01]  /*10210*/  IMAD R70, R243, c[0x0][0x18c], RZ ;  /* 0x00006300f3467a24 */ /* 0x000fe200078e02ff */
[----:B------:R-:W-:-:S02]  /*10220*/  LEA R134, P6, R7, c[0x0][0x160], 0x2 ;  /* 0x0000580007867a11 */ /* 0x000fc400078c10ff */
[----:B------:R-:W-:Y:S01]  /*10230*/  LEA.HI.X.SX32 R137, R6, c[0x0][0x164], 0x2, P3 ;  /* 0x0000590006897a11 */ /* 0x000fe200018f16ff */
[----:B----4-:R-:W-:Y:S01]  /*10240*/  IMAD R6, R130, c[0x0][0x190], RZ ;  /* 0x0000640082067a24 */ /* 0x010fe200078e02ff */
[----:B------:R-:W-:Y:S02]  /*10250*/  LEA.HI.X.SX32 R135, R7, c[0x0][0x164], 0x2, P6 ;  /* 0x0000590007877a11 */ /* 0x000fe400030f16ff */
[----:B------:R-:W-:Y:S02]  /*10260*/  LEA R132, P3, R4, c[0x0][0x160], 0x2 ;  /* 0x0000580004847a11 */ /* 0x000fe400078610ff */
[----:B------:R-:W-:Y:S02]  /*10270*/  LEA R130, P6, R5, c[0x0][0x160], 0x2 ;  /* 0x0000580005827a11 */ /* 0x000fe400078c10ff */
[----:B------:R-:W-:Y:S02]  /*10280*/  LEA R3, P5, R70, c[0x0][0x168], 0x2 ;  /* 0x00005a0046037a11 */ /* 0x000fe400078a10ff */
[----:B------:R-:W-:-:S02]  /*10290*/  MOV R93, c[0x0][0x180] ;  /* 0x00006000005d7a02 */ /* 0x000fc40000000f00 */
[----:B------:R-:W-:Y:S02]  /*102a0*/  LEA.HI.X.SX32 R133, R4, c[0x0][0x164], 0x2, P3 ;  /* 0x0000590004857a11 */ /* 0x000fe400018f16ff */
[----:B------:R-:W-:Y:S02]  /*102b0*/  LEA.HI.X.SX32 R131, R5, c[0x0][0x164], 0x2, P6 ;  /* 0x0000590005837a11 */ /* 0x000fe400030f16ff */
[----:B------:R-:W-:Y:S02]  /*102c0*/  LEA.HI.X.SX32 R4, R70, c[0x0][0x16c], 0x2, P5 ;  /* 0x00005b0046047a11 */ /* 0x000fe400028f16ff */
[C---:B------:R-:W-:Y:S01]  /*102d0*/  LEA R10, P6, R6.reuse, R3, 0x2 ;  /* 0x00000003060a7211 */ /* 0x040fe200078c10ff */
[----:B------:R-:W-:Y:S01]  /*102e0*/  IMAD.MOV.U32 R8, RZ, RZ, c[0x0][0x188] ;  /* 0x00006200ff087624 */ /* 0x000fe200078e00ff */
[----:B------:R-:W-:Y:S02]  /*102f0*/  IADD3 R5, R93, -0x19, RZ ;  /* 0xffffffe75d057810 */ /* 0x000fe40007ffe0ff */
[----:B------:R-:W-:-:S02]  /*10300*/  LEA.HI.X.SX32 R11, R6, R4, 0x2, P6 ;  /* 0x00000004060b7211 */ /* 0x000fc400030f16ff */
[----:B------:R-:W-:Y:S01]  /*10310*/  ISETP.GE.U32.AND P6, PT, R5, 0x7fffffc8, PT ;  /* 0x7fffffc80500780c */ /* 0x000fe20003fc6070 */
[----:B------:R-:W-:-:S04]  /*10320*/  IMAD.SHL.U32 R5, R8, 0x4, RZ ;  /* 0x0000000408057824 */ /* 0x000fc800078e00ff */
[C---:B------:R-:W-:Y:S01]  /*10330*/  IMAD.WIDE R234, R5.reuse, 0x4, R160 ;  /* 0x0000000405ea7825 */ /* 0x040fe200078e02a0 */
[----:B------:R1:W-:Y:S03]  /*10340*/  STL.64 [R1+0x4180], R10 ;  /* 0x0041800a01007387 */ /* 0x0003e60000100a00 */
[----:B------:R-:W-:Y:S01]  /*10350*/  IMAD.WIDE R232, R5, 0x4, R158 ;  /* 0x0000000405e87825 */ /* 0x000fe200078e029e */
[----:B------:R-:W-:Y:S01]  /*10360*/  IADD3 R71, R93, -0x11, RZ ;  /* 0xffffffef5d477810 */ /* 0x000fe20007ffe0ff */
[----:B------:R-:W2:Y:S02]  /*10370*/  LDL.LU R85, [R1+0x90] ;  /* 0x0000900001557983 */ /* 0x000ea40000300800 */
[C---:B------:R-:W-:Y:S02]  /*10380*/  IMAD.WIDE R206, R5.reuse, 0x4, R156 ;  /* 0x0000000405ce7825 */ /* 0x040fe400078e029c */
[----:B------:R-:W-:Y:S02]  /*10390*/  STL.64 [R1+0x890], R234 ;  /* 0x000890ea01007387 */ /* 0x000fe40000100a00 */
[----:B------:R-:W-:-:S02]  /*103a0*/  IMAD.WIDE R180, R5, 0x4, R154 ;  /* 0x0000000405b47825 */ /* 0x000fc400078e029a */
[----:B------:R-:W-:Y:S02]  /*103b0*/  STL.64 [R1+0x888], R232 ;  /* 0x000888e801007387 */ /* 0x000fe40000100a00 */
[----:B------:R-:W-:Y:S01]  /*103c0*/  IMAD.WIDE R178, R5, 0x4, R152 ;  /* 0x0000000405b27825 */ /* 0x000fe200078e0298 */
[----:B------:R-:W-:Y:S01]  /*103d0*/  ISETP.GE.U32.AND P3, PT, R71, 0x7fffffd0, PT ;  /* 0x7fffffd04700780c */ /* 0x000fe20003f66070 */
[----:B------:R-:W-:Y:S02]  /*103e0*/  STL.64 [R1+0x880], R206 ;  /* 0x000880ce01007387 */ /* 0x000fe40000100a00 */
[C---:B------:R-:W-:Y:S02]  /*103f0*/  IMAD.WIDE R176, R5.reuse, 0x4, R150 ;  /* 0x0000000405b07825 */ /* 0x040fe400078e0296 */
[----:B------:R-:W-:Y:S02]  /*10400*/  STL.64 [R1+0x878], R180 ;  /* 0x000878b401007387 */ /* 0x000fe40000100a00 */
[----:B------:R-:W-:-:S02]  /*10410*/  IMAD.WIDE R72, R5, 0x4, R148 ;  /* 0x0000000405487825 */ /* 0x000fc400078e0294 */
[----:B------:R-:W-:Y:S02]  /*10420*/  STL.64 [R1+0x870], R178 ;  /* 0x000870b201007387 */ /* 0x000fe40000100a00 */
[C---:B------:R-:W-:Y:S02]  /*10430*/  IMAD.WIDE R174, R5.reuse, 0x4, R146 ;  /* 0x0000000405ae7825 */ /* 0x040fe400078e0292 */
[----:B------:R-:W-:Y:S02]  /*10440*/  STL.64 [R1+0x868], R176 ;  /* 0x000868b001007387 */ /* 0x000fe40000100a00 */
[C---:B------:R-:W-:Y:S02]  /*10450*/  IMAD.WIDE R128, R5.reuse, 0x4, R144 ;  /* 0x0000000405807825 */ /* 0x040fe400078e0290 */
[----:B------:R3:W-:Y:S02]  /*10460*/  STL.64 [R1+0x860], R72 ;  /* 0x0008604801007387 */ /* 0x0007e40000100a00 */
[----:B------:R-:W-:Y:S01]  /*10470*/  IMAD.WIDE R70, R5, 0x4, R142 ;  /* 0x0000000405467825 */ /* 0x000fe200078e028e */
[----:B------:R-:W-:Y:S01]  /*10480*/  ULDC.64 UR6, c[0x0][0x118] ;  /* 0x0000460000067ab9 */ /* 0x000fe20000000a00 */
[----:B------:R4:W-:Y:S02]  /*10490*/  STL.64 [R1+0x858], R174 ;  /* 0x000858ae01007387 */ /* 0x0009e40000100a00 */
[----:B------:R-:W-:-:S02]  /*104a0*/  IMAD.SHL.U32 R30, R243, 0x4, RZ ;  /* 0x00000004f31e7824 */ /* 0x000fc400078e00ff */
[C---:B------:R-:W-:Y:S01]  /*104b0*/  IMAD.WIDE R68, R5.reuse, 0x4, R140 ;  /* 0x0000000405447825 */ /* 0x040fe200078e028c */
[----:B------:R1:W-:Y:S03]  /*104c0*/  STL.64 [R1+0x850], R128 ;  /* 0x0008508001007387 */ /* 0x0003e60000100a00 */
[C---:B------:R-:W-:Y:S01]  /*104d0*/  IMAD.WIDE R66, R5.reuse, 0x4, R138 ;  /* 0x0000000405427825 */ /* 0x040fe200078e028a */
[----:B------:R-:W-:Y:S03]  /*104e0*/  STL.64 [R1+0x848], R70 ;  /* 0x0008484601007387 */ /* 0x000fe60000100a00 */
[C---:B------:R-:W-:Y:S01]  /*104f0*/  IMAD.WIDE R64, R5.reuse, 0x4, R136 ;  /* 0x0000000405407825 */ /* 0x040fe200078e0288 */
[----:B------:R2:W-:Y:S03]  /*10500*/  LDGSTS.E [R30], [R160.64], !P0 ;  /* 0x00000000a01e7fae */ /* 0x0005e6000c121846 */
[C---:B------:R-:W-:Y:S01]  /*10510*/  IMAD.WIDE R62, R5.reuse, 0x4, R134 ;  /* 0x00000004053e7825 */ /* 0x040fe200078e0286 */
[----:B------:R-:W-:Y:S03]  /*10520*/  STL.64 [R1+0x840], R68 ;  /* 0x0008404401007387 */ /* 0x000fe60000100a00 */
[C---:B------:R-:W-:Y:S01]  /*10530*/  IMAD.WIDE R32, R5.reuse, 0x4, R132 ;  /* 0x0000000405207825 */ /* 0x040fe200078e0284 */
[----:B------:R2:W-:Y:S03]  /*10540*/  LDGSTS.E [R30+0x80], [R158.64], !P0 ;  /* 0x000800009e1e7fae */ /* 0x0005e6000c121846 */
[----:B-1----:R-:W-:Y:S01]  /*10550*/  IMAD.WIDE R10, R5, 0x4, R130 ;  /* 0x00000004050a7825 */ /* 0x002fe200078e0282 */
[----:B------:R-:W-:Y:S04]  /*10560*/  STL.64 [R1+0x838], R66 ;  /* 0x0008384201007387 */ /* 0x000fe80000100a00 */
[----:B------:R1:W-:Y:S04]  /*10570*/  LDGSTS.E [R30+0x100], [R156.64], !P0 ;  /* 0x001000009c1e7fae */ /* 0x0003e8000c121846 */
[----:B------:R-:W-:Y:S04]  /*10580*/  STL.64 [R1+0x830], R64 ;  /* 0x0008304001007387 */ /* 0x000fe80000100a00 */
[----:B------:R1:W-:Y:S04]  /*10590*/  LDGSTS.E [R30+0x180], [R154.64], !P0 ;  /* 0x001800009a1e7fae */ /* 0x0003e8000c121846 */
[----:B------:R-:W-:Y:S04]  /*105a0*/  STL.64 [R1+0x828], R62 ;  /* 0x0008283e01007387 */ /* 0x000fe80000100a00 */
[----:B------:R1:W-:Y:S04]  /*105b0*/  LDGSTS.E [R30+0x200], [R152.64], !P0 ;  /* 0x00200000981e7fae */ /* 0x0003e8000c121846 */
[----:B------:R-:W-:Y:S04]  /*105c0*/  STL.64 [R1+0x6a0], R32 ;  /* 0x0006a02001007387 */ /* 0x000fe80000100a00 */
[----:B------:R1:W-:Y:S04]  /*105d0*/  LDGSTS.E [R30+0x280], [R150.64], !P0 ;  /* 0x00280000961e7fae */ /* 0x0003e8000c121846 */
[----:B------:R-:W2:Y:S04]  /*105e0*/  LDL.LU R83, [R1+0x8c] ;  /* 0x00008c0001537983 */ /* 0x000ea80000300800 */
[----:B------:R1:W-:Y:S04]  /*105f0*/  LDGSTS.E [R30+0x300], [R148.64], !P0 ;  /* 0x00300000941e7fae */ /* 0x0003e8000c121846 */
[----:B------:R1:W-:Y:S04]  /*10600*/  STL.64 [R1+0x698], R10 ;  /* 0x0006980a01007387 */ /* 0x0003e80000100a00 */
[----:B------:R1:W-:Y:S04]  /*10610*/  LDGSTS.E [R30+0x380], [R146.64], !P0 ;  /* 0x00380000921e7fae */ /* 0x0003e8000c121846 */
[----:B------:R-:W2:Y:S04]  /*10620*/  LDL.LU R81, [R1+0x88] ;  /* 0x0000880001517983 */ /* 0x000ea80000300800 */
[----:B------:R1:W-:Y:S04]  /*10630*/  LDGSTS.E [R30+0x400], [R144.64], !P0 ;  /* 0x00400000901e7fae */ /* 0x0003e8000c121846 */
        /* <DEDUP_REMOVED lines=9> */
[----:B------:R-:W2:Y:S04]  /*106d0*/  LDL.LU R79, [R1+0x84] ;  /* 0x00008400014f7983 */ /* 0x000ea80000300800 */
[----:B------:R1:W-:Y:S04]  /*106e0*/  LDGSTS.E [R30+0x2100], [R206.64], !P2 ;  /* 0x02100000ce1e7fae */ /* 0x0003e8000d121846 */
[----:B------:R1:W-:Y:S04]  /*106f0*/  LDGSTS.E [R30+0x2180], [R180.64], !P2 ;  /* 0x02180000b41e7fae */ /* 0x0003e8000d121846 */
[----:B------:R-:W2:Y:S04]  /*10700*/  LDL.LU R77, [R1+0x80] ;  /* 0x00008000014d7983 */ /* 0x000ea80000300800 */
[----:B------:R1:W-:Y:S04]  /*10710*/  LDGSTS.E [R30+0x2200], [R178.64], !P2 ;  /* 0x02200000b21e7fae */ /* 0x0003e8000d121846 */
[----:B------:R1:W-:Y:S04]  /*10720*/  LDGSTS.E [R30+0x2280], [R176.64], !P2 ;  /* 0x02280000b01e7fae */ /* 0x0003e8000d121846 */
[----:B------:R3:W-:Y:S01]  /*10730*/  LDGSTS.E [R30+0x2300], [R72.64], !P2 ;  /* 0x02300000481e7fae */ /* 0x0007e2000d121846 */
[----:B------:R-:W-:-:S03]  /*10740*/  IMAD R95, R87, c[0x0][0x190], RZ ;  /* 0x00006400575f7a24 */ /* 0x000fc600078e02ff */
[----:B------:R4:W-:Y:S01]  /*10750*/  LDGSTS.E [R30+0x2380], [R174.64], !P2 ;  /* 0x02380000ae1e7fae */ /* 0x0009e2000d121846 */
[----:B------:R-:W-:-:S03]  /*10760*/  IADD3 R6, R93, -0x1d, RZ ;  /* 0xffffffe35d067810 */ /* 0x000fc60007ffe0ff */
[----:B------:R1:W-:Y:S04]  /*10770*/  LDGSTS.E [R30+0x2400], [R128.64], !P2 ;  /* 0x02400000801e7fae */ /* 0x0003e8000d121846 */
[----:B---3--:R-:W3:Y:S04]  /*10780*/  LDL.LU R73, [R1+0x7c] ;  /* 0x00007c0001497983 */ /* 0x008ee80000300800 */
[----:B------:R-:W3:Y:S04]  /*10790*/  LDL.LU R72, [R1+0x78] ;  /* 0x0000780001487983 */ /* 0x000ee80000300800 */
[----:B------:R-:W3:Y:S04]  /*107a0*/  LDL.LU R87, [R1+0x74] ;  /* 0x0000740001577983 */ /* 0x000ee80000300800 */
[----:B----4-:R-:W4:Y:S01]  /*107b0*/  LDL.LU R174, [R1+0x70] ;  /* 0x0000700001ae7983 */ /* 0x010f220000300800 */
[----:B------:R-:W-:-:S03]  /*107c0*/  ISETP.GE.U32.AND P0, PT, R6, 0x7fffffc4, PT ;  /* 0x7fffffc40600780c */ /* 0x000fc60003f06070 */
[----:B------:R1:W-:Y:S01]  /*107d0*/  LDGSTS.E [R30+0x2480], [R70.64], !P2 ;  /* 0x02480000461e7fae */ /* 0x0003e2000d121846 */
[----:B------:R-:W-:-:S03]  /*107e0*/  IADD3 R7, R93, -0x15, RZ ;  /* 0xffffffeb5d077810 */ /* 0x000fc60007ffe0ff */
[----:B------:R1:W-:Y:S01]  /*107f0*/  LDGSTS.E [R30+0x2500], [R68.64], !P2 ;  /* 0x02500000441e7fae */ /* 0x0003e2000d121846 */
[----:B------:R-:W-:-:S03]  /*10800*/  IADD3 R6, R93, -0x2, RZ ;  /* 0xfffffffe5d067810 */ /* 0x000fc60007ffe0ff */
[----:B------:R1:W-:Y:S04]  /*10810*/  LDGSTS.E [R30+0x2580], [R66.64], !P2 ;  /* 0x02580000421e7fae */ /* 0x0003e8000d121846 */
[----:B------:R1:W-:Y:S01]  /*10820*/  LDGSTS.E [R30+0x2600], [R64.64], !P2 ;  /* 0x02600000401e7fae */ /* 0x0003e2000d121846 */
[----:B------:R-:W-:-:S03]  /*10830*/  ISETP.GE.U32.AND P5, PT, R7, 0x7fffffcc, PT ;  /* 0x7fffffcc0700780c */ /* 0x000fc60003fa6070 */
[----:B------:R1:W-:Y:S04]  /*10840*/  LDGSTS.E [R30+0x2680], [R62.64], !P2 ;  /* 0x026800003e1e7fae */ /* 0x0003e8000d121846 */
[----:B------:R2:W-:Y:S01]  /*10850*/  LDGSTS.E [R30+0x2700], [R32.64], !P2 ;  /* 0x02700000201e7fae */ /* 0x0005e2000d121846 */
[----:B------:R-:W-:-:S03]  /*10860*/  IMAD.SHL.U32 R5, R8, 0x8, RZ ;  /* 0x0000000808057824 */ /* 0x000fc600078e00ff */
[----:B------:R2:W-:Y:S01]  /*10870*/  LDGSTS.E [R30+0x2780], [R10.64], !P2 ;  /* 0x027800000a1e7fae */ /* 0x0005e2000d121846 */
[----:B------:R-:W-:Y:S01]  /*10880*/  ISETP.GE.U32.AND P2, PT, R6, 0x7fffffdf, PT ;  /* 0x7fffffdf0600780c */ /* 0x000fe20003f46070 */
[----:B------:R-:W-:Y:S02]  /*10890*/  IMAD R6, R89, c[0x0][0x190], RZ ;  /* 0x0000640059067a24 */ /* 0x000fe400078e02ff */
[----:B------:R-:W-:Y:S01]  /*108a0*/  IMAD R240, R8, 0xc, RZ ;  /* 0x0000000c08f07824 */ /* 0x000fe200078e02ff */
[----:B------:R-:W-:Y:S01]  /*108b0*/  IADD3 R241, R93, -0x6, RZ ;  /* 0xfffffffa5df17810 */ /* 0x000fe20007ffe0ff */
[----:B------:R-:W-:Y:S01]  /*108c0*/  IMAD R101, R91, c[0x0][0x190], RZ ;  /* 0x000064005b657a24 */ /* 0x000fe200078e02ff */
[----:B-1----:R-:W-:Y:S01]  /*108d0*/  MOV R129, R75 ;  /* 0x0000004b00817202 */ /* 0x002fe20000000f00 */
[----:B------:R-:W-:Y:S02]  /*108e0*/  IMAD.MOV.U32 R128, RZ, RZ, R74 ;  /* 0x000000ffff807224 */ /* 0x000fe400078e004a */
[----:B--2---:R-:W-:-:S05]  /*108f0*/  IMAD R7, R85, c[0x0][0x190], RZ ;  /* 0x0000640055077a24 */ /* 0x004fca00078e02ff */
[----:B------:R-:W-:Y:S04]  /*10900*/  STL.64 [R1+0x75e0], R6 ;  /* 0x0075e00601007387 */ /* 0x000fe80000100a00 */
[----:B------:R-:W2:Y:S01]  /*10910*/  LDL.LU R85, [R1+0x6c] ;  /* 0x00006c0001557983 */ /* 0x000ea20000300800 */
[----:B------:R-:W-:Y:S02]  /*10920*/  IMAD R93, R83, c[0x0][0x190], RZ ;  /* 0x00006400535d7a24 */ /* 0x000fe400078e02ff */
[----:B------:R-:W-:-:S05]  /*10930*/  IMAD R8, R81, c[0x0][0x190], RZ ;  /* 0x0000640051087a24 */ /* 0x000fca00078e02ff */
[----:B------:R-:W-:Y:S04]  /*10940*/  STL.64 [R1+0x75e8], R8 ;  /* 0x0075e80801007387 */ /* 0x000fe80000100a00 */
[----:B------:R-:W2:Y:S04]  /*10950*/  LDL.LU R31, [R1+0x68] ;  /* 0x00006800011f7983 */ /* 0x000ea80000300800 */
[----:B------:R-:W2:Y:S04]  /*10960*/  LDL.LU R83, [R1+0x64] ;  /* 0x0000640001537983 */ /* 0x000ea80000300800 */
[----:B------:R-:W2:Y:S04]  /*10970*/  LDL.LU R234, [R1+0x60] ;  /* 0x0000600001ea7983 */ /* 0x000ea80000300800 */
[----:B------:R-:W2:Y:S04]  /*10980*/  LDL.LU R81, [R1+0x5c] ;  /* 0x00005c0001517983 */ /* 0x000ea80000300800 */
[----:B------:R-:W2:Y:S01]  /*10990*/  LDL.LU R235, [R1+0x58] ;  /* 0x0000580001eb7983 */ /* 0x000ea20000300800 */
[----:B------:R-:W-:-:S03]  /*109a0*/  IMAD R91, R79, c[0x0][0x190], RZ ;  /* 0x000064004f5b7a24 */ /* 0x000fc600078e02ff */
[----:B------:R-:W2:Y:S04]  /*109b0*/  LDL.LU R79, [R1+0x54] ;  /* 0x00005400014f7983 */ /* 0x000ea80000300800 */
[----:B------:R-:W2:Y:S01]  /*109c0*/  LDL.LU R232, [R1+0x50] ;  /* 0x0000500001e87983 */ /* 0x000ea20000300800 */
[----:B------:R-:W-:-:S03]  /*109d0*/  IMAD R10, R77, c[0x0][0x190], RZ ;  /* 0x000064004d0a7a24 */ /* 0x000fc600078e02ff */
[----:B------:R-:W2:Y:S04]  /*109e0*/  LDL.LU R77, [R1+0x4c] ;  /* 0x00004c00014d7983 */ /* 0x000ea80000300800 */
[----:B------:R-:W2:Y:S04]  /*109f0*/  LDL.LU R233, [R1+0x3c] ;  /* 0x00003c0001e97983 */ /* 0x000ea80000300800 */
[----:B------:R-:W2:Y:S04]  /*10a00*/  LDL.LU R75, [R1+0x38] ;  /* 0x00003800014b7983 */ /* 0x000ea80000300800 */
[----:B------:R-:W2:Y:S04]  /*10a10*/  LDL.LU R206, [R1+0x34] ;  /* 0x0000340001ce7983 */ /* 0x000ea80000300800 */
[----:B------:R-:W2:Y:S04]  /*10a20*/  LDL.LU R74, [R1+0x2c] ;  /* 0x00002c00014a7983 */ /* 0x000ea80000300800 */
[----:B------:R-:W2:Y:S01]  /*10a30*/  LDL.LU R207, [R1+0x28] ;  /* 0x0000280001cf7983 */ /* 0x000ea20000300800 */
[----:B---3--:R-:W-:-:S03]  /*10a40*/  IMAD R89, R73, c[0x0][0x190], RZ ;  /* 0x0000640049597a24 */ /* 0x008fc600078e02ff */
[----:B------:R-:W3:Y:S01]  /*10a50*/  LDL.LU R73, [R1+0x24] ;  /* 0x0000240001497983 */ /* 0x000ee20000300800 */
[----:B------:R-:W-:-:S03]  /*10a60*/  IMAD R11, R72, c[0x0][0x190], RZ ;  /* 0x00006400480b7a24 */ /* 0x000fc600078e02ff */
[----:B------:R-:W3:Y:S04]  /*10a70*/  LDL.LU R180, [R1+0x20] ;  /* 0x0000200001b47983 */ /* 0x000ee80000300800 */
[----:B------:R-:W3:Y:S04]  /*10a80*/  LDL.LU R72, [R1+0x1c] ;  /* 0x00001c0001487983 */ /* 0x000ee80000300800 */
[----:B------:R1:W-:Y:S04]  /*10a90*/  STL.64 [R1+0x75f0], R10 ;  /* 0x0075f00a01007387 */ /* 0x0003e80000100a00 */
[----:B------:R-:W3:Y:S04]  /*10aa0*/  LDL.LU R181, [R1+0x18] ;  /* 0x0000180001b57983 */ /* 0x000ee80000300800 */
[----:B------:R-:W3:Y:S04]  /*10ab0*/  LDL.LU R178, [R1+0x14] ;  /* 0x0000140001b27983 */ /* 0x000ee80000300800 */
[----:B------:R-:W3:Y:S04]  /*10ac0*/  LDL.LU R179, [R1+0x10] ;  /* 0x0000100001b37983 */ /* 0x000ee80000300800 */
[----:B------:R-:W3:Y:S01]  /*10ad0*/  LDL.LU R176, [R1+0xc] ;  /* 0x00000c0001b07983 */ /* 0x000ee20000300800 */
[----:B----4-:R-:W-:-:S03]  /*10ae0*/  IMAD R13, R174, c[0x0][0x190], RZ ;  /* 0x00006400ae0d7a24 */ /* 0x010fc600078e02ff */
[----:B------:R-:W4:Y:S04]  /*10af0*/  LDL.LU R177, [R1+0x8] ;  /* 0x0000080001b17983 */ /* 0x000f280000300800 */
[----:B------:R-:W4:Y:S04]  /*10b00*/  LDL.LU R175, [R1+0x4] ;  /* 0x0000040001af7983 */ /* 0x000f280000300800 */
[----:B------:R-:W4:Y:S01]  /*10b10*/  LDL.LU R174, [R1] ;  /* 0x0000000001ae7983 */ /* 0x000f220000300800 */
[----:B------:R-:W-:-:S04]  /*10b20*/  IMAD.WIDE R32, R5, 0x4, R138 ;  /* 0x0000000405207825 */ /* 0x000fc800078e028a */
[----:B-1----:R-:W-:-:S04]  /*10b30*/  IMAD.WIDE R10, R5, 0x4, R134 ;  /* 0x00000004050a7825 */ /* 0x002fc800078e0286 */
[----:B------:R-:W-:-:S04]  /*10b40*/  IMAD.WIDE R8, R5, 0x4, R132 ;  /* 0x0000000405087825 */ /* 0x000fc800078e0284 */
[----:B------:R-:W-:-:S04]  /*10b50*/  IMAD.WIDE R6, R5, 0x4, R130 ;  /* 0x0000000405067825 */ /* 0x000fc800078e0282 */
[----:B--2---:R-:W-:-:S05]  /*10b60*/  IMAD R15, R31, c[0x0][0x190], RZ ;  /* 0x000064001f0f7a24 */ /* 0x004fca00078e02ff */
[----:B------:R1:W-:Y:S02]  /*10b70*/  STL.64 [R1+0x75f8], R14 ;  /* 0x0075f80e01007387 */ /* 0x0003e40000100a00 */
[----:B-1----:R-:W-:-:S04]  /*10b80*/  IMAD.WIDE R14, R5, 0x4, R136 ;  /* 0x00000004050e7825 */ /* 0x002fc800078e0288 */
[----:B------:R-:W-:Y:S02]  /*10b90*/  IMAD R55, R232, c[0x0][0x190], RZ ;  /* 0x00006400e8377a24 */ /* 0x000fe400078e02ff */
[----:B------:R-:W-:Y:S02]  /*10ba0*/  IMAD R57, R233, c[0x0][0x190], RZ ;  /* 0x00006400e9397a24 */ /* 0x000fe400078e02ff */
[----:B------:R-:W-:Y:S02]  /*10bb0*/  IMAD R75, R75, c[0x0][0x190], RZ ;  /* 0x000064004b4b7a24 */ /* 0x000fe400078e02ff */
[----:B------:R-:W-:Y:S02]  /*10bc0*/  IMAD R62, R206, c[0x0][0x190], RZ ;  /* 0x00006400ce3e7a24 */ /* 0x000fe400078e02ff */
[----:B------:R-:W-:Y:S02]  /*10bd0*/  IMAD R74, R74, c[0x0][0x190], RZ ;  /* 0x000064004a4a7a24 */ /* 0x000fe400078e02ff */
[----:B------:R-:W-:-:S03]  /*10be0*/  IMAD R63, R207, c[0x0][0x190], RZ ;  /* 0x00006400cf3f7a24 */ /* 0x000fc600078e02ff */
[----:B------:R1:W-:Y:S01]  /*10bf0*/  STL.64 [R1+0x7600], R74 ;  /* 0x0076004a01007387 */ /* 0x0003e20000100a00 */
[----:B---3--:R-:W-:-:S03]  /*10c00*/  IMAD R73, R73, c[0x0][0x190], RZ ;  /* 0x0000640049497a24 */ /* 0x008fc600078e02ff */
[----:B------:R-:W-:Y:S01]  /*10c10*/  STL.64 [R1+0x7608], R62 ;  /* 0x0076083e01007387 */ /* 0x000fe20000100a00 */
[----:B------:R-:W-:-:S04]  /*10c20*/  IMAD.WIDE R232, R5, 0x4, R160 ;  /* 0x0000000405e87825 */ /* 0x000fc800078e02a0 */
[----:B------:R-:W-:Y:S01]  /*10c30*/  IMAD R64, R180, c[0x0][0x190], RZ ;  /* 0x00006400b4407a24 */ /* 0x000fe200078e02ff */
[----:B------:R2:W-:Y:S01]  /*10c40*/  LDGSTS.E [R30+0x4000], [R232.64], !P1 ;  /* 0x04000000e81e7fae */ /* 0x0005e2000c921846 */
[----:B------:R-:W-:Y:S02]  /*10c50*/  IMAD R72, R72, c[0x0][0x190], RZ ;  /* 0x0000640048487a24 */ /* 0x000fe400078e02ff */
[----:B------:R-:W-:-:S04]  /*10c60*/  IMAD.WIDE R206, R5, 0x4, R158 ;  /* 0x0000000405ce7825 */ /* 0x000fc800078e029e */
[----:B------:R-:W-:Y:S01]  /*10c70*/  IMAD R65, R181, c[0x0][0x190], RZ ;  /* 0x00006400b5417a24 */ /* 0x000fe200078e02ff */
[----:B------:R3:W-:Y:S01]  /*10c80*/  STL.64 [R1+0x7610], R72 ;  /* 0x0076104801007387 */ /* 0x0007e20000100a00 */
[----:B------:R-:W-:-:S03]  /*10c90*/  IMAD R71, R178, c[0x0][0x190], RZ ;  /* 0x00006400b2477a24 */ /* 0x000fc600078e02ff */
[----:B------:R-:W-:Y:S01]  /*10ca0*/  STL.64 [R1+0x7618], R64 ;  /* 0x0076184001007387 */ /* 0x000fe20000100a00 */
[----:B------:R-:W-:-:S03]  /*10cb0*/  IMAD.WIDE R180, R5, 0x4, R156 ;  /* 0x0000000405b47825 */ /* 0x000fc600078e029c */
[----:B------:R2:W-:Y:S01]  /*10cc0*/  LDGSTS.E [R30+0x4080], [R206.64], !P1 ;  /* 0x04080000ce1e7fae */ /* 0x0005e2000c921846 */
[----:B------:R-:W-:-:S03]  /*10cd0*/  IMAD R70, R176, c[0x0][0x190], RZ ;  /* 0x00006400b0467a24 */ /* 0x000fc600078e02ff */
[----:B------:R2:W-:Y:S01]  /*10ce0*/  LDGSTS.E [R30+0x4100], [R180.64], !P1 ;  /* 0x04100000b41e7fae */ /* 0x0005e2000c921846 */
[----:B------:R-:W-:Y:S02]  /*10cf0*/  IMAD R66, R179, c[0x0][0x190], RZ ;  /* 0x00006400b3427a24 */ /* 0x000fe400078e02ff */
[----:B----4-:R-:W-:Y:S01]  /*10d00*/  IMAD R67, R177, c[0x0][0x190], RZ ;  /* 0x00006400b1437a24 */ /* 0x010fe200078e02ff */
[----:B------:R4:W-:Y:S01]  /*10d10*/  STL.64 [R1+0x7620], R70 ;  /* 0x0076204601007387 */ /* 0x0009e20000100a00 */
[----:B------:R-:W-:-:S03]  /*10d20*/  IMAD.WIDE R178, R5, 0x4, R154 ;  /* 0x0000000405b27825 */ /* 0x000fc600078e029a */
[----:B------:R-:W-:Y:S01]  /*10d30*/  STL.64 [R1+0x590], R232 ;  /* 0x000590e801007387 */ /* 0x000fe20000100a00 */
[----:B------:R-:W-:Y:S02]  /*10d40*/  IMAD R69, R175, c[0x0][0x190], RZ ;  /* 0x00006400af457a24 */ /* 0x000fe400078e02ff */
[----:B------:R-:W-:Y:S02]  /*10d50*/  IMAD R68, R174, c[0x0][0x190], RZ ;  /* 0x00006400ae447a24 */ /* 0x000fe400078e02ff */
[C---:B------:R-:W-:Y:S01]  /*10d60*/  IMAD.WIDE R176, R5.reuse, 0x4, R152 ;  /* 0x0000000405b07825 */ /* 0x040fe200078e0298 */
[----:B------:R-:W-:Y:S03]  /*10d70*/  STL.64 [R1+0x588], R206 ;  /* 0x000588ce01007387 */ /* 0x000fe60000100a00 */
[C---:B------:R-:W-:Y:S01]  /*10d80*/  IMAD.WIDE R174, R5.reuse, 0x4, R150 ;  /* 0x0000000405ae7825 */ /* 0x040fe200078e0296 */
[----:B------:R-:W-:Y:S03]  /*10d90*/  STL.64 [R1+0x580], R180 ;  /* 0x000580b401007387 */ /* 0x000fe60000100a00 */
[C---:B-1----:R-:W-:Y:S01]  /*10da0*/  IMAD.WIDE R74, R5.reuse, 0x4, R148 ;  /* 0x00000004054a7825 */ /* 0x042fe200078e0294 */
[----:B------:R-:W-:Y:S03]  /*10db0*/  STL.64 [R1+0x578], R178 ;  /* 0x000578b201007387 */ /* 0x000fe60000100a00 */
[C---:B---3--:R-:W-:Y:S01]  /*10dc0*/  IMAD.WIDE R72, R5.reuse, 0x4, R146 ;  /* 0x0000000405487825 */ /* 0x048fe200078e0292 */
[----:B------:R-:W-:Y:S03]  /*10dd0*/  STL.64 [R1+0x570], R176 ;  /* 0x000570b001007387 */ /* 0x000fe60000100a00 */
[C---:B----4-:R-:W-:Y:S01]  /*10de0*/  IMAD.WIDE R70, R5.reuse, 0x4, R144 ;  /* 0x0000000405467825 */ /* 0x050fe200078e0290 */
[----:B------:R-:W-:Y:S03]  /*10df0*/  STL.64 [R1+0x568], R174 ;  /* 0x000568ae01007387 */ /* 0x000fe60000100a00 */
[C---:B------:R-:W-:Y:S01]  /*10e00*/  IMAD.WIDE R64, R5.reuse, 0x4, R142 ;  /* 0x0000000405407825 */ /* 0x040fe200078e028e */
[----:B------:R-:W-:Y:S03]  /*10e10*/  STL.64 [R1+0x560], R74 ;  /* 0x0005604a01007387 */ /* 0x000fe60000100a00 */
[----:B------:R-:W-:Y:S01]  /*10e20*/  IMAD.WIDE R62, R5, 0x4, R140 ;  /* 0x00000004053e7825 */ /* 0x000fe200078e028c */
[----:B------:R2:W-:Y:S04]  /*10e30*/  LDGSTS.E [R30+0x4180], [R178.64], !P1 ;  /* 0x04180000b21e7fae */ /* 0x0005e8000c921846 */
[----:B------:R1:W-:Y:S04]  /*10e40*/  STL.64 [R1+0x558], R72 ;  /* 0x0005584801007387 */ /* 0x0003e80000100a00 */
[----:B------:R2:W-:Y:S04]  /*10e50*/  LDGSTS.E [R30+0x4200], [R176.64], !P1 ;  /* 0x04200000b01e7fae */ /* 0x0005e8000c921846 */
[----:B------:R3:W-:Y:S04]  /*10e60*/  STL.64 [R1+0x550], R70 ;  /* 0x0005504601007387 */ /* 0x0007e80000100a00 */
[----:B------:R2:W-:Y:S04]  /*10e70*/  LDGSTS.E [R30+0x4280], [R174.64], !P1 ;  /* 0x04280000ae1e7fae */ /* 0x0005e8000c921846 */
[----:B------:R4:W-:Y:S04]  /*10e80*/  STL.64 [R1+0x548], R64 ;  /* 0x0005484001007387 */ /* 0x0009e80000100a00 */
[----:B------:R1:W-:Y:S04]  /*10e90*/  LDGSTS.E [R30+0x4300], [R74.64], !P1 ;  /* 0x043000004a1e7fae */ /* 0x0003e8000c921846 */
[----:B------:R1:W-:Y:S04]  /*10ea0*/  STL.64 [R1+0x540], R62 ;  /* 0x0005403e01007387 */ /* 0x0003e80000100a00 */
[----:B------:R1:W-:Y:S04]  /*10eb0*/  LDGSTS.E [R30+0x4380], [R72.64], !P1 ;  /* 0x04380000481e7fae */ /* 0x0003e8000c921846 */
[----:B------:R-:W-:Y:S04]  /*10ec0*/  STL.64 [R1+0x538], R32 ;  /* 0x0005382001007387 */ /* 0x000fe80000100a00 */
[----:B------:R3:W-:Y:S04]  /*10ed0*/  LDGSTS.E [R30+0x4400], [R70.64], !P1 ;  /* 0x04400000461e7fae */ /* 0x0007e8000c921846 */
[----:B------:R2:W-:Y:S01]  /*10ee0*/  STL.64 [R1+0x530], R14 ;  /* 0x0005300e01007387 */ /* 0x0005e20000100a00 */
[----:B-1----:R-:W-:-:S03]  /*10ef0*/  IMAD.WIDE R72, R240, 0x4, R156 ;  /* 0x00000004f0487825 */ /* 0x002fc600078e029c */
[----:B------:R4:W-:Y:S01]  /*10f00*/  LDGSTS.E [R30+0x4480], [R64.64], !P1 ;  /* 0x04480000401e7fae */ /* 0x0009e2000c921846 */
[----:B---3--:R-:W-:-:S03]  /*10f10*/  IMAD.WIDE R70, R240, 0x4, R160 ;  /* 0x00000004f0467825 */ /* 0x008fc600078e02a0 */
[----:B------:R1:W-:Y:S04]  /*10f20*/  STL.64 [R1+0x528], R10 ;  /* 0x0005280a01007387 */ /* 0x0003e80000100a00 */
[----:B------:R3:W-:Y:S01]  /*10f30*/  STL.64 [R1+0x520], R8 ;  /* 0x0005200801007387 */ /* 0x0007e20000100a00 */
[----:B----4-:R-:W-:-:S03]  /*10f40*/  IMAD.WIDE R64, R240, 0x4, R158 ;  /* 0x00000004f0407825 */ /* 0x010fc600078e029e */
[----:B------:R4:W-:Y:S01]  /*10f50*/  LDGSTS.E [R30+0x4500], [R62.64], !P1 ;  /* 0x045000003e1e7fae */ /* 0x0009e2000c921846 */
[----:B------:R-:W-:-:S03]  /*10f60*/  IMAD.WIDE R74, R240, 0x4, R152 ;  /* 0x00000004f04a7825 */ /* 0x000fc600078e0298 */
[----:B------:R1:W-:Y:S04]  /*10f70*/  STL.64 [R1+0x518], R6 ;  /* 0x0005180601007387 */ /* 0x0003e80000100a00 */
[----:B------:R1:W-:Y:S01]  /*10f80*/  LDGSTS.E [R30+0x4580], [R32.64], !P1 ;  /* 0x04580000201e7fae */ /* 0x0003e2000c921846 */
[----:B----4-:R-:W-:-:S03]  /*10f90*/  IMAD.WIDE R62, R240, 0x4, R154 ;  /* 0x00000004f03e7825 */ /* 0x010fc600078e029a */
[----:B------:R2:W-:Y:S04]  /*10fa0*/  LDGSTS.E [R30+0x4600], [R14.64], !P1 ;  /* 0x046000000e1e7fae */ /* 0x0005e8000c921846 */
[----:B------:R-:W4:Y:S04]  /*10fb0*/  LDL.LU R5, [R1+0x134] ;  /* 0x0001340001057983 */ /* 0x000f280000300800 */
[----:B------:R3:W-:Y:S04]  /*10fc0*/  LDGSTS.E [R30+0x4680], [R10.64], !P1 ;  /* 0x046800000a1e7fae */ /* 0x0007e8000c921846 */
[----:B------:R3:W-:Y:S01]  /*10fd0*/  STL.64 [R1+0x410], R70 ;  /* 0x0004104601007387 */ /* 0x0007e20000100a00 */
[----:B--2---:R-:W-:-:S03]  /*10fe0*/  IMAD.WIDE R14, R240, 0x4, R150 ;  /* 0x00000004f00e7825 */ /* 0x004fc600078e0296 */
[----:B------:R2:W-:Y:S01]  /*10ff0*/  LDGSTS.E [R30+0x4700], [R8.64], !P1 ;  /* 0x04700000081e7fae */ /* 0x0005e2000c921846 */
[----:B-1----:R-:W-:-:S03]  /*11000*/  IMAD.WIDE R32, R240, 0x4, R142 ;  /* 0x00000004f0207825 */ /* 0x002fc600078e028e */
[----:B------:R1:W-:Y:S01]  /*11010*/  STL.64 [R1+0x408], R64 ;  /* 0x0004084001007387 */ /* 0x0003e20000100a00 */
[----:B---3--:R-:W-:-:S03]  /*11020*/  IMAD.WIDE R10, R240, 0x4, R148 ;  /* 0x00000004f00a7825 */ /* 0x008fc600078e0294 */
[----:B------:R3:W-:Y:S01]  /*11030*/  LDGSTS.E [R30+0x4780], [R6.64], !P1 ;  /* 0x04780000061e7fae */ /* 0x0007e2000c921846 */
[----:B------:R-:W-:-:S03]  /*11040*/  IMAD R48, R234, c[0x0][0x190], RZ ;  /* 0x00006400ea307a24 */ /* 0x000fc600078e02ff */
[----:B------:R1:W-:Y:S01]  /*11050*/  STL.64 [R1+0x400], R72 ;  /* 0x0004004801007387 */ /* 0x0003e20000100a00 */
[----:B--2---:R-:W-:-:S03]  /*11060*/  IMAD.WIDE R8, R240, 0x4, R146 ;  /* 0x00000004f0087825 */ /* 0x004fc600078e0292 */
[----:B------:R2:W-:Y:S01]  /*11070*/  STL.64 [R1+0x3f8], R62 ;  /* 0x0003f83e01007387 */ /* 0x0005e20000100a00 */
[----:B------:R-:W-:Y:S02]  /*11080*/  IMAD R52, R235, c[0x0][0x190], RZ ;  /* 0x00006400eb347a24 */ /* 0x000fe400078e02ff */
[C---:B---3--:R-:W-:Y:S01]  /*11090*/  IMAD.WIDE R6, R240.reuse, 0x4, R144 ;  /* 0x00000004f0067825 */ /* 0x048fe200078e0290 */
[----:B------:R3:W-:Y:S03]  /*110a0*/  STL.64 [R1+0x3f0], R74 ;  /* 0x0003f04a01007387 */ /* 0x0007e60000100a00 */
[C---:B------:R-:W-:Y:S01]  /*110b0*/  IMAD.WIDE R30, R240.reuse, 0x4, R140 ;  /* 0x00000004f01e7825 */ /* 0x040fe200078e028c */
        /* <DEDUP_REMOVED lines=9> */
[----:B------:R-:W-:Y:S01]  /*11150*/  IMAD.WIDE R178, R240, 0x4, R130 ;  /* 0x00000004f0b27825 */ /* 0x000fe200078e0282 */
[----:B------:R1:W-:Y:S03]  /*11160*/  STL.64 [R1+0x3c0], R30 ;  /* 0x0003c01e01007387 */ /* 0x0003e60000100a00 */
[----:B------:R-:W-:Y:S01]  /*11170*/  IMAD.SHL.U32 R240, R243, 0x4, RZ ;  /* 0x00000004f3f07824 */ /* 0x000fe200078e00ff */
[----:B------:R1:W-:Y:S04]  /*11180*/  STL.64 [R1+0x3b8], R234 ;  /* 0x0003b8ea01007387 */ /* 0x0003e80000100a00 */
[----:B------:R1:W-:Y:S04]  /*11190*/  STL.64 [R1+0x3b0], R232 ;  /* 0x0003b0e801007387 */ /* 0x0003e80000100a00 */
[----:B------:R1:W-:Y:S04]  /*111a0*/  STL.64 [R1+0x3a8], R206 ;  /* 0x0003a8ce01007387 */ /* 0x0003e80000100a00 */
[----:B------:R1:W-:Y:S04]  /*111b0*/  LDGSTS.E [R240+0x6000], [R70.64], !P4 ;  /* 0x0600000046f07fae */ /* 0x0003e8000e121846 */
[----:B------:R2:W-:Y:S04]  /*111c0*/  LDGSTS.E [R240+0x6080], [R64.64], !P4 ;  /* 0x0608000040f07fae */ /* 0x0005e8000e121846 */
[----:B------:R2:W-:Y:S04]  /*111d0*/  LDGSTS.E [R240+0x6100], [R72.64], !P4 ;  /* 0x0610000048f07fae */ /* 0x0005e8000e121846 */
[----:B-1----:R-:W4:Y:S04]  /*111e0*/  LDL.LU.64 R70, [R1+0x7620] ;  /* 0x0076200001467983 */ /* 0x002f280000300a00 */
[----:B------:R1:W-:Y:S04]  /*111f0*/  STL.64 [R1+0x3a0], R180 ;  /* 0x0003a0b401007387 */ /* 0x0003e80000100a00 */
[----:B--2---:R-:W2:Y:S04]  /*11200*/  LDL.LU.64 R64, [R1+0x7618] ;  /* 0x0076180001407983 */ /* 0x004ea80000300a00 */
[----:B------:R-:W-:Y:S04]  /*11210*/  STL.64 [R1+0x398], R178 ;  /* 0x000398b201007387 */ /* 0x000fe80000100a00 */
[----:B------:R-:W2:Y:S04]  /*11220*/  LDL.LU R175, [R1+0x12c] ;  /* 0x00012c0001af7983 */ /* 0x000ea80000300800 */
[----:B------:R-:W2:Y:S04]  /*11230*/  LDL.LU.64 R72, [R1+0x7610] ;  /* 0x0076100001487983 */ /* 0x000ea80000300a00 */
[----:B------:R1:W-:Y:S04]  /*11240*/  LDGSTS.E [R240+0x6180], [R62.64], !P4 ;  /* 0x061800003ef07fae */ /* 0x0003e8000e121846 */
[----:B------:R3:W-:Y:S01]  /*11250*/  LDGSTS.E [R240+0x6200], [R74.64], !P4 ;  /* 0x062000004af07fae */ /* 0x0007e2000e121846 */
[----:B------:R-:W-:-:S03]  /*11260*/  IMAD.MOV.U32 R174, RZ, RZ, R128 ;  /* 0x000000ffffae7224 */ /* 0x000fc600078e0080 */
[----:B------:R3:W-:Y:S04]  /*11270*/  LDGSTS.E [R240+0x6280], [R14.64], !P4 ;  /* 0x062800000ef07fae */ /* 0x0007e8000e121846 */
[----:B-1----:R-:W2:Y:S04]  /*11280*/  LDL.LU.64 R62, [R1+0x7608] ;  /* 0x00760800013e7983 */ /* 0x002ea80000300a00 */
[----:B---3--:R-:W3:Y:S04]  /*11290*/  LDL.LU.64 R74, [R1+0x7600] ;  /* 0x00760000014a7983 */ /* 0x008ee80000300a00 */
[----:B------:R-:W2:Y:S04]  /*112a0*/  LDL.LU.64 R14, [R1+0x75f8] ;  /* 0x0075f800010e7983 */ /* 0x000ea80000300a00 */
[----:B------:R1:W-:Y:S04]  /*112b0*/  LDGSTS.E [R240+0x6300], [R10.64], !P4 ;  /* 0x063000000af07fae */ /* 0x0003e8000e121846 */
[----:B------:R1:W-:Y:S04]  /*112c0*/  LDGSTS.E [R240+0x6380], [R8.64], !P4 ;  /* 0x0638000008f07fae */ /* 0x0003e8000e121846 */
[----:B------:R1:W-:Y:S04]  /*112d0*/  LDGSTS.E [R240+0x6400], [R6.64], !P4 ;  /* 0x0640000006f07fae */ /* 0x0003e8000e121846 */
[----:B-1----:R-:W2:Y:S04]  /*112e0*/  LDL.LU.64 R10, [R1+0x75f0] ;  /* 0x0075f000010a7983 */ /* 0x002ea80000300a00 */
[----:B------:R-:W2:Y:S04]  /*112f0*/  LDL.LU.64 R8, [R1+0x75e8] ;  /* 0x0075e80001087983 */ /* 0x000ea80000300a00 */
[----:B------:R-:W2:Y:S04]  /*11300*/  LDL.LU R128, [R1+0x128] ;  /* 0x0001280001807983 */ /* 0x000ea80000300800 */
[----:B------:R-:W2:Y:S01]  /*11310*/  LDL.LU.64 R6, [R1+0x75e0] ;  /* 0x0075e00001067983 */ /* 0x000ea20000300a00 */
[----:B------:R-:W-:-:S03]  /*11320*/  LEA R176, P1, R101, R3, 0x2 ;  /* 0x0000000365b07211 */ /* 0x000fc600078210ff */
[----:B------:R1:W-:Y:S04]  /*11330*/  LDGSTS.E [R240+0x6480], [R32.64], !P4 ;  /* 0x0648000020f07fae */ /* 0x0003e8000e121846 */
[----:B------:R1:W-:Y:S04]  /*11340*/  LDGSTS.E [R240+0x6500], [R30.64], !P4 ;  /* 0x065000001ef07fae */ /* 0x0003e8000e121846 */
[----:B------:R1:W-:Y:S04]  /*11350*/  LDGSTS.E [R240+0x6580], [R234.64], !P4 ;  /* 0x06580000eaf07fae */ /* 0x0003e8000e121846 */
[----:B-1----:R-:W3:Y:S04]  /*11360*/  LDL.LU.64 R32, [R1+0x75d8] ;  /* 0x0075d80001207983 */ /* 0x002ee80000300a00 */
[----:B------:R-:W3:Y:S01]  /*11370*/  LDL.LU.64 R30, [R1+0x75d0] ;  /* 0x0075d000011e7983 */ /* 0x000ee20000300a00 */
[----:B------:R-:W-:-:S03]  /*11380*/  LEA.HI.X.SX32 R177, R101, R4, 0x2, P1 ;  /* 0x0000000465b17211 */ /* 0x000fc600008f16ff */
[----:B------:R-:W3:Y:S04]  /*11390*/  LDL.LU.64 R234, [R1+0x75c8] ;  /* 0x0075c80001ea7983 */ /* 0x000ee80000300a00 */
[----:B------:R1:W-:Y:S04]  /*113a0*/  LDGSTS.E [R240+0x6600], [R232.64], !P4 ;  /* 0x06600000e8f07fae */ /* 0x0003e8000e121846 */
[----:B------:R1:W-:Y:S04]  /*113b0*/  LDGSTS.E [R240+0x6680], [R206.64], !P4 ;  /* 0x06680000cef07fae */ /* 0x0003e8000e121846 */
[----:B------:R1:W-:Y:S04]  /*113c0*/  LDGSTS.E [R240+0x6700], [R180.64], !P4 ;  /* 0x06700000b4f07fae */ /* 0x0003e8000e121846 */
[----:B-1----:R-:W3:Y:S04]  /*113d0*/  LDL.LU.64 R232, [R1+0x75c0] ;  /* 0x0075c00001e87983 */ /* 0x002ee80000300a00 */
[----:B------:R-:W3:Y:S04]  /*113e0*/  LDL.LU.64 R206, [R1+0x75b8] ;  /* 0x0075b80001ce7983 */ /* 0x000ee80000300a00 */
[----:B------:R-:W3:Y:S04]  /*113f0*/  LDL.LU.64 R180, [R1+0x75b0] ;  /* 0x0075b00001b47983 */ /* 0x000ee80000300a00 */
[----:B------:R-:W3:Y:S04]  /*11400*/  LDL.LU R101, [R1+0x130] ;  /* 0x0001300001657983 */ /* 0x000ee80000300800 */
[----:B------:R2:W-:Y:S04]  /*11410*/  LDGSTS.E [R240+0x6780], [R178.64], !P4 ;  /* 0x06780000b2f07fae */ /* 0x0005e8000e121846 */
[----:B------:R1:W-:Y:S02]  /*11420*/  STL.64 [R1+0x3fb8], R176 ;  /* 0x003fb8b001007387 */ /* 0x0003e40000100a00 */
[----:B-1----:R-:W-:-:S04]  /*11430*/  LEA R176, P1, R95, R3, 0x2 ;  /* 0x000000035fb07211 */ /* 0x002fc800078210ff */
[----:B------:R-:W-:Y:S02]  /*11440*/  LEA.HI.X.SX32 R177, R95, R4, 0x2, P1 ;  /* 0x000000045fb17211 */ /* 0x000fe400008f16ff */
[----:B--2---:R-:W-:-:S04]  /*11450*/  LEA R178, P4, R6, R3, 0x2 ;  /* 0x0000000306b27211 */ /* 0x004fc800078810ff */
[----:B------:R-:W-:-:S05]  /*11460*/  LEA.HI.X.SX32 R179, R6, R4, 0x2, P4 ;  /* 0x0000000406b37211 */ /* 0x000fca00020f16ff */
[----:B------:R1:W-:Y:S02]  /*11470*/  STL.64 [R1+0x3fb0], R178 ;  /* 0x003fb0b201007387 */ /* 0x0003e40000100a00 */
[----:B-1----:R-:W-:-:S04]  /*11480*/  LEA R178, P4, R7, R3, 0x2 ;  /* 0x0000000307b27211 */ /* 0x002fc800078810ff */
[----:B------:R-:W-:Y:S01]  /*11490*/  LEA.HI.X.SX32 R179, R7, R4, 0x2, P4 ;  /* 0x0000000407b37211 */ /* 0x000fe200020f16ff */
[----:B------:R-:W-:Y:S02]  /*114a0*/  IMAD R7, R175, c[0x0][0x190], RZ ;  /* 0x00006400af077a24 */ /* 0x000fe400078e02ff */
[----:B---3--:R-:W-:Y:S02]  /*114b0*/  IMAD R6, R101, c[0x0][0x190], RZ ;  /* 0x0000640065067a24 */ /* 0x008fe400078e02ff */
[----:B------:R-:W2:Y:S04]  /*114c0*/  LDL.LU R101, [R1+0x11c] ;  /* 0x00011c0001657983 */ /* 0x000ea80000300800 */
[----:B------:R-:W3:Y:S04]  /*114d0*/  LDL.LU R95, [R1+0x120] ;  /* 0x00012000015f7983 */ /* 0x000ee80000300800 */
[----:B------:R1:W-:Y:S04]  /*114e0*/  STL.64 [R1+0x3f98], R176 ;  /* 0x003f98b001007387 */ /* 0x0003e80000100a00 */
[----:B------:R4:W-:Y:S04]  /*114f0*/  STL.64 [R1+0x3f90], R178 ;  /* 0x003f90b201007387 */ /* 0x0009e80000100a00 */
[----:B------:R-:W2:Y:S01]  /*11500*/  LDL.LU R175, [R1+0x118] ;  /* 0x0001180001af7983 */ /* 0x000ea20000300800 */
[----:B-1----:R-:W-:-:S04]  /*11510*/  LEA R176, P1, R93, R3, 0x2 ;  /* 0x000000035db07211 */ /* 0x002fc800078210ff */
[----:B------:R-:W-:Y:S02]  /*11520*/  LEA.HI.X.SX32 R177, R93, R4, 0x2, P1 ;  /* 0x000000045db17211 */ /* 0x000fe400008f16ff */
[----:B------:R-:W2:Y:S01]  /*11530*/  LDL.LU R93, [R1+0x124] ;  /* 0x00012400015d7983 */ /* 0x000ea20000300800 */
[----:B----4-:R-:W-:-:S04]  /*11540*/  LEA R178, P4, R8, R3, 0x2 ;  /* 0x0000000308b27211 */ /* 0x010fc800078810ff */
[----:B------:R-:W-:Y:S01]  /*11550*/  LEA.HI.X.SX32 R179, R8, R4, 0x2, P4 ;  /* 0x0000000408b37211 */ /* 0x000fe200020f16ff */
[----:B------:R1:W-:Y:S01]  /*11560*/  STL.64 [R1+0x3f18], R176 ;  /* 0x003f18b001007387 */ /* 0x0003e20000100a00 */
[----:B------:R-:W-:-:S03]  /*11570*/  IMAD R8, R128, c[0x0][0x190], RZ ;  /* 0x0000640080087a24 */ /* 0x000fc600078e02ff */
[----:B------:R4:W-:Y:S04]  /*11580*/  STL.64 [R1+0x3ee8], R178 ;  /* 0x003ee8b201007387 */ /* 0x0009e80000100a00 */
[----:B------:R-:W2:Y:S01]  /*11590*/  LDL.LU R128, [R1+0x114] ;  /* 0x0001140001807983 */ /* 0x000ea20000300800 */
[CC--:B-1----:R-:W-:Y:S02]  /*115a0*/  LEA R176, P1, R91.reuse, R3.reuse, 0x2 ;  /* 0x000000035bb07211 */ /* 0x0c2fe400078210ff */
[C---:B----4-:R-:W-:Y:S02]  /*115b0*/  LEA R178, P4, R10.reuse, R3, 0x2 ;  /* 0x000000030ab27211 */ /* 0x050fe400078810ff */
[-C--:B------:R-:W-:Y:S02]  /*115c0*/  LEA.HI.X.SX32 R177, R91, R4.reuse, 0x2, P1 ;  /* 0x000000045bb17211 */ /* 0x080fe400008f16ff */
[----:B------:R-:W-:-:S03]  /*115d0*/  LEA.HI.X.SX32 R179, R10, R4, 0x2, P4 ;  /* 0x000000040ab37211 */ /* 0x000fc600020f16ff */
[----:B------:R1:W-:Y:S04]  /*115e0*/  STL.64 [R1+0x3ed0], R176 ;  /* 0x003ed0b001007387 */ /* 0x0003e80000100a00 */
[----:B------:R4:W-:Y:S01]  /*115f0*/  STL.64 [R1+0x3ec0], R178 ;  /* 0x003ec0b201007387 */ /* 0x0009e20000100a00 */
[-C--:B-1----:R-:W-:Y:S02]  /*11600*/  LEA R176, P1, R89, R3.reuse, 0x2 ;  /* 0x0000000359b07211 */ /* 0x082fe400078210ff */
[----:B----4-:R-:W-:Y:S02]  /*11610*/  LEA R178, P4, R11, R3, 0x2 ;  /* 0x000000030bb27211 */ /* 0x010fe400078810ff */
[-C--:B------:R-:W-:Y:S02]  /*11620*/  LEA.HI.X.SX32 R177, R89, R4.reuse, 0x2, P1 ;  /* 0x0000000459b17211 */ /* 0x080fe400008f16ff */
[----:B------:R-:W-:Y:S01]  /*11630*/  LEA.HI.X.SX32 R179, R11, R4, 0x2, P4 ;  /* 0x000000040bb37211 */ /* 0x000fe200020f16ff */
[----:B---3--:R-:W-:-:S02]  /*11640*/  IMAD R11, R95, c[0x0][0x190], RZ ;  /* 0x000064005f0b7a24 */ /* 0x008fc400078e02ff */
[----:B--2---:R-:W-:Y:S02]  /*11650*/  IMAD R10, R93, c[0x0][0x190], RZ ;  /* 0x000064005d0a7a24 */ /* 0x004fe400078e02ff */
[----:B------:R-:W2:Y:S04]  /*11660*/  LDL.LU R93, [R1+0x110] ;  /* 0x00011000015d7983 */ /* 0x000ea80000300800 */
[----:B------:R1:W-:Y:S04]  /*11670*/  STL.64 [R1+0x3ea8], R176 ;  /* 0x003ea8b001007387 */ /* 0x0003e80000100a00 */
[----:B------:R3:W-:Y:S04]  /*11680*/  STL.64 [R1+0x3e98], R178 ;  /* 0x003e98b201007387 */ /* 0x0007e80000100a00 */
[----:B------:R-:W4:Y:S01]  /*11690*/  LDL.LU R95, [R1+0x10c] ;  /* 0x00010c00015f7983 */ /* 0x000f220000300800 */
[----:B------:R-:W-:-:S05]  /*116a0*/  IMAD R87, R87, c[0x0][0x190], RZ ;  /* 0x0000640057577a24 */ /* 0x000fca00078e02ff */
[-C--:B-1----:R-:W-:Y:S01]  /*116b0*/  LEA R176, P1, R87, R3.reuse, 0x2 ;  /* 0x0000000357b07211 */ /* 0x082fe200078210ff */
[----:B------:R-:W-:Y:S01]  /*116c0*/  IMAD R85, R85, c[0x0][0x190], RZ ;  /* 0x0000640055557a24 */ /* 0x000fe200078e02ff */
[----:B---3--:R-:W-:Y:S02]  /*116d0*/  LEA R178, P4, R13, R3, 0x2 ;  /* 0x000000030db27211 */ /* 0x008fe400078810ff */
[-C--:B------:R-:W-:Y:S02]  /*116e0*/  LEA.HI.X.SX32 R177, R87, R4.reuse, 0x2, P1 ;  /* 0x0000000457b17211 */ /* 0x080fe400008f16ff */
[----:B------:R-:W-:-:S03]  /*116f0*/  LEA.HI.X.SX32 R179, R13, R4, 0x2, P4 ;  /* 0x000000040db37211 */ /* 0x000fc600020f16ff */
[----:B------:R1:W-:Y:S01]  /*11700*/  STL.64 [R1+0x3e80], R176 ;  /* 0x003e80b001007387 */ /* 0x0003e20000100a00 */
[----:B------:R-:W-:-:S03]  /*11710*/  IMAD R83, R83, c[0x0][0x190], RZ ;  /* 0x0000640053537a24 */ /* 0x000fc600078e02ff */
[----:B------:R3:W-:Y:S04]  /*11720*/  STL.64 [R1+0x3e70], R178 ;  /* 0x003e70b201007387 */ /* 0x0007e80000100a00 */
[----:B------:R-:W4:Y:S01]  /*11730*/  LDL.LU R91, [R1+0x108] ;  /* 0x00010800015b7983 */ /* 0x000f220000300800 */
[----:B-1----:R-:W-:-:S04]  /*11740*/  LEA R176, P1, R85, R3, 0x2 ;  /* 0x0000000355b07211 */ /* 0x002fc800078210ff */
[----:B------:R-:W-:Y:S02]  /*11750*/  LEA.HI.X.SX32 R177, R85, R4, 0x2, P1 ;  /* 0x0000000455b17211 */ /* 0x000fe400008f16ff */
[----:B---3--:R-:W-:-:S03]  /*11760*/  LEA R178, P4, R15, R3, 0x2 ;  /* 0x000000030fb27211 */ /* 0x008fc600078810ff */
[----:B------:R1:W-:Y:S01]  /*11770*/  STL.64 [R1+0x3e58], R176 ;  /* 0x003e58b001007387 */ /* 0x0003e20000100a00 */
[----:B------:R-:W-:Y:S01]  /*11780*/  LEA.HI.X.SX32 R179, R15, R4, 0x2, P4 ;  /* 0x000000040fb37211 */ /* 0x000fe200020f16ff */
[----:B------:R-:W-:Y:S02]  /*11790*/  IMAD R81, R81, c[0x0][0x190], RZ ;  /* 0x0000640051517a24 */ /* 0x000fe400078e02ff */
[----:B------:R-:W-:Y:S02]  /*117a0*/  IMAD R13, R101, c[0x0][0x190], RZ ;  /* 0x00006400650d7a24 */ /* 0x000fe400078e02ff */
        /* <DEDUP_REMOVED lines=9> */
[----:B------:R3:W-:Y:S01]  /*11840*/  STL.64 [R1+0x3e20], R178 ;  /* 0x003e20b201007387 */ /* 0x0007e20000100a00 */
[----:B------:R-:W-:-:S03]  /*11850*/  IMAD.MOV.U32 R85, RZ, RZ, R174 ;  /* 0x000000ffff557224 */ /* 0x000fc600078e00ae */
[----:B------:R-:W4:Y:S01]  /*11860*/  LDL.LU R128, [R1+0x100] ;  /* 0x0001000001807983 */ /* 0x000f220000300800 */
[----:B-1----:R-:W-:-:S04]  /*11870*/  LEA R176, P1, R81, R3, 0x2 ;  /* 0x0000000351b07211 */ /* 0x002fc800078210ff */
[----:B------:R-:W-:Y:S02]  /*11880*/  LEA.HI.X.SX32 R177, R81, R4, 0x2, P1 ;  /* 0x0000000451b17211 */ /* 0x000fe400008f16ff */
[----:B---3--:R-:W-:-:S03]  /*11890*/  LEA R178, P4, R52, R3, 0x2 ;  /* 0x0000000334b27211 */ /* 0x008fc600078810ff */
[----:B------:R1:W-:Y:S01]  /*118a0*/  STL.64 [R1+0x3e08], R176 ;  /* 0x003e08b001007387 */ /* 0x0003e20000100a00 */
[-C--:B------:R-:W-:Y:S02]  /*118b0*/  LEA.HI.X.SX32 R179, R52, R4.reuse, 0x2, P4 ;  /* 0x0000000434b37211 */ /* 0x080fe400020f16ff */
[-C--:B------:R-:W-:Y:S01]  /*118c0*/  LEA R174, P4, R55, R3.reuse, 0x2 ;  /* 0x0000000337ae7211 */ /* 0x080fe200078810ff */
[----:B------:R-:W-:Y:S02]  /*118d0*/  IMAD R15, R175, c[0x0][0x190], RZ ;  /* 0x00006400af0f7a24 */ /* 0x000fe400078e02ff */
[----:B------:R-:W-:Y:S01]  /*118e0*/  IMAD R77, R77, c[0x0][0x190], RZ ;  /* 0x000064004d4d7a24 */ /* 0x000fe200078e02ff */
[-C--:B------:R-:W-:Y:S02]  /*118f0*/  LEA.HI.X.SX32 R175, R55, R4.reuse, 0x2, P4 ;  /* 0x0000000437af7211 */ /* 0x080fe400020f16ff */
[C---:B-1----:R-:W-:Y:S01]  /*11900*/  LEA R176, P1, R79.reuse, R3, 0x2 ;  /* 0x000000034fb07211 */ /* 0x042fe200078210ff */
[----:B------:R1:W-:Y:S03]  /*11910*/  STL.64 [R1+0x3df8], R178 ;  /* 0x003df8b201007387 */ /* 0x0003e60000100a00 */
[----:B------:R-:W-:Y:S01]  /*11920*/  LEA.HI.X.SX32 R177, R79, R4, 0x2, P1 ;  /* 0x000000044fb17211 */ /* 0x000fe200008f16ff */
[----:B-1----:R-:W3:Y:S01]  /*11930*/  LDL.LU.64 R178, [R1+0x75a8] ;  /* 0x0075a80001b27983 */ /* 0x002ee20000300a00 */
[----:B--2---:R-:W-:-:S03]  /*11940*/  IMAD R52, R93, c[0x0][0x190], RZ ;  /* 0x000064005d347a24 */ /* 0x004fc600078e02ff */
[----:B------:R-:W2:Y:S04]  /*11950*/  LDL.LU R93, [R1+0xfc] ;  /* 0x0000fc00015d7983 */ /* 0x000ea80000300800 */
[----:B------:R1:W-:Y:S04]  /*11960*/  STL.64 [R1+0x3de0], R176 ;  /* 0x003de0b001007387 */ /* 0x0003e80000100a00 */
[----:B------:R1:W-:Y:S02]  /*11970*/  STL.64 [R1+0x3dd0], R174 ;  /* 0x003dd0ae01007387 */ /* 0x0003e40000100a00 */
[----:B-1----:R-:W-:-:S02]  /*11980*/  LEA R176, P1, R77, R3, 0x2 ;  /* 0x000000034db07211 */ /* 0x002fc400078210ff */
[-C--:B------:R-:W-:Y:S02]  /*11990*/  LEA R174, P4, R57, R3.reuse, 0x2 ;  /* 0x0000000339ae7211 */ /* 0x080fe400078810ff */
[-C--:B------:R-:W-:Y:S02]  /*119a0*/  LEA.HI.X.SX32 R177, R77, R4.reuse, 0x2, P1 ;  /* 0x000000044db17211 */ /* 0x080fe400008f16ff */
[----:B------:R-:W-:Y:S01]  /*119b0*/  LEA.HI.X.SX32 R175, R57, R4, 0x2, P4 ;  /* 0x0000000439af7211 */ /* 0x000fe200020f16ff */
[----:B----4-:R-:W-:Y:S02]  /*119c0*/  IMAD R55, R95, c[0x0][0x190], RZ ;  /* 0x000064005f377a24 */ /* 0x010fe400078e02ff */
[----:B------:R-:W4:Y:S04]  /*119d0*/  LDL.LU R95, [R1+0xf8] ;  /* 0x0000f800015f7983 */ /* 0x000f280000300800 */
[----:B------:R1:W-:Y:S04]  /*119e0*/  STL.64 [R1+0x3dc0], R176 ;  /* 0x003dc0b001007387 */ /* 0x0003e80000100a00 */
[----:B------:R1:W-:Y:S04]  /*119f0*/  STL.64 [R1+0x3db0], R174 ;  /* 0x003db0ae01007387 */ /* 0x0003e80000100a00 */
[----:B------:R-:W2:Y:S01]  /*11a00*/  LDL.LU R87, [R1+0xf4] ;  /* 0x0000f40001577983 */ /* 0x000ea20000300800 */
[----:B-1----:R-:W-:-:S02]  /*11a10*/  LEA R176, P1, R75, R3, 0x2 ;  /* 0x000000034bb07211 */ /* 0x002fc400078210ff */
[C---:B------:R-:W-:Y:S02]  /*11a20*/  LEA R174, P4, R62.reuse, R3, 0x2 ;  /* 0x000000033eae7211 */ /* 0x040fe400078810ff */
[-C--:B------:R-:W-:Y:S02]  /*11a30*/  LEA.HI.X.SX32 R177, R75, R4.reuse, 0x2, P1 ;  /* 0x000000044bb17211 */ /* 0x080fe400008f16ff */
[----:B------:R-:W-:-:S03]  /*11a40*/  LEA.HI.X.SX32 R175, R62, R4, 0x2, P4 ;  /* 0x000000043eaf7211 */ /* 0x000fc600020f16ff */
[----:B------:R-:W-:Y:S04]  /*11a50*/  STL.64 [R1+0x3d90], R176 ;  /* 0x003d90b001007387 */ /* 0x000fe80000100a00 */
[----:B------:R1:W-:Y:S04]  /*11a60*/  STL.64 [R1+0x3d78], R174 ;  /* 0x003d78ae01007387 */ /* 0x0003e80000100a00 */
[----:B-1----:R-:W2:Y:S01]  /*11a70*/  LDL.LU R175, [R1+0x75a0] ;  /* 0x0075a00001af7983 */ /* 0x002ea20000300800 */
[CC--:B------:R-:W-:Y:S02]  /*11a80*/  LEA R176, P1, R74.reuse, R3.reuse, 0x2 ;  /* 0x000000034ab07211 */ /* 0x0c0fe400078210ff */
[----:B------:R-:W-:Y:S01]  /*11a90*/  LEA R174, P4, R63, R3, 0x2 ;  /* 0x000000033fae7211 */ /* 0x000fe200078810ff */
[----:B------:R-:W3:Y:S01]  /*11aa0*/  LDL.LU R89, [R1+0xf0] ;  /* 0x0000f00001597983 */ /* 0x000ee20000300800 */
[----:B------:R-:W-:-:S02]  /*11ab0*/  LEA.HI.X.SX32 R177, R74, R4, 0x2, P1 ;  /* 0x000000044ab17211 */ /* 0x000fc400008f16ff */
[----:B------:R-:W-:-:S03]  /*11ac0*/  MOV R74, R174 ;  /* 0x000000ae004a7202 */ /* 0x000fc60000000f00 */
[----:B------:R1:W-:Y:S01]  /*11ad0*/  STL.64 [R1+0x3b88], R176 ;  /* 0x003b88b001007387 */ /* 0x0003e20000100a00 */
[----:B------:R-:W-:-:S03]  /*11ae0*/  IMAD R57, R91, c[0x0][0x190], RZ ;  /* 0x000064005b397a24 */ /* 0x000fc600078e02ff */
[----:B-1----:R-:W3:Y:S04]  /*11af0*/  LDL.LU.64 R176, [R1+0x7598] ;  /* 0x0075980001b07983 */ /* 0x002ee80000300a00 */
[----:B------:R1:W-:Y:S02]  /*11b00*/  STL [R1+0x3b80], R174 ;  /* 0x003b80ae01007387 */ /* 0x0003e40000100800 */
[----:B-1----:R-:W-:Y:S01]  /*11b10*/  LEA R174, P1, R73, R3, 0x2 ;  /* 0x0000000349ae7211 */ /* 0x002fe200078210ff */
[----:B------:R-:W-:Y:S02]  /*11b20*/  IMAD R62, R101, c[0x0][0x190], RZ ;  /* 0x00006400653e7a24 */ /* 0x000fe400078e02ff */
[----:B------:R-:W-:Y:S02]  /*11b30*/  IMAD.MOV.U32 R101, RZ, RZ, R129 ;  /* 0x000000ffff657224 */ /* 0x000fe400078e0081 */
[----:B--2---:R-:W-:Y:S01]  /*11b40*/  IMAD.MOV.U32 R75, RZ, RZ, R175 ;  /* 0x000000ffff4b7224 */ /* 0x004fe200078e00af */
[----:B------:R-:W-:-:S02]  /*11b50*/  LEA.HI.X.SX32 R75, R63, R4, 0x2, P4 ;  /* 0x000000043f4b7211 */ /* 0x000fc400020f16ff */
[C---:B------:R-:W-:Y:S02]  /*11b60*/  LEA R74, P4, R64.reuse, R3, 0x2 ;  /* 0x00000003404a7211 */ /* 0x040fe400078810ff */
[-C--:B------:R-:W-:Y:S01]  /*11b70*/  LEA.HI.X.SX32 R175, R73, R4.reuse, 0x2, P1 ;  /* 0x0000000449af7211 */ /* 0x080fe200008f16ff */
[----:B------:R1:W-:Y:S04]  /*11b80*/  STL [R1+0x3b84], R75 ;  /* 0x003b844b01007387 */ /* 0x0003e80000100800 */
[----:B------:R-:W2:Y:S01]  /*11b90*/  LDL.LU R91, [R1+0xec] ;  /* 0x0000ec00015b7983 */ /* 0x000ea20000300800 */
[----:B-1----:R-:W-:-:S03]  /*11ba0*/  LEA.HI.X.SX32 R75, R64, R4, 0x2, P4 ;  /* 0x00000004404b7211 */ /* 0x002fc600020f16ff */
[----:B------:R1:W-:Y:S01]  /*11bb0*/  STL.64 [R1+0x3b70], R174 ;  /* 0x003b70ae01007387 */ /* 0x0003e20000100a00 */
[----:B------:R-:W-:Y:S02]  /*11bc0*/  IMAD R64, R93, c[0x0][0x190], RZ ;  /* 0x000064005d407a24 */ /* 0x000fe400078e02ff */
[----:B------:R-:W-:Y:S01]  /*11bd0*/  IMAD R63, R128, c[0x0][0x190], RZ ;  /* 0x00006400803f7a24 */ /* 0x000fe200078e02ff */
[C---:B------:R-:W-:Y:S01]  /*11be0*/  LEA R128, P1, R72.reuse, R3, 0x2 ;  /* 0x0000000348807211 */ /* 0x040fe200078210ff */
[----:B-1----:R-:W2:Y:S04]  /*11bf0*/  LDL.LU.64 R174, [R1+0x7590] ;  /* 0x0075900001ae7983 */ /* 0x002ea80000300a00 */
[----:B------:R1:W-:Y:S04]  /*11c00*/  STL.64 [R1+0x3b60], R74 ;  /* 0x003b604a01007387 */ /* 0x0003e80000100a00 */
[----:B------:R-:W2:Y:S01]  /*11c10*/  LDL.LU R93, [R1+0xe8] ;  /* 0x0000e800015d7983 */ /* 0x000ea20000300800 */
[----:B------:R-:W-:-:S02]  /*11c20*/  LEA.HI.X.SX32 R129, R72, R4, 0x2, P1 ;  /* 0x0000000448817211 */ /* 0x000fc400008f16ff */
[----:B-1----:R-:W-:-:S03]  /*11c30*/  LEA R74, P4, R65, R3, 0x2 ;  /* 0x00000003414a7211 */ /* 0x002fc600078810ff */
[----:B------:R1:W-:Y:S01]  /*11c40*/  STL.64 [R1+0x3b50], R128 ;  /* 0x003b508001007387 */ /* 0x0003e20000100a00 */
[----:B------:R-:W-:Y:S01]  /*11c50*/  LEA.HI.X.SX32 R75, R65, R4, 0x2, P4 ;  /* 0x00000004414b7211 */ /* 0x000fe200020f16ff */
[----:B----4-:R-:W-:Y:S02]  /*11c60*/  IMAD R65, R95, c[0x0][0x190], RZ ;  /* 0x000064005f417a24 */ /* 0x010fe400078e02ff */
[----:B-1----:R-:W4:Y:S04]  /*11c70*/  LDL.LU.64 R128, [R1+0x7588] ;  /* 0x0075880001807983 */ /* 0x002f280000300a00 */
[----:B------:R1:W-:Y:S04]  /*11c80*/  STL.64 [R1+0x3b48], R74 ;  /* 0x003b484a01007387 */ /* 0x0003e80000100a00 */
[----:B------:R-:W4:Y:S01]  /*11c90*/  LDL.LU R95, [R1+0xe4] ;  /* 0x0000e400015f7983 */ /* 0x000f220000300800 */
[----:B------:R-:W-:-:S04]  /*11ca0*/  LEA R72, P1, R71, R3, 0x2 ;  /* 0x0000000347487211 */ /* 0x000fc800078210ff */
[----:B------:R-:W-:Y:S02]  /*11cb0*/  LEA.HI.X.SX32 R73, R71, R4, 0x2, P1 ;  /* 0x0000000447497211 */ /* 0x000fe400008f16ff */
[----:B-1----:R-:W-:-:S03]  /*11cc0*/  LEA R74, P4, R66, R3, 0x2 ;  /* 0x00000003424a7211 */ /* 0x002fc600078810ff */
[----:B------:R1:W-:Y:S01]  /*11cd0*/  STL.64 [R1+0x3b38], R72 ;  /* 0x003b384801007387 */ /* 0x0003e20000100a00 */
[----:B------:R-:W-:Y:S01]  /*11ce0*/  LEA.HI.X.SX32 R75, R66, R4, 0x2, P4 ;  /* 0x00000004424b7211 */ /* 0x000fe200020f16ff */
[----:B------:R-:W-:-:S04]  /*11cf0*/  IMAD R66, R87, c[0x0][0x190], RZ ;  /* 0x0000640057427a24 */ /* 0x000fc800078e02ff */
[----:B------:R3:W-:Y:S04]  /*11d00*/  STL.64 [R1+0x3b30], R74 ;  /* 0x003b304a01007387 */ /* 0x0007e80000100a00 */
        /* <DEDUP_REMOVED lines=9> */
[----:B-1----:R-:W-:Y:S01]  /*11da0*/  LEA R72, P1, R69, R3, 0x2 ;  /* 0x0000000345487211 */ /* 0x002fe200078210ff */
[----:B------:R-:W-:Y:S01]  /*11db0*/  IMAD R251, R251, c[0x0][0x190], RZ ;  /* 0x00006400fbfb7a24 */ /* 0x000fe200078e02ff */
[-C--:B------:R-:W-:Y:S01]  /*11dc0*/  LEA.HI.X.SX32 R71, R68, R4.reuse, 0x2, P4 ;  /* 0x0000000444477211 */ /* 0x080fe200020f16ff */
[----:B------:R-:W3:Y:S01]  /*11dd0*/  LDL.LU R89, [R1+0xdc] ;  /* 0x0000dc0001597983 */ /* 0x000ee20000300800 */
[----:B------:R-:W-:-:S03]  /*11de0*/  LEA.HI.X.SX32 R73, R69, R4, 0x2, P1 ;  /* 0x0000000445497211 */ /* 0x000fc600008f16ff */
[----:B------:R-:W-:Y:S04]  /*11df0*/  STL.64 [R1+0x3af0], R74 ;  /* 0x003af04a01007387 */ /* 0x000fe80000100a00 */
[----:B------:R1:W-:Y:S04]  /*11e00*/  STL.64 [R1+0x3ac0], R72 ;  /* 0x003ac04801007387 */ /* 0x0003e80000100a00 */
[----:B------:R1:W-:Y:S02]  /*11e10*/  STL.64 [R1+0x3a98], R70 ;  /* 0x003a984601007387 */ /* 0x0003e40000100a00 */
[----:B-1----:R-:W-:-:S02]  /*11e20*/  LEA R72, P1, R252, R3, 0x2 ;  /* 0x00000003fc487211 */ /* 0x002fc400078210ff */
[CC--:B------:R-:W-:Y:S02]  /*11e30*/  LEA R70, P4, R251.reuse, R3.reuse, 0x2 ;  /* 0x00000003fb467211 */ /* 0x0c0fe400078810ff */
[-C--:B------:R-:W-:Y:S02]  /*11e40*/  LEA.HI.X.SX32 R73, R252, R4.reuse, 0x2, P1 ;  /* 0x00000004fc497211 */ /* 0x080fe400008f16ff */
[----:B------:R-:W-:Y:S01]  /*11e50*/  LEA.HI.X.SX32 R71, R251, R4, 0x2, P4 ;  /* 0x00000004fb477211 */ /* 0x000fe200020f16ff */
[----:B------:R-:W-:Y:S02]  /*11e60*/  IMAD R250, R250, c[0x0][0x190], RZ ;  /* 0x00006400fafa7a24 */ /* 0x000fe400078e02ff */
[----:B------:R-:W-:Y:S02]  /*11e70*/  IMAD R249, R249, c[0x0][0x190], RZ ;  /* 0x00006400f9f97a24 */ /* 0x000fe400078e02ff */
[----:B--2---:R-:W-:Y:S02]  /*11e80*/  IMAD R68, R91, c[0x0][0x190], RZ ;  /* 0x000064005b447a24 */ /* 0x004fe400078e02ff */
[----:B------:R-:W2:Y:S04]  /*11e90*/  LDL.LU R91, [R1+0xd8] ;  /* 0x0000d800015b7983 */ /* 0x000ea80000300800 */
[----:B------:R1:W-:Y:S04]  /*11ea0*/  STL.64 [R1+0x3a88], R72 ;  /* 0x003a884801007387 */ /* 0x0003e80000100a00 */
[----:B------:R1:W-:Y:S02]  /*11eb0*/  STL.64 [R1+0x3a80], R70 ;  /* 0x003a804601007387 */ /* 0x0003e40000100a00 */
[----:B-1----:R-:W-:Y:S01]  /*11ec0*/  LEA R72, P1, R250, R3, 0x2 ;  /* 0x00000003fa487211 */ /* 0x002fe200078210ff */
[----:B------:R-:W-:-:S02]  /*11ed0*/  IMAD R69, R93, c[0x0][0x190], RZ ;  /* 0x000064005d457a24 */ /* 0x000fc400078e02ff */
[----:B------:R-:W2:Y:S01]  /*11ee0*/  LDL.LU R93, [R1+0xd4] ;  /* 0x0000d400015d7983 */ /* 0x000ea20000300800 */
[C---:B------:R-:W-:Y:S02]  /*11ef0*/  LEA R70, P4, R249.reuse, R3, 0x2 ;  /* 0x00000003f9467211 */ /* 0x040fe400078810ff */
[-C--:B------:R-:W-:Y:S02]  /*11f00*/  LEA.HI.X.SX32 R73, R250, R4.reuse, 0x2, P1 ;  /* 0x00000004fa497211 */ /* 0x080fe400008f16ff */
[----:B------:R-:W-:-:S03]  /*11f10*/  LEA.HI.X.SX32 R71, R249, R4, 0x2, P4 ;  /* 0x00000004f9477211 */ /* 0x000fc600020f16ff */
[----:B------:R-:W-:Y:S04]  /*11f20*/  STL.64 [R1+0x3a50], R72 ;  /* 0x003a504801007387 */ /* 0x000fe80000100a00 */
[----:B------:R4:W-:Y:S02]  /*11f30*/  STL.64 [R1+0x3a40], R70 ;  /* 0x003a404601007387 */ /* 0x0009e40000100a00 */
[----:B----4-:R-:W-:Y:S02]  /*11f40*/  IMAD R70, R95, c[0x0][0x190], RZ ;  /* 0x000064005f467a24 */ /* 0x010fe400078e02ff */
[----:B------:R-:W4:Y:S01]  /*11f50*/  LDL.LU R95, [R1+0xd0] ;  /* 0x0000d000015f7983 */ /* 0x000f220000300800 */
[----:B------:R-:W-:Y:S02]  /*11f60*/  IMAD R248, R248, c[0x0][0x190], RZ ;  /* 0x00006400f8f87a24 */ /* 0x000fe400078e02ff */
[----:B------:R-:W-:-:S03]  /*11f70*/  IMAD R247, R247, c[0x0][0x190], RZ ;  /* 0x00006400f7f77a24 */ /* 0x000fc600078e02ff */
[-C--:B------:R-:W-:Y:S01]  /*11f80*/  LEA R74, P1, R248, R3.reuse, 0x2 ;  /* 0x00000003f84a7211 */ /* 0x080fe200078210ff */
[----:B------:R-:W-:Y:S01]  /*11f90*/  IMAD R246, R246, c[0x0][0x190], RZ ;  /* 0x00006400f6f67a24 */ /* 0x000fe200078e02ff */
[----:B------:R-:W-:Y:S02]  /*11fa0*/  LEA R72, P4, R247, R3, 0x2 ;  /* 0x00000003f7487211 */ /* 0x000fe400078810ff */
[-C--:B------:R-:W-:Y:S01]  /*11fb0*/  LEA.HI.X.SX32 R75, R248, R4.reuse, 0x2, P1 ;  /* 0x00000004f84b7211 */ /* 0x080fe200008f16ff */
[----:B------:R-:W-:Y:S01]  /*11fc0*/  IMAD R245, R245, c[0x0][0x190], RZ ;  /* 0x00006400f5f57a24 */ /* 0x000fe200078e02ff */
[----:B------:R-:W-:-:S03]  /*11fd0*/  LEA.HI.X.SX32 R73, R247, R4, 0x2, P4 ;  /* 0x00000004f7497211 */ /* 0x000fc600020f16ff */
[----:B------:R1:W-:Y:S01]  /*11fe0*/  STL.64 [R1+0x39e8], R74 ;  /* 0x0039e84a01007387 */ /* 0x0003e20000100a00 */
[----:B------:R-:W-:-:S03]  /*11ff0*/  IMAD R242, R242, c[0x0][0x190], RZ ;  /* 0x00006400f2f27a24 */ /* 0x000fc600078e02ff */
[----:B------:R1:W-:Y:S01]  /*12000*/  STL.64 [R1+0x39b8], R72 ;  /* 0x0039b84801007387 */ /* 0x0003e20000100a00 */
[----:B------:R-:W-:-:S03]  /*12010*/  IMAD R71, R87, c[0x0][0x190], RZ ;  /* 0x0000640057477a24 */ /* 0x000fc600078e02ff */
[----:B------:R-:W4:Y:S01]  /*12020*/  LDL.LU R87, [R1+0xcc] ;  /* 0x0000cc0001577983 */ /* 0x000f220000300800 */
[----:B-1----:R-:W-:-:S04]  /*12030*/  LEA R74, P1, R246, R3, 0x2 ;  /* 0x00000003f64a7211 */ /* 0x002fc800078210ff */
[-C--:B------:R-:W-:Y:S02]  /*12040*/  LEA.HI.X.SX32 R75, R246, R4.reuse, 0x2, P1 ;  /* 0x00000004f64b7211 */ /* 0x080fe400008f16ff */
[CC--:B------:R-:W-:Y:S01]  /*12050*/  LEA R72, P4, R245.reuse, R3.reuse, 0x2 ;  /* 0x00000003f5487211 */ /* 0x0c0fe200078810ff */
[----:B------:R-:W-:Y:S02]  /*12060*/  IMAD R244, R244, c[0x0][0x190], RZ ;  /* 0x00006400f4f47a24 */ /* 0x000fe400078e02ff */
[----:B------:R1:W-:Y:S01]  /*12070*/  STL.64 [R1+0x39a0], R74 ;  /* 0x0039a04a01007387 */ /* 0x0003e20000100a00 */
[----:B------:R-:W-:Y:S01]  /*12080*/  LEA.HI.X.SX32 R73, R245, R4, 0x2, P4 ;  /* 0x00000004f5497211 */ /* 0x000fe200020f16ff */
[----:B------:R-:W-:Y:S01]  /*12090*/  IMAD R238, R238, c[0x0][0x190], RZ ;  /* 0x00006400eeee7a24 */ /* 0x000fe200078e02ff */
[-C--:B------:R-:W-:Y:S01]  /*120a0*/  LEA R248, P1, R244, R3.reuse, 0x2 ;  /* 0x00000003f4f87211 */ /* 0x080fe200078210ff */
[----:B------:R-:W-:Y:S02]  /*120b0*/  IMAD R236, R236, c[0x0][0x190], RZ ;  /* 0x00006400ecec7a24 */ /* 0x000fe400078e02ff */
[----:B------:R3:W-:Y:S01]  /*120c0*/  STL.64 [R1+0x3970], R72 ;  /* 0x0039704801007387 */ /* 0x0007e20000100a00 */
[----:B-1----:R-:W-:-:S04]  /*120d0*/  LEA R74, P4, R242, R3, 0x2 ;  /* 0x00000003f24a7211 */ /* 0x002fc800078810ff */
[-C--:B------:R-:W-:Y:S01]  /*120e0*/  LEA.HI.X.SX32 R75, R242, R4.reuse, 0x2, P4 ;  /* 0x00000004f24b7211 */ /* 0x080fe200020f16ff */
[----:B---3--:R-:W-:Y:S02]  /*120f0*/  IMAD R72, R89, c[0x0][0x190], RZ ;  /* 0x0000640059487a24 */ /* 0x008fe400078e02ff */
[----:B------:R-:W3:Y:S01]  /*12100*/  LDL.LU R89, [R1+0xc8] ;  /* 0x0000c80001597983 */ /* 0x000ee20000300800 */
[-C--:B------:R-:W-:Y:S02]  /*12110*/  LEA.HI.X.SX32 R249, R244, R4.reuse, 0x2, P1 ;  /* 0x00000004f4f97211 */ /* 0x080fe400008f16ff */
[CC--:B------:R-:W-:Y:S01]  /*12120*/  LEA R246, P1, R238.reuse, R3.reuse, 0x2 ;  /* 0x00000003eef67211 */ /* 0x0c0fe200078210ff */
[----:B------:R1:W-:Y:S03]  /*12130*/  STL.64 [R1+0x3938], R74 ;  /* 0x0039384a01007387 */ /* 0x0003e60000100a00 */
[----:B------:R-:W-:Y:S01]  /*12140*/  LEA.HI.X.SX32 R247, R238, R4, 0x2, P1 ;  /* 0x00000004eef77211 */ /* 0x000fe200008f16ff */
[----:B------:R-:W-:Y:S01]  /*12150*/  STL.64 [R1+0x3960], R248 ;  /* 0x003960f801007387 */ /* 0x000fe20000100a00 */
[----:B-1----:R-:W-:-:S04]  /*12160*/  LEA R74, P4, R236, R3, 0x2 ;  /* 0x00000003ec4a7211 */ /* 0x002fc800078810ff */
[----:B------:R-:W-:Y:S01]  /*12170*/  LEA.HI.X.SX32 R75, R236, R4, 0x2, P4 ;  /* 0x00000004ec4b7211 */ /* 0x000fe200020f16ff */
[----:B------:R-:W-:Y:S02]  /*12180*/  IMAD R191, R191, c[0x0][0x190], RZ ;  /* 0x00006400bfbf7a24 */ /* 0x000fe400078e02ff */
[----:B------:R-:W-:-:S05]  /*12190*/  IMAD R189, R189, c[0x0][0x190], RZ ;  /* 0x00006400bdbd7a24 */ /* 0x000fca00078e02ff */
[----:B------:R-:W-:-:S04]  /*121a0*/  LEA R244, P4, R189, R3, 0x2 ;  /* 0x00000003bdf47211 */ /* 0x000fc800078810ff */
[----:B------:R-:W-:Y:S01]  /*121b0*/  LEA.HI.X.SX32 R245, R189, R4, 0x2, P4 ;  /* 0x00000004bdf57211 */ /* 0x000fe200020f16ff */
[----:B--2---:R-:W-:Y:S02]  /*121c0*/  IMAD R73, R91, c[0x0][0x190], RZ ;  /* 0x000064005b497a24 */ /* 0x004fe400078e02ff */
[----:B------:R-:W2:Y:S04]  /*121d0*/  LDL.LU R91, [R1+0xc4] ;  /* 0x0000c400015b7983 */ /* 0x000ea80000300800 */
[----:B------:R1:W-:Y:S04]  /*121e0*/  STL.64 [R1+0x3930], R246 ;  /* 0x003930f601007387 */ /* 0x0003e80000100a00 */
[----:B------:R1:W-:Y:S02]  /*121f0*/  STL.64 [R1+0x38e8], R74 ;  /* 0x0038e84a01007387 */ /* 0x0003e40000100a00 */
[----:B-1----:R-:W-:Y:S01]  /*12200*/  LEA R246, P1, R191, R3, 0x2 ;  /* 0x00000003bff67211 */ /* 0x002fe200078210ff */
[----:B------:R-:W-:-:S02]  /*12210*/  IMAD R74, R93, c[0x0][0x190], RZ ;  /* 0x000064005d4a7a24 */ /* 0x000fc400078e02ff */
[----:B------:R-:W2:Y:S01]  /*12220*/  LDL.LU R93, [R1+0xc0] ;  /* 0x0000c000015d7983 */ /* 0x000ea20000300800 */
[----:B------:R-:W-:-:S05]  /*12230*/  LEA.HI.X.SX32 R247, R191, R4, 0x2, P1 ;  /* 0x00000004bff77211 */ /* 0x000fca00008f16ff */
[----:B------:R1:W-:Y:S04]  /*12240*/  STL.64 [R1+0x38e0], R246 ;  /* 0x0038e0f601007387 */ /* 0x0003e80000100a00 */
[----:B------:R1:W-:Y:S01]  /*12250*/  STL.64 [R1+0x3718], R244 ;  /* 0x003718f401007387 */ /* 0x0003e20000100a00 */
[----:B----4-:R-:W-:-:S03]  /*12260*/  IMAD R75, R95, c[0x0][0x190], RZ ;  /* 0x000064005f4b7a24 */ /* 0x010fc600078e02ff */
[----:B------:R-:W4:Y:S01]  /*12270*/  LDL.LU R95, [R1+0xbc] ;  /* 0x0000bc00015f7983 */ /* 0x000f220000300800 */
[----:B------:R-:W-:Y:S02]  /*12280*/  IMAD R193, R193, c[0x0][0x190], RZ ;  /* 0x00006400c1c17a24 */ /* 0x000fe400078e02ff */
[----:B------:R-:W-:-:S03]  /*12290*/  IMAD R187, R187, c[0x0][0x190], RZ ;  /* 0x00006400bbbb7a24 */ /* 0x000fc600078e02ff */
[-C--:B-1----:R-:W-:Y:S02]  /*122a0*/  LEA R246, P1, R193, R3.reuse, 0x2 ;  /* 0x00000003c1f67211 */ /* 0x082fe400078210ff */
[----:B------:R-:W-:Y:S01]  /*122b0*/  LEA R244, P4, R187, R3, 0x2 ;  /* 0x00000003bbf47211 */ /* 0x000fe200078810ff */
[----:B------:R-:W-:Y:S01]  /*122c0*/  IMAD R185, R185, c[0x0][0x190], RZ ;  /* 0x00006400b9b97a24 */ /* 0x000fe200078e02ff */
[-C--:B------:R-:W-:Y:S01]  /*122d0*/  LEA.HI.X.SX32 R247, R193, R4.reuse, 0x2, P1 ;  /* 0x00000004c1f77211 */ /* 0x080fe200008f16ff */
[----:B------:R-:W-:Y:S01]  /*122e0*/  IMAD R183, R183, c[0x0][0x190], RZ ;  /* 0x00006400b7b77a24 */ /* 0x000fe200078e02ff */
[----:B------:R-:W-:-:S03]  /*122f0*/  LEA.HI.X.SX32 R245, R187, R4, 0x2, P4 ;  /* 0x00000004bbf57211 */ /* 0x000fc600020f16ff */
[----:B------:R1:W-:Y:S01]  /*12300*/  STL.64 [R1+0x3710], R246 ;  /* 0x003710f601007387 */ /* 0x0003e20000100a00 */
[----:B------:R-:W-:-:S03]  /*12310*/  IMAD R195, R195, c[0x0][0x190], RZ ;  /* 0x00006400c3c37a24 */ /* 0x000fc600078e02ff */
[----:B------:R1:W-:Y:S02]  /*12320*/  STL.64 [R1+0x3708], R244 ;  /* 0x003708f401007387 */ /* 0x0003e40000100a00 */
[-C--:B-1----:R-:W-:Y:S02]  /*12330*/  LEA R246, P1, R185, R3.reuse, 0x2 ;  /* 0x00000003b9f67211 */ /* 0x082fe400078210ff */
[----:B------:R-:W-:Y:S02]  /*12340*/  LEA R244, P4, R183, R3, 0x2 ;  /* 0x00000003b7f47211 */ /* 0x000fe400078810ff */
[-C--:B------:R-:W-:Y:S01]  /*12350*/  LEA.HI.X.SX32 R247, R185, R4.reuse, 0x2, P1 ;  /* 0x00000004b9f77211 */ /* 0x080fe200008f16ff */
[----:B------:R-:W-:Y:S01]  /*12360*/  IMAD R77, R87, c[0x0][0x190], RZ ;  /* 0x00006400574d7a24 */ /* 0x000fe200078e02ff */
[----:B------:R-:W-:Y:S01]  /*12370*/  LEA.HI.X.SX32 R245, R183, R4, 0x2, P4 ;  /* 0x00000004b7f57211 */ /* 0x000fe200020f16ff */
[----:B------:R-:W-:Y:S01]  /*12380*/  IMAD R102, R102, c[0x0][0x190], RZ ;  /* 0x0000640066667a24 */ /* 0x000fe200078e02ff */
[----:B------:R-:W4:Y:S04]  /*12390*/  LDL.LU R87, [R1+0xb8] ;  /* 0x0000b80001577983 */ /* 0x000f280000300800 */
[----:B------:R1:W-:Y:S01]  /*123a0*/  STL.64 [R1+0x3700], R246 ;  /* 0x003700f601007387 */ /* 0x0003e20000100a00 */
[----:B------:R-:W-:-:S03]  /*123b0*/  IMAD R100, R100, c[0x0][0x190], RZ ;  /* 0x0000640064647a24 */ /* 0x000fc600078e02ff */
[----:B------:R3:W-:Y:S01]  /*123c0*/  STL.64 [R1+0x36e8], R244 ;  /* 0x0036e8f401007387 */ /* 0x0007e20000100a00 */
[CC--:B-1----:R-:W-:Y:S02]  /*123d0*/  LEA R246, P1, R195.reuse, R3.reuse, 0x2 ;  /* 0x00000003c3f67211 */ /* 0x0c2fe400078210ff */
[C---:B---3--:R-:W-:Y:S02]  /*123e0*/  LEA R244, P4, R102.reuse, R3, 0x2 ;  /* 0x0000000366f47211 */ /* 0x048fe400078810ff */
[-C--:B------:R-:W-:Y:S01]  /*123f0*/  LEA.HI.X.SX32 R247, R195, R4.reuse, 0x2, P1 ;  /* 0x00000004c3f77211 */ /* 0x080fe200008f16ff */
[----:B------:R-:W-:Y:S01]  /*12400*/  IMAD R79, R89, c[0x0][0x190], RZ ;  /* 0x00006400594f7a24 */ /* 0x000fe200078e02ff */
[----:B------:R-:W-:Y:S01]  /*12410*/  LEA.HI.X.SX32 R245, R102, R4, 0x2, P4 ;  /* 0x0000000466f57211 */ /* 0x000fe200020f16ff */
[----:B------:R-:W-:Y:S01]  /*12420*/  IMAD R104, R104, c[0x0][0x190], RZ ;  /* 0x0000640068687a24 */ /* 0x000fe200078e02ff */
[----:B------:R-:W3:Y:S01]  /*12430*/  LDL.LU R89, [R1+0xb4] ;  /* 0x0000b40001597983 */ /* 0x000ee20000300800 */
[----:B------:R-:W-:-:S03]  /*12440*/  IMAD R197, R197, c[0x0][0x190], RZ ;  /* 0x00006400c5c57a24 */ /* 0x000fc600078e02ff */
[----:B------:R1:W-:Y:S04]  /*12450*/  STL.64 [R1+0x36e0], R246 ;  /* 0x0036e0f601007387 */ /* 0x0003e80000100a00 */
[----:B------:R1:W-:Y:S02]  /*12460*/  STL.64 [R1+0x36c8], R244 ;  /* 0x0036c8f401007387 */ /* 0x0003e40000100a00 */
[-C--:B-1----:R-:W-:Y:S02]  /*12470*/  LEA R246, P1, R100, R3.reuse, 0x2 ;  /* 0x0000000364f67211 */ /* 0x082fe400078210ff */
[----:B------:R-:W-:Y:S02]  /*12480*/  LEA R244, P4, R104, R3, 0x2 ;  /* 0x0000000368f47211 */ /* 0x000fe400078810ff */
[----:B------:R-:W-:-:S02]  /*12490*/  LEA.HI.X.SX32 R247, R100, R4, 0x2, P1 ;  /* 0x0000000464f77211 */ /* 0x000fc400008f16ff */
[C---:B------:R-:W-:Y:S01]  /*124a0*/  LEA R100, P1, R197.reuse, R3, 0x2 ;  /* 0x00000003c5647211 */ /* 0x040fe200078210ff */
[----:B------:R-:W-:Y:S01]  /*124b0*/  IMAD R106, R106, c[0x0][0x190], RZ ;  /* 0x000064006a6a7a24 */ /* 0x000fe200078e02ff */
[-C--:B------:R-:W-:Y:S01]  /*124c0*/  LEA.HI.X.SX32 R245, R104, R4.reuse, 0x2, P4 ;  /* 0x0000000468f57211 */ /* 0x080fe200020f16ff */
[----:B------:R-:W-:Y:S01]  /*124d0*/  IMAD.MOV.U32 R251, RZ, RZ, R101 ;  /* 0x000000fffffb7224 */ /* 0x000fe200078e0065 */
[----:B------:R-:W-:Y:S01]  /*124e0*/  LEA.HI.X.SX32 R101, R197, R4, 0x2, P1 ;  /* 0x00000004c5657211 */ /* 0x000fe200008f16ff */
[----:B------:R-:W-:Y:S02]  /*124f0*/  IMAD R98, R98, c[0x0][0x190], RZ ;  /* 0x0000640062627a24 */ /* 0x000fe400078e02ff */
[----:B------:R-:W-:Y:S02]  /*12500*/  IMAD R108, R108, c[0x0][0x190], RZ ;  /* 0x000064006c6c7a24 */ /* 0x000fe400078e02ff */
[----:B------:R-:W-:Y:S02]  /*12510*/  IMAD R199, R199, c[0x0][0x190], RZ ;  /* 0x00006400c7c77a24 */ /* 0x000fe400078e02ff */
[----:B------:R-:W-:-:S02]  /*12520*/  IMAD R110, R110, c[0x0][0x190], RZ ;  /* 0x000064006e6e7a24 */ /* 0x000fc400078e02ff */
[----:B------:R-:W-:Y:S02]  /*12530*/  IMAD.MOV.U32 R252, RZ, RZ, R85 ;  /* 0x000000fffffc7224 */ /* 0x000fe400078e0055 */
[----:B------:R-:W-:Y:S02]  /*12540*/  IMAD R96, R96, c[0x0][0x190], RZ ;  /* 0x0000640060607a24 */ /* 0x000fe400078e02ff */
[----:B------:R-:W-:Y:S02]  /*12550*/  IMAD R112, R112, c[0x0][0x190], RZ ;  /* 0x0000640070707a24 */ /* 0x000fe400078e02ff */
[----:B------:R-:W-:Y:S02]  /*12560*/  IMAD R201, R201, c[0x0][0x190], RZ ;  /* 0x00006400c9c97a24 */ /* 0x000fe400078e02ff */
[----:B------:R-:W-:Y:S02]  /*12570*/  IMAD R114, R114, c[0x0][0x190], RZ ;  /* 0x0000640072727a24 */ /* 0x000fe400078e02ff */
[----:B------:R-:W-:-:S02]  /*12580*/  IMAD R94, R94, c[0x0][0x190], RZ ;  /* 0x000064005e5e7a24 */ /* 0x000fc400078e02ff */
[----:B------:R-:W-:Y:S02]  /*12590*/  IMAD R116, R116, c[0x0][0x190], RZ ;  /* 0x0000640074747a24 */ /* 0x000fe400078e02ff */
        /* <DEDUP_REMOVED lines=11> */
[----:B--2---:R-:W-:Y:S02]  /*12650*/  IMAD R81, R91, c[0x0][0x190], RZ ;  /* 0x000064005b517a24 */ /* 0x004fe400078e02ff */
[----:B------:R-:W2:Y:S04]  /*12660*/  LDL.LU R91, [R1+0xb0] ;  /* 0x0000b000015b7983 */ /* 0x000ea80000300800 */
[----:B------:R-:W-:Y:S04]  /*12670*/  STL.64 [R1+0x36c0], R246 ;  /* 0x0036c0f601007387 */ /* 0x000fe80000100a00 */
[----:B------:R1:W-:Y:S02]  /*12680*/  STL.64 [R1+0x36b8], R244 ;  /* 0x0036b8f401007387 */ /* 0x0003e40000100a00 */
[----:B-1----:R-:W-:Y:S01]  /*12690*/  LEA R244, P4, R106, R3, 0x2 ;  /* 0x000000036af47211 */ /* 0x002fe200078810ff */
[----:B------:R-:W-:-:S02]  /*126a0*/  IMAD R83, R93, c[0x0][0x190], RZ ;  /* 0x000064005d537a24 */ /* 0x000fc400078e02ff */
[----:B------:R-:W2:Y:S01]  /*126b0*/  LDL.LU R93, [R1+0xac] ;  /* 0x0000ac00015d7983 */ /* 0x000ea20000300800 */
[----:B------:R-:W-:-:S03]  /*126c0*/  LEA.HI.X.SX32 R245, R106, R4, 0x2, P4 ;  /* 0x000000046af57211 */ /* 0x000fc600020f16ff */
[----:B------:R1:W-:Y:S04]  /*126d0*/  STL.64 [R1+0x36b0], R100 ;  /* 0x0036b06401007387 */ /* 0x0003e80000100a00 */
[----:B------:R-:W2:Y:S01]  /*126e0*/  LDL.LU R248, [R1+0xa8] ;  /* 0x0000a80001f87983 */ /* 0x000ea20000300800 */
[----:B-1----:R-:W-:-:S03]  /*126f0*/  LEA R100, P1, R98, R3, 0x2 ;  /* 0x0000000362647211 */ /* 0x002fc600078210ff */
[----:B------:R1:W-:Y:S01]  /*12700*/  STL.64 [R1+0x36a8], R244 ;  /* 0x0036a8f401007387 */ /* 0x0003e20000100a00 */
[----:B------:R-:W-:-:S05]  /*12710*/  LEA.HI.X.SX32 R101, R98, R4, 0x2, P1 ;  /* 0x0000000462657211 */ /* 0x000fca00008f16ff */
[----:B------:R4:W-:Y:S01]  /*12720*/  STL.64 [R1+0x36a0], R100 ;  /* 0x0036a06401007387 */ /* 0x0009e20000100a00 */
[CC--:B-1----:R-:W-:Y:S01]  /*12730*/  LEA R244, P4, R108.reuse, R3.reuse, 0x2 ;  /* 0x000000036cf47211 */ /* 0x0c2fe200078810ff */
[----:B----4-:R-:W-:Y:S02]  /*12740*/  IMAD R85, R95, c[0x0][0x190], RZ ;  /* 0x000064005f557a24 */ /* 0x010fe400078e02ff */
[----:B------:R-:W4:Y:S01]  /*12750*/  LDL.LU R95, [R1+0xa4] ;  /* 0x0000a400015f7983 */ /* 0x000f220000300800 */
[----:B------:R-:W-:Y:S02]  /*12760*/  LEA.HI.X.SX32 R245, R108, R4, 0x2, P4 ;  /* 0x000000046cf57211 */ /* 0x000fe400020f16ff */
[----:B------:R-:W-:-:S03]  /*12770*/  LEA R100, P1, R199, R3, 0x2 ;  /* 0x00000003c7647211 */ /* 0x000fc600078210ff */
[----:B------:R1:W-:Y:S01]  /*12780*/  STL.64 [R1+0x3698], R244 ;  /* 0x003698f401007387 */ /* 0x0003e20000100a00 */
[----:B------:R-:W-:-:S03]  /*12790*/  LEA.HI.X.SX32 R101, R199, R4, 0x2, P1 ;  /* 0x00000004c7657211 */ /* 0x000fc600008f16ff */
[----:B------:R-:W2:Y:S04]  /*127a0*/  LDL.LU R249, [R1+0xa0] ;  /* 0x0000a00001f97983 */ /* 0x000ea80000300800 */
[----:B------:R1:W-:Y:S02]  /*127b0*/  STL.64 [R1+0x3690], R100 ;  /* 0x0036906401007387 */ /* 0x0003e40000100a00 */
[----:B-1----:R-:W-:-:S04]  /*127c0*/  LEA R244, P4, R110, R3, 0x2 ;  /* 0x000000036ef47211 */ /* 0x002fc800078810ff */
        /* <DEDUP_REMOVED lines=8> */
[----:B------:R-:W-:-:S04]  /*12850*/  LEA R100, P1, R201, R3, 0x2 ;  /* 0x00000003c9647211 */ /* 0x000fc800078210ff */
[-C--:B------:R-:W-:Y:S01]  /*12860*/  LEA.HI.X.SX32 R101, R201, R4.reuse, 0x2, P1 ;  /* 0x00000004c9657211 */ /* 0x080fe200008f16ff */
[----:B------:R1:W-:Y:S04]  /*12870*/  STL.64 [R1+0x3678], R244 ;  /* 0x003678f401007387 */ /* 0x0003e80000100a00 */
[----:B------:R3:W-:Y:S01]  /*12880*/  STL.64 [R1+0x3670], R100 ;  /* 0x0036706401007387 */ /* 0x0007e20000100a00 */
[-C--:B-1----:R-:W-:Y:S02]  /*12890*/  LEA R244, P4, R114, R3.reuse, 0x2 ;  /* 0x0000000372f47211 */ /* 0x082fe400078810ff */
[----:B---3--:R-:W-:Y:S02]  /*128a0*/  LEA R100, P1, R94, R3, 0x2 ;  /* 0x000000035e647211 */ /* 0x008fe400078210ff */
[----:B------:R-:W-:-:S02]  /*128b0*/  LEA.HI.X.SX32 R245, R114, R4, 0x2, P4 ;  /* 0x0000000472f57211 */ /* 0x000fc400020f16ff */
[----:B------:R-:W-:-:S03]  /*128c0*/  LEA.HI.X.SX32 R101, R94, R4, 0x2, P1 ;  /* 0x000000045e657211 */ /* 0x000fc600008f16ff */
[----:B------:R1:W-:Y:S04]  /*128d0*/  STL.64 [R1+0x3658], R244 ;  /* 0x003658f401007387 */ /* 0x0003e80000100a00 */
[----:B------:R3:W-:Y:S01]  /*128e0*/  STL.64 [R1+0x3650], R100 ;  /* 0x0036506401007387 */ /* 0x0007e20000100a00 */
[CC--:B-1----:R-:W-:Y:S02]  /*128f0*/  LEA R244, P4, R116.reuse, R3.reuse, 0x2 ;  /* 0x0000000374f47211 */ /* 0x0c2fe400078810ff */
[C---:B---3--:R-:W-:Y:S02]  /*12900*/  LEA R100, P1, R203.reuse, R3, 0x2 ;  /* 0x00000003cb647211 */ /* 0x048fe400078210ff */
[-C--:B------:R-:W-:Y:S02]  /*12910*/  LEA.HI.X.SX32 R245, R116, R4.reuse, 0x2, P4 ;  /* 0x0000000474f57211 */ /* 0x080fe400020f16ff */
[----:B------:R-:W-:-:S03]  /*12920*/  LEA.HI.X.SX32 R101, R203, R4, 0x2, P1 ;  /* 0x00000004cb657211 */ /* 0x000fc600008f16ff */
[----:B------:R1:W-:Y:S04]  /*12930*/  STL.64 [R1+0x3648], R244 ;  /* 0x003648f401007387 */ /* 0x0003e80000100a00 */
[----:B------:R3:W-:Y:S01]  /*12940*/  STL.64 [R1+0x3640], R100 ;  /* 0x0036406401007387 */ /* 0x0007e20000100a00 */
[-C--:B-1----:R-:W-:Y:S02]  /*12950*/  LEA R244, P4, R118, R3.reuse, 0x2 ;  /* 0x0000000376f47211 */ /* 0x082fe400078810ff */
[----:B---3--:R-:W-:Y:S02]  /*12960*/  LEA R100, P1, R92, R3, 0x2 ;  /* 0x000000035c647211 */ /* 0x008fe400078210ff */
[-C--:B------:R-:W-:Y:S02]  /*12970*/  LEA.HI.X.SX32 R245, R118, R4.reuse, 0x2, P4 ;  /* 0x0000000476f57211 */ /* 0x080fe400020f16ff */
        /* <DEDUP_REMOVED lines=21> */
[----:B------:R-:W-:Y:S01]  /*12ad0*/  IMAD R127, R127, c[0x0][0x190], RZ ;  /* 0x000064007f7f7a24 */ /* 0x000fe200078e02ff */
[-C--:B-1----:R-:W-:Y:S02]  /*12ae0*/  LEA R244, P4, R125, R3.reuse, 0x2 ;  /* 0x000000037df47211 */ /* 0x082fe400078810ff */
[----:B---3--:R-:W-:Y:S02]  /*12af0*/  LEA R100, P1, R19, R3, 0x2 ;  /* 0x0000000313647211 */ /* 0x008fe400078210ff */
[-C--:B------:R-:W-:Y:S01]  /*12b00*/  LEA.HI.X.SX32 R245, R125, R4.reuse, 0x2, P4 ;  /* 0x000000047df57211 */ /* 0x080fe200020f16ff */
[----:B------:R-:W-:Y:S01]  /*12b10*/  IMAD R208, R208, c[0x0][0x190], RZ ;  /* 0x00006400d0d07a24 */ /* 0x000fe200078e02ff */
[----:B------:R-:W-:-:S03]  /*12b20*/  LEA.HI.X.SX32 R101, R19, R4, 0x2, P1 ;  /* 0x0000000413657211 */ /* 0x000fc600008f16ff */
[----:B------:R1:W-:Y:S04]  /*12b30*/  STL.64 [R1+0x35c8], R244 ;  /* 0x0035c8f401007387 */ /* 0x0003e80000100a00 */
[----:B------:R3:W-:Y:S01]  /*12b40*/  STL.64 [R1+0x35c0], R100 ;  /* 0x0035c06401007387 */ /* 0x0007e20000100a00 */
[----:B------:R-:W-:Y:S01]  /*12b50*/  IMAD R16, R16, c[0x0][0x190], RZ ;  /* 0x0000640010107a24 */ /* 0x000fe200078e02ff */
[CC--:B-1----:R-:W-:Y:S02]  /*12b60*/  LEA R244, P4, R127.reuse, R3.reuse, 0x2 ;  /* 0x000000037ff47211 */ /* 0x0c2fe400078810ff */
[C---:B---3--:R-:W-:Y:S02]  /*12b70*/  LEA R100, P1, R208.reuse, R3, 0x2 ;  /* 0x00000003d0647211 */ /* 0x048fe400078210ff */
        /* <DEDUP_REMOVED lines=22> */
[-C--:B-1----:R-:W-:Y:S02]  /*12ce0*/  LEA R244, P4, R35, R3.reuse, 0x2 ;  /* 0x0000000323f47211 */ /* 0x082fe400078810ff */
[-C--:B---3--:R-:W-:Y:S02]  /*12cf0*/  LEA R100, P1, R21, R3.reuse, 0x2 ;  /* 0x0000000315647211 */ /* 0x088fe400078210ff */
[-C--:B------:R-:W-:Y:S01]  /*12d00*/  LEA.HI.X.SX32 R245, R35, R4.reuse, 0x2, P4 ;  /* 0x0000000423f57211 */ /* 0x080fe200020f16ff */
[----:B------:R-:W-:Y:S01]  /*12d10*/  IMAD R212, R212, c[0x0][0x190], RZ ;  /* 0x00006400d4d47a24 */ /* 0x000fe200078e02ff */
[----:B------:R-:W-:Y:S01]  /*12d20*/  LEA.HI.X.SX32 R101, R21, R4, 0x2, P1 ;  /* 0x0000000415657211 */ /* 0x000fe200008f16ff */
[----:B------:R-:W-:Y:S01]  /*12d30*/  IMAD R17, R128, c[0x0][0x190], RZ ;  /* 0x0000640080117a24 */ /* 0x000fe200078e02ff */
[----:B------:R-:W-:Y:S01]  /*12d40*/  LEA R128, P4, R37, R3, 0x2 ;  /* 0x0000000325807211 */ /* 0x000fe200078810ff */
[----:B------:R-:W-:Y:S01]  /*12d50*/  STL.64 [R1+0x3588], R244 ;  /* 0x003588f401007387 */ /* 0x000fe20000100a00 */
[----:B------:R-:W-:-:S03]  /*12d60*/  IMAD R16, R129, c[0x0][0x190], RZ ;  /* 0x0000640081107a24 */ /* 0x000fc600078e02ff */
[----:B------:R1:W-:Y:S01]  /*12d70*/  STL.64 [R1+0x3580], R100 ;  /* 0x0035806401007387 */ /* 0x0003e20000100a00 */
[----:B------:R-:W-:Y:S01]  /*12d80*/  LEA.HI.X.SX32 R129, R37, R4, 0x2, P4 ;  /* 0x0000000425817211 */ /* 0x000fe200020f16ff */
[----:B------:R-:W-:Y:S02]  /*12d90*/  IMAD R49, R49, c[0x0][0x190], RZ ;  /* 0x0000640031317a24 */ /* 0x000fe400078e02ff */
[----:B------:R-:W-:Y:S01]  /*12da0*/  IMAD R41, R41, c[0x0][0x190], RZ ;  /* 0x0000640029297a24 */ /* 0x000fe200078e02ff */
[----:B-1----:R-:W-:-:S04]  /*12db0*/  LEA R100, P1, R212, R3, 0x2 ;  /* 0x00000003d4647211 */ /* 0x002fc800078210ff */
[----:B------:R-:W-:Y:S01]  /*12dc0*/  LEA.HI.X.SX32 R101, R212, R4, 0x2, P1 ;  /* 0x00000004d4657211 */ /* 0x000fe200008f16ff */
[----:B------:R-:W-:Y:S01]  /*12dd0*/  IMAD R35, R126, c[0x0][0x190], RZ ;  /* 0x000064007e237a24 */ /* 0x000fe200078e02ff */
[----:B------:R-:W-:Y:S01]  /*12de0*/  STL.64 [R1+0x3578], R128 ;  /* 0x0035788001007387 */ /* 0x000fe20000100a00 */
[----:B------:R-:W-:-:S03]  /*12df0*/  LEA R126, P4, R49, R3, 0x2 ;  /* 0x00000003317e7211 */ /* 0x000fc600078810ff */
        /* <DEDUP_REMOVED lines=24> */
[----:B------:R-:W-:Y:S01]  /*12f80*/  STL.64 [R1+0x3508], R122 ;  /* 0x0035087a01007387 */ /* 0x000fe20000100a00 */
[----:B------:R-:W-:-:S03]  /*12f90*/  LEA R50, P4, R58, R3, 0x2 ;  /* 0x000000033a327211 */ /* 0x000fc600078810ff */
[----:B------:R1:W-:Y:S01]  /*12fa0*/  STL.64 [R1+0x3500], R100 ;  /* 0x0035006401007387 */ /* 0x0003e20000100a00 */
[----:B------:R-:W-:Y:S01]  /*12fb0*/  LEA.HI.X.SX32 R51, R58, R4, 0x2, P4 ;  /* 0x000000043a337211 */ /* 0x000fe200020f16ff */
[----:B------:R-:W-:Y:S02]  /*12fc0*/  IMAD R59, R59, c[0x0][0x190], RZ ;  /* 0x000064003b3b7a24 */ /* 0x000fe400078e02ff */
[----:B------:R-:W-:Y:S01]  /*12fd0*/  IMAD R56, R56, c[0x0][0x190], RZ ;  /* 0x0000640038387a24 */ /* 0x000fe200078e02ff */
[----:B-1----:R-:W-:-:S04]  /*12fe0*/  LEA R100, P1, R216, R3, 0x2 ;  /* 0x00000003d8647211 */ /* 0x002fc800078210ff */
[-C--:B------:R-:W-:Y:S01]  /*12ff0*/  LEA.HI.X.SX32 R101, R216, R4.reuse, 0x2, P1 ;  /* 0x00000004d8657211 */ /* 0x080fe200008f16ff */
[----:B------:R1:W-:Y:S04]  /*13000*/  STL.64 [R1+0x34f8], R50 ;  /* 0x0034f83201007387 */ /* 0x0003e80000100a00 */
[----:B------:R3:W-:Y:S01]  /*13010*/  STL.64 [R1+0x34e0], R100 ;  /* 0x0034e06401007387 */ /* 0x0007e20000100a00 */
[----:B------:R-:W-:Y:S01]  /*13020*/  IMAD R61, R61, c[0x0][0x190], RZ ;  /* 0x000064003d3d7a24 */ /* 0x000fe200078e02ff */
[CC--:B-1----:R-:W-:Y:S02]  /*13030*/  LEA R50, P4, R59.reuse, R3.reuse, 0x2 ;  /* 0x000000033b327211 */ /* 0x0c2fe400078810ff */
[----:B---3--:R-:W-:Y:S02]  /*13040*/  LEA R100, P1, R56, R3, 0x2 ;  /* 0x0000000338647211 */ /* 0x008fe400078210ff */
[-C--:B------:R-:W-:Y:S01]  /*13050*/  LEA.HI.X.SX32 R51, R59, R4.reuse, 0x2, P4 ;  /* 0x000000043b337211 */ /* 0x080fe200020f16ff */
[----:B------:R-:W-:Y:S01]  /*13060*/  IMAD R218, R218, c[0x0][0x190], RZ ;  /* 0x00006400dada7a24 */ /* 0x000fe200078e02ff */
[----:B------:R-:W-:-:S02]  /*13070*/  LEA.HI.X.SX32 R101, R56, R4, 0x2, P1 ;  /* 0x0000000438657211 */ /* 0x000fc400008f16ff */
        /* <DEDUP_REMOVED lines=48> */
[----:B------:R-:W-:-:S02]  /*13380*/  LEA.HI.X.SX32 R101, R27, R4, 0x2, P1 ;  /* 0x000000041b657211 */ /* 0x000fc400008f16ff */
[----:B------:R-:W-:Y:S01]  /*13390*/  LEA R104, P4, R86, R3, 0x2 ;  /* 0x0000000356687211 */ /* 0x000fe200078810ff */
[----:B------:R-:W-:Y:S01]  /*133a0*/  STL.64 [R1+0x3320], R58 ;  /* 0x0033203a01007387 */ /* 0x000fe20000100a00 */
[----:B------:R-:W-:-:S03]  /*133b0*/  IMAD R88, R88, c[0x0][0x190], RZ ;  /* 0x0000640058587a24 */ /* 0x000fc600078e02ff */
[----:B------:R1:W-:Y:S01]  /*133c0*/  STL.64 [R1+0x32e8], R100 ;  /* 0x0032e86401007387 */ /* 0x0003e20000100a00 */
[----:B------:R-:W-:Y:S01]  /*133d0*/  IMAD R43, R105, c[0x0][0x190], RZ ;  /* 0x00006400692b7a24 */ /* 0x000fe200078e02ff */
[----:B------:R-:W-:Y:S01]  /*133e0*/  LEA.HI.X.SX32 R105, R86, R4, 0x2, P4 ;  /* 0x0000000456697211 */ /* 0x000fe200020f16ff */
[----:B------:R-:W-:Y:S01]  /*133f0*/  IMAD R53, R53, c[0x0][0x190], RZ ;  /* 0x0000640035357a24 */ /* 0x000fe200078e02ff */
[-C--:B------:R-:W-:Y:S01]  /*13400*/  LEA R102, P4, R88, R3.reuse, 0x2 ;  /* 0x0000000358667211 */ /* 0x080fe200078810ff */
[----:B------:R-:W-:Y:S01]  /*13410*/  IMAD R162, R162, c[0x0][0x190], RZ ;  /* 0x00006400a2a27a24 */ /* 0x000fe200078e02ff */
[----:B-1----:R-:W-:-:S04]  /*13420*/  LEA R100, P1, R224, R3, 0x2 ;  /* 0x00000003e0647211 */ /* 0x002fc800078210ff */
[-C--:B------:R-:W-:Y:S01]  /*13430*/  LEA.HI.X.SX32 R101, R224, R4.reuse, 0x2, P1 ;  /* 0x00000004e0657211 */ /* 0x080fe200008f16ff */
[----:B------:R-:W-:Y:S01]  /*13440*/  STL.64 [R1+0x32c8], R104 ;  /* 0x0032c86801007387 */ /* 0x000fe20000100a00 */
[----:B------:R-:W-:Y:S01]  /*13450*/  IMAD R58, R103, c[0x0][0x190], RZ ;  /* 0x00006400673a7a24 */ /* 0x000fe200078e02ff */
[-C--:B------:R-:W-:Y:S01]  /*13460*/  LEA.HI.X.SX32 R103, R88, R4.reuse, 0x2, P4 ;  /* 0x0000000458677211 */ /* 0x080fe200020f16ff */
[----:B------:R-:W-:Y:S01]  /*13470*/  IMAD R226, R226, c[0x0][0x190], RZ ;  /* 0x00006400e2e27a24 */ /* 0x000fe200078e02ff */
[----:B------:R1:W-:Y:S01]  /*13480*/  STL.64 [R1+0x3290], R100 ;  /* 0x0032906401007387 */ /* 0x0003e20000100a00 */
[----:B------:R-:W-:Y:S01]  /*13490*/  LEA R98, P4, R162, R3, 0x2 ;  /* 0x00000003a2627211 */ /* 0x000fe200078810ff */
[----:B------:R-:W-:Y:S02]  /*134a0*/  IMAD R27, R99, c[0x0][0x190], RZ ;  /* 0x00006400631b7a24 */ /* 0x000fe400078e02ff */
[----:B------:R-:W-:Y:S01]  /*134b0*/  IMAD R164, R164, c[0x0][0x190], RZ ;  /* 0x00006400a4a47a24 */ /* 0x000fe200078e02ff */
[----:B------:R-:W-:-:S02]  /*134c0*/  LEA.HI.X.SX32 R99, R162, R4, 0x2, P4 ;  /* 0x00000004a2637211 */ /* 0x000fc400020f16ff */
[----:B-1----:R-:W-:-:S04]  /*134d0*/  LEA R100, P1, R53, R3, 0x2 ;  /* 0x0000000335647211 */ /* 0x002fc800078210ff */
[-C--:B------:R-:W-:Y:S02]  /*134e0*/  LEA.HI.X.SX32 R101, R53, R4.reuse, 0x2, P1 ;  /* 0x0000000435657211 */ /* 0x080fe400008f16ff */
[C---:B------:R-:W-:Y:S01]  /*134f0*/  LEA R96, P1, R226.reuse, R3, 0x2 ;  /* 0x00000003e2607211 */ /* 0x040fe200078210ff */
[----:B------:R-:W-:Y:S01]  /*13500*/  IMAD R59, R97, c[0x0][0x190], RZ ;  /* 0x00006400613b7a24 */ /* 0x000fe200078e02ff */
[----:B------:R-:W-:Y:S01]  /*13510*/  STL.64 [R1+0x3270], R102 ;  /* 0x0032706601007387 */ /* 0x000fe20000100a00 */
[----:B------:R-:W-:Y:S01]  /*13520*/  IMAD R29, R29, c[0x0][0x190], RZ ;  /* 0x000064001d1d7a24 */ /* 0x000fe200078e02ff */
[----:B------:R-:W-:Y:S02]  /*13530*/  LEA.HI.X.SX32 R97, R226, R4, 0x2, P1 ;  /* 0x00000004e2617211 */ /* 0x000fe400008f16ff */
[----:B------:R1:W-:Y:S01]  /*13540*/  STL.64 [R1+0x3208], R98 ;  /* 0x0032086201007387 */ /* 0x0003e20000100a00 */
[----:B------:R-:W-:-:S03]  /*13550*/  IMAD R166, R166, c[0x0][0x190], RZ ;  /* 0x00006400a6a67a24 */ /* 0x000fc600078e02ff */
[----:B------:R-:W-:Y:S04]  /*13560*/  STL.64 [R1+0x3238], R100 ;  /* 0x0032386401007387 */ /* 0x000fe80000100a00 */
[----:B------:R3:W-:Y:S01]  /*13570*/  STL.64 [R1+0x31f0], R96 ;  /* 0x0031f06001007387 */ /* 0x0007e20000100a00 */
[----:B-1----:R-:W-:-:S04]  /*13580*/  LEA R98, P4, R164, R3, 0x2 ;  /* 0x00000003a4627211 */ /* 0x002fc800078810ff */
[-C--:B------:R-:W-:Y:S02]  /*13590*/  LEA.HI.X.SX32 R99, R164, R4.reuse, 0x2, P4 ;  /* 0x00000004a4637211 */ /* 0x080fe400020f16ff */
[C---:B---3--:R-:W-:Y:S01]  /*135a0*/  LEA R96, P1, R29.reuse, R3, 0x2 ;  /* 0x000000031d607211 */ /* 0x048fe200078210ff */
[----:B------:R-:W-:Y:S02]  /*135b0*/  IMAD R228, R228, c[0x0][0x190], RZ ;  /* 0x00006400e4e47a24 */ /* 0x000fe400078e02ff */
[----:B------:R1:W-:Y:S01]  /*135c0*/  STL.64 [R1+0x31c8], R98 ;  /* 0x0031c86201007387 */ /* 0x0003e20000100a00 */
[----:B------:R-:W-:Y:S01]  /*135d0*/  LEA.HI.X.SX32 R97, R29, R4, 0x2, P1 ;  /* 0x000000041d617211 */ /* 0x000fe200008f16ff */
[----:B------:R-:W-:-:S04]  /*135e0*/  IMAD R168, R168, c[0x0][0x190], RZ ;  /* 0x00006400a8a87a24 */ /* 0x000fc800078e02ff */
        /* <DEDUP_REMOVED lines=19> */
[----:B---3--:R-:W-:Y:S01]  /*13720*/  LEA R96, P1, R230, R3, 0x2 ;  /* 0x00000003e6607211 */ /* 0x008fe200078210ff */
[----:B------:R-:W-:Y:S02]  /*13730*/  IMAD R46, R46, c[0x0][0x190], RZ ;  /* 0x000064002e2e7a24 */ /* 0x000fe400078e02ff */
[----:B------:R1:W-:Y:S01]  /*13740*/  STL.64 [R1+0x3158], R98 ;  /* 0x0031586201007387 */ /* 0x0003e20000100a00 */
[----:B------:R-:W-:Y:S01]  /*13750*/  LEA.HI.X.SX32 R97, R230, R4, 0x2, P1 ;  /* 0x00000004e6617211 */ /* 0x000fe200008f16ff */
[----:B------:R-:W-:-:S04]  /*13760*/  IMAD R5, R5, c[0x0][0x190], RZ ;  /* 0x0000640005057a24 */ /* 0x000fc800078e02ff */
[----:B------:R3:W-:Y:S01]  /*13770*/  STL.64 [R1+0x3150], R96 ;  /* 0x0031506001007387 */ /* 0x0007e20000100a00 */
[----:B-1----:R-:W-:-:S04]  /*13780*/  LEA R98, P4, R172, R3, 0x2 ;  /* 0x00000003ac627211 */ /* 0x002fc800078810ff */
[----:B------:R-:W-:Y:S02]  /*13790*/  LEA.HI.X.SX32 R99, R172, R4, 0x2, P4 ;  /* 0x00000004ac637211 */ /* 0x000fe400020f16ff */
[----:B---3--:R-:W-:-:S03]  /*137a0*/  LEA R96, P1, R46, R3, 0x2 ;  /* 0x000000032e607211 */ /* 0x008fc600078210ff */
[----:B------:R1:W-:Y:S01]  /*137b0*/  STL.64 [R1+0x3148], R98 ;  /* 0x0031486201007387 */ /* 0x0003e20000100a00 */
[----:B------:R-:W-:-:S05]  /*137c0*/  LEA.HI.X.SX32 R97, R46, R4, 0x2, P1 ;  /* 0x000000042e617211 */ /* 0x000fca00008f16ff */
        /* <DEDUP_REMOVED lines=20> */
[-C--:B------:R-:W-:Y:S02]  /*13910*/  LEA.HI.X.SX32 R99, R13, R4.reuse, 0x2, P4 ;  /* 0x000000040d637211 */ /* 0x080fe400020f16ff */
[CC--:B---3--:R-:W-:Y:S02]  /*13920*/  LEA R96, P1, R15.reuse, R3.reuse, 0x2 ;  /* 0x000000030f607211 */ /* 0x0c8fe400078210ff */
[C---:B------:R-:W-:Y:S01]  /*13930*/  LEA R10, P4, R48.reuse, R3, 0x2 ;  /* 0x00000003300a7211 */ /* 0x040fe200078810ff */
[----:B------:R1:W-:Y:S01]  /*13940*/  STL.64 [R1+0x3108], R98 ;  /* 0x0031086201007387 */ /* 0x0003e20000100a00 */
[-C--:B------:R-:W-:Y:S02]  /*13950*/  LEA.HI.X.SX32 R97, R15, R4.reuse, 0x2, P1 ;  /* 0x000000040f617211 */ /* 0x080fe400008f16ff */
[----:B------:R-:W-:-:S03]  /*13960*/  LEA.HI.X.SX32 R11, R48, R4, 0x2, P4 ;  /* 0x00000004300b7211 */ /* 0x000fc600020f16ff */
[----:B------:R3:W-:Y:S01]  /*13970*/  STL.64 [R1+0x3100], R96 ;  /* 0x0031006001007387 */ /* 0x0007e20000100a00 */
[----:B-1----:R-:W-:-:S04]  /*13980*/  LEA R98, P1, R52, R3, 0x2 ;  /* 0x0000000334627211 */ /* 0x002fc800078210ff */
[-C--:B------:R-:W-:Y:S02]  /*13990*/  LEA.HI.X.SX32 R99, R52, R4.reuse, 0x2, P1 ;  /* 0x0000000434637211 */ /* 0x080fe400008f16ff */
[CC--:B---3--:R-:W-:Y:S01]  /*139a0*/  LEA R96, P4, R55.reuse, R3.reuse, 0x2 ;  /* 0x0000000337607211 */ /* 0x0c8fe200078810ff */
[----:B------:R-:W-:Y:S03]  /*139b0*/  STL.64 [R1+0x30f8], R10 ;  /* 0x0030f80a01007387 */ /* 0x000fe60000100a00 */
[----:B------:R-:W-:Y:S01]  /*139c0*/  LEA.HI.X.SX32 R97, R55, R4, 0x2, P4 ;  /* 0x0000000437617211 */ /* 0x000fe200020f16ff */
[----:B------:R1:W-:Y:S04]  /*139d0*/  STL.64 [R1+0x30f0], R98 ;  /* 0x0030f06201007387 */ /* 0x0003e80000100a00 */
[----:B------:R3:W-:Y:S01]  /*139e0*/  STL.64 [R1+0x30e8], R96 ;  /* 0x0030e86001007387 */ /* 0x0007e20000100a00 */
[----:B-1----:R-:W-:-:S02]  /*139f0*/  LEA R98, P1, R57, R3, 0x2 ;  /* 0x0000000339627211 */ /* 0x002fc400078210ff */
[C---:B---3--:R-:W-:Y:S02]  /*13a00*/  LEA R96, P4, R62.reuse, R3, 0x2 ;  /* 0x000000033e607211 */ /* 0x048fe400078810ff */
        /* <DEDUP_REMOVED lines=10> */
[CC--:B-1----:R-:W-:Y:S02]  /*13ab0*/  LEA R98, P1, R65.reuse, R3.reuse, 0x2 ;  /* 0x0000000341627211 */ /* 0x0c2fe400078210ff */
[-C--:B---3--:R-:W-:Y:S02]  /*13ac0*/  LEA R96, P4, R66, R3.reuse, 0x2 ;  /* 0x0000000342607211 */ /* 0x088fe400078810ff */
[----:B------:R-:W-:Y:S02]  /*13ad0*/  LEA.HI.X.SX32 R99, R65, R4, 0x2, P1 ;  /* 0x0000000441637211 */ /* 0x000fe400008f16ff */
[----:B------:R-:W-:-:S02]  /*13ae0*/  LEA R62, P1, R67, R3, 0x2 ;  /* 0x00000003433e7211 */ /* 0x000fc400078210ff */
[-C--:B------:R-:W-:Y:S02]  /*13af0*/  LEA.HI.X.SX32 R97, R66, R4.reuse, 0x2, P4 ;  /* 0x0000000442617211 */ /* 0x080fe400020f16ff */
[----:B------:R-:W-:Y:S01]  /*13b00*/  LEA.HI.X.SX32 R63, R67, R4, 0x2, P1 ;  /* 0x00000004433f7211 */ /* 0x000fe200008f16ff */
[----:B------:R-:W-:Y:S01]  /*13b10*/  STL.64 [R1+0x30c0], R98 ;  /* 0x0030c06201007387 */ /* 0x000fe20000100a00 */
[----:B------:R-:W-:-:S03]  /*13b20*/  LEA R64, P4, R68, R3, 0x2 ;  /* 0x0000000344407211 */ /* 0x000fc600078810ff */
[----:B------:R-:W-:Y:S01]  /*13b30*/  STL.64 [R1+0x30b8], R96 ;  /* 0x0030b86001007387 */ /* 0x000fe20000100a00 */
[----:B------:R-:W-:-:S03]  /*13b40*/  LEA.HI.X.SX32 R65, R68, R4, 0x2, P4 ;  /* 0x0000000444417211 */ /* 0x000fc600020f16ff */
[----:B------:R1:W-:Y:S04]  /*13b50*/  STL.64 [R1+0x30b0], R62 ;  /* 0x0030b03e01007387 */ /* 0x0003e80000100a00 */
        /* <DEDUP_REMOVED lines=38> */
[----:B--2---:R-:W-:-:S04]  /*13dc0*/  IMAD R91, R91, c[0x0][0x190], RZ ;  /* 0x000064005b5b7a24 */ /* 0x004fc800078e02ff */
[----:B------:R2:W-:Y:S01]  /*13dd0*/  STL.64 [R1+0x3038], R64 ;  /* 0x0030384001007387 */ /* 0x0005e20000100a00 */
[----:B-1----:R-:W-:-:S04]  /*13de0*/  LEA R62, P1, R87, R3, 0x2 ;  /* 0x00000003573e7211 */ /* 0x002fc800078210ff */
[-C--:B------:R-:W-:Y:S02]  /*13df0*/  LEA.HI.X.SX32 R63, R87, R4.reuse, 0x2, P1 ;  /* 0x00000004573f7211 */ /* 0x080fe400008f16ff */
[----:B--2---:R-:W-:Y:S01]  /*13e00*/  LEA R64, P4, R89, R3, 0x2 ;  /* 0x0000000359407211 */ /* 0x004fe200078810ff */
[----:B------:R-:W-:Y:S02]  /*13e10*/  IMAD R93, R93, c[0x0][0x190], RZ ;  /* 0x000064005d5d7a24 */ /* 0x000fe400078e02ff */
[----:B------:R1:W-:Y:S01]  /*13e20*/  STL.64 [R1+0x3030], R62 ;  /* 0x0030303e01007387 */ /* 0x0003e20000100a00 */
[----:B------:R-:W-:Y:S01]  /*13e30*/  LEA.HI.X.SX32 R65, R89, R4, 0x2, P4 ;  /* 0x0000000459417211 */ /* 0x000fe200020f16ff */
[----:B------:R-:W-:-:S04]  /*13e40*/  IMAD R94, R248, c[0x0][0x190], RZ ;  /* 0x00006400f85e7a24 */ /* 0x000fc800078e02ff */
[----:B------:R2:W-:Y:S01]  /*13e50*/  STL.64 [R1+0x3028], R64 ;  /* 0x0030284001007387 */ /* 0x0005e20000100a00 */
[----:B-1----:R-:W-:-:S04]  /*13e60*/  LEA R62, P1, R91, R3, 0x2 ;  /* 0x000000035b3e7211 */ /* 0x002fc800078210ff */
[-C--:B------:R-:W-:Y:S02]  /*13e70*/  LEA.HI.X.SX32 R63, R91, R4.reuse, 0x2, P1 ;  /* 0x000000045b3f7211 */ /* 0x080fe400008f16ff */
[----:B--2---:R-:W-:Y:S01]  /*13e80*/  LEA R64, P4, R93, R3, 0x2 ;  /* 0x000000035d407211 */ /* 0x004fe200078810ff */
[----:B----4-:R-:W-:Y:S02]  /*13e90*/  IMAD R95, R95, c[0x0][0x190], RZ ;  /* 0x000064005f5f7a24 */ /* 0x010fe400078e02ff */
[----:B------:R1:W-:Y:S01]  /*13ea0*/  STL.64 [R1+0x3020], R62 ;  /* 0x0030203e01007387 */ /* 0x0003e20000100a00 */
[----:B------:R-:W-:Y:S01]  /*13eb0*/  LEA.HI.X.SX32 R65, R93, R4, 0x2, P4 ;  /* 0x000000045d417211 */ /* 0x000fe200020f16ff */
[----:B------:R-:W-:-:S04]  /*13ec0*/  IMAD R90, R249, c[0x0][0x190], RZ ;  /* 0x00006400f95a7a24 */ /* 0x000fc800078e02ff */
[----:B------:R2:W-:Y:S01]  /*13ed0*/  STL.64 [R1+0x3018], R64 ;  /* 0x0030184001007387 */ /* 0x0005e20000100a00 */
[----:B-1----:R-:W-:-:S04]  /*13ee0*/  LEA R62, P1, R94, R3, 0x2 ;  /* 0x000000035e3e7211 */ /* 0x002fc800078210ff */
[-C--:B------:R-:W-:Y:S02]  /*13ef0*/  LEA.HI.X.SX32 R63, R94, R4.reuse, 0x2, P1 ;  /* 0x000000045e3f7211 */ /* 0x080fe400008f16ff */
[C---:B--2---:R-:W-:Y:S01]  /*13f00*/  LEA R64, P4, R95.reuse, R3, 0x2 ;  /* 0x000000035f407211 */ /* 0x044fe200078810ff */
        /* <DEDUP_REMOVED lines=14> */
[----:B------:R-:W-:Y:S02]  /*13ff0*/  LEA.HI.X.SX32 R63, R39, R4, 0x2, P1 ;  /* 0x00000004273f7211 */ /* 0x000fe400008f16ff */
[----:B--2---:R-:W-:-:S03]  /*14000*/  LEA R64, P4, R12, R3, 0x2 ;  /* 0x000000030c407211 */ /* 0x004fc600078810ff */
[----:B------:R1:W-:Y:S01]  /*14010*/  STL.64 [R1+0x2ff0], R62 ;  /* 0x002ff03e01007387 */ /* 0x0003e20000100a00 */
[----:B------:R-:W-:-:S05]  /*14020*/  LEA.HI.X.SX32 R65, R12, R4, 0x2, P4 ;  /* 0x000000040c417211 */ /* 0x000fca00020f16ff */
        /* <DEDUP_REMOVED lines=11> */
[-C--:B------:R-:W-:Y:S02]  /*140e0*/  LEA.HI.X.SX32 R65, R35, R4.reuse, 0x2, P4 ;  /* 0x0000000423417211 */ /* 0x080fe400020f16ff */
[-C--:B------:R-:W-:Y:S01]  /*140f0*/  LEA R16, P4, R37, R3.reuse, 0x2 ;  /* 0x0000000325107211 */ /* 0x080fe200078810ff */
[----:B------:R-:W-:Y:S02]  /*14100*/  IMAD R41, R120, c[0x0][0x190], RZ ;  /* 0x0000640078297a24 */ /* 0x000fe400078e02ff */
[----:B------:R-:W-:Y:S01]  /*14110*/  IMAD R49, R119, c[0x0][0x190], RZ ;  /* 0x0000640077317a24 */ /* 0x000fe200078e02ff */
[----:B------:R-:W-:Y:S02]  /*14120*/  LEA.HI.X.SX32 R17, R37, R4, 0x2, P4 ;  /* 0x0000000425117211 */ /* 0x000fe400020f16ff */
[----:B-1----:R-:W-:-:S04]  /*14130*/  LEA R62, P1, R21, R3, 0x2 ;  /* 0x00000003153e7211 */ /* 0x002fc800078210ff */
[----:B------:R-:W-:Y:S01]  /*14140*/  LEA.HI.X.SX32 R63, R21, R4, 0x2, P1 ;  /* 0x00000004153f7211 */ /* 0x000fe200008f16ff */
[----:B------:R-:W-:Y:S04]  /*14150*/  STL.64 [R1+0x2fc8], R64 ;  /* 0x002fc84001007387 */ /* 0x000fe80000100a00 */
[----:B------:R1:W-:Y:S04]  /*14160*/  STL.64 [R1+0x2fc0], R62 ;  /* 0x002fc03e01007387 */ /* 0x0003e80000100a00 */
[----:B------:R2:W-:Y:S01]  /*14170*/  STL.64 [R1+0x2fb8], R16 ;  /* 0x002fb81001007387 */ /* 0x0005e20000100a00 */
[----:B------:R-:W-:Y:S01]  /*14180*/  IMAD R50, R115, c[0x0][0x190], RZ ;  /* 0x0000640073327a24 */ /* 0x000fe200078e02ff */
[----:B-1----:R-:W-:-:S02]  /*14190*/  LEA R62, P1, R41, R3, 0x2 ;  /* 0x00000003293e7211 */ /* 0x002fc400078210ff */
[----:B--2---:R-:W-:Y:S02]  /*141a0*/  LEA R16, P4, R49, R3, 0x2 ;  /* 0x0000000331107211 */ /* 0x004fe400078810ff */
[-C--:B------:R-:W-:Y:S02]  /*141b0*/  LEA.HI.X.SX32 R63, R41, R4.reuse, 0x2, P1 ;  /* 0x00000004293f7211 */ /* 0x080fe400008f16ff */
[----:B------:R-:W-:-:S03]  /*141c0*/  LEA.HI.X.SX32 R17, R49, R4, 0x2, P4 ;  /* 0x0000000431117211 */ /* 0x000fc600020f16ff */
[----:B------:R1:W-:Y:S04]  /*141d0*/  STL.64 [R1+0x2fb0], R62 ;  /* 0x002fb03e01007387 */ /* 0x0003e80000100a00 */
[----:B------:R2:W-:Y:S01]  /*141e0*/  STL.64 [R1+0x2fa8], R16 ;  /* 0x002fa81001007387 */ /* 0x0005e20000100a00 */
[----:B------:R-:W-:Y:S01]  /*141f0*/  IMAD R51, R113, c[0x0][0x190], RZ ;  /* 0x0000640071337a24 */ /* 0x000fe200078e02ff */
[CC--:B-1----:R-:W-:Y:S02]  /*14200*/  LEA R62, P1, R23.reuse, R3.reuse, 0x2 ;  /* 0x00000003173e7211 */ /* 0x0c2fe400078210ff */
[C---:B--2---:R-:W-:Y:S02]  /*14210*/  LEA R16, P4, R50.reuse, R3, 0x2 ;  /* 0x0000000332107211 */ /* 0x044fe400078810ff */
[-C--:B------:R-:W-:Y:S01]  /*14220*/  LEA.HI.X.SX32 R63, R23, R4.reuse, 0x2, P1 ;  /* 0x00000004173f7211 */ /* 0x080fe200008f16ff */
[----:B------:R-:W-:Y:S01]  /*14230*/  IMAD R54, R111, c[0x0][0x190], RZ ;  /* 0x000064006f367a24 */ /* 0x000fe200078e02ff */
[----:B------:R-:W-:-:S03]  /*14240*/  LEA.HI.X.SX32 R17, R50, R4, 0x2, P4 ;  /* 0x0000000432117211 */ /* 0x000fc600020f16ff */
[----:B------:R1:W-:Y:S04]  /*14250*/  STL.64 [R1+0x2fa0], R62 ;  /* 0x002fa03e01007387 */ /* 0x0003e80000100a00 */
[----:B------:R2:W-:Y:S01]  /*14260*/  STL.64 [R1+0x2f98], R16 ;  /* 0x002f981001007387 */ /* 0x0005e20000100a00 */
[----:B------:R-:W-:Y:S01]  /*14270*/  IMAD R56, R107, c[0x0][0x190], RZ ;  /* 0x000064006b387a24 */ /* 0x000fe200078e02ff */
[CC--:B-1----:R-:W-:Y:S02]  /*14280*/  LEA R62, P1, R51.reuse, R3.reuse, 0x2 ;  /* 0x00000003333e7211 */ /* 0x0c2fe400078210ff */
[----:B--2---:R-:W-:Y:S02]  /*14290*/  LEA R16, P4, R54, R3, 0x2 ;  /* 0x0000000336107211 */ /* 0x004fe400078810ff */
[----:B------:R-:W-:-:S02]  /*142a0*/  LEA.HI.X.SX32 R63, R51, R4, 0x2, P1 ;  /* 0x00000004333f7211 */ /* 0x000fc400008f16ff */
[----:B------:R-:W-:Y:S01]  /*142b0*/  LEA.HI.X.SX32 R17, R54, R4, 0x2, P4 ;  /* 0x0000000436117211 */ /* 0x000fe200020f16ff */
[----:B------:R-:W-:Y:S02]  /*142c0*/  IMAD R25, R109, c[0x0][0x190], RZ ;  /* 0x000064006d197a24 */ /* 0x000fe400078e02ff */
[----:B------:R1:W-:Y:S04]  /*142d0*/  STL.64 [R1+0x2f90], R62 ;  /* 0x002f903e01007387 */ /* 0x0003e80000100a00 */
[----:B------:R2:W-:Y:S01]  /*142e0*/  STL.64 [R1+0x2f88], R16 ;  /* 0x002f881001007387 */ /* 0x0005e20000100a00 */
[-C--:B-1----:R-:W-:Y:S02]  /*142f0*/  LEA R62, P1, R25, R3.reuse, 0x2 ;  /* 0x00000003193e7211 */ /* 0x082fe400078210ff */
[----:B--2---:R-:W-:-:S02]  /*14300*/  LEA R16, P4, R56, R3, 0x2 ;  /* 0x0000000338107211 */ /* 0x004fc400078810ff */
[-C--:B------:R-:W-:Y:S02]  /*14310*/  LEA.HI.X.SX32 R63, R25, R4.reuse, 0x2, P1 ;  /* 0x00000004193f7211 */ /* 0x080fe400008f16ff */
[----:B------:R-:W-:Y:S02]  /*14320*/  LEA.HI.X.SX32 R17, R56, R4, 0x2, P4 ;  /* 0x0000000438117211 */ /* 0x000fe400020f16ff */
[----:B------:R-:W-:-:S03]  /*14330*/  LEA R50, P1, R43, R3, 0x2 ;  /* 0x000000032b327211 */ /* 0x000fc600078210ff */
[----:B------:R1:W-:Y:S01]  /*14340*/  STL.64 [R1+0x2f70], R16 ;  /* 0x002f701001007387 */ /* 0x0003e20000100a00 */
[----:B------:R-:W-:-:S03]  /*14350*/  LEA.HI.X.SX32 R51, R43, R4, 0x2, P1 ;  /* 0x000000042b337211 */ /* 0x000fc600008f16ff */
[----:B------:R-:W-:Y:S01]  /*14360*/  STL.64 [R1+0x2f80], R62 ;  /* 0x002f803e01007387 */ /* 0x000fe20000100a00 */
[----:B-1----:R-:W-:-:S03]  /*14370*/  LEA R16, P4, R58, R3, 0x2 ;  /* 0x000000033a107211 */ /* 0x002fc600078810ff */
        /* <DEDUP_REMOVED lines=54> */
[-C--:B--2---:R-:W-:Y:S02]  /*146e0*/  LEA R16, P4, R11, R3.reuse, 0x2 ;  /* 0x000000030b107211 */ /* 0x084fe400078810ff */
[-C--:B------:R-:W-:Y:S02]  /*146f0*/  LEA R6, P1, R13, R3.reuse, 0x2 ;  /* 0x000000030d067211 */ /* 0x080fe400078210ff */
[-C--:B------:R-:W-:Y:S01]  /*14700*/  LEA.HI.X.SX32 R17, R11, R4.reuse, 0x2, P4 ;  /* 0x000000040b117211 */ /* 0x080fe200020f16ff */
[----:B------:R-:W-:Y:S01]  /*14710*/  IMAD R15, R182, c[0x0][0x190], RZ ;  /* 0x00006400b60f7a24 */ /* 0x000fe200078e02ff */
[----:B------:R-:W-:Y:S01]  /*14720*/  LEA.HI.X.SX32 R7, R13, R4, 0x2, P1 ;  /* 0x000000040d077211 */ /* 0x000fe200008f16ff */
[----:B------:R-:W-:Y:S02]  /*14730*/  IMAD R46, R184, c[0x0][0x190], RZ ;  /* 0x00006400b82e7a24 */ /* 0x000fe400078e02ff */
[----:B------:R1:W-:Y:S04]  /*14740*/  STL.64 [R1+0x2df0], R16 ;  /* 0x002df01001007387 */ /* 0x0003e80000100a00 */
[----:B------:R-:W-:Y:S04]  /*14750*/  STL.64 [R1+0x2e00], R50 ;  /* 0x002e003201007387 */ /* 0x000fe80000100a00 */
[----:B------:R2:W-:Y:S01]  /*14760*/  STL.64 [R1+0x2dd8], R6 ;  /* 0x002dd80601007387 */ /* 0x0005e20000100a00 */
[----:B-1----:R-:W-:Y:S01]  /*14770*/  LEA R16, P4, R15, R3, 0x2 ;  /* 0x000000030f107211 */ /* 0x002fe200078810ff */
[----:B------:R-:W-:-:S03]  /*14780*/  IMAD R48, R186, c[0x0][0x190], RZ ;  /* 0x00006400ba307a24 */ /* 0x000fc600078e02ff */
[----:B------:R-:W-:Y:S02]  /*14790*/  LEA.HI.X.SX32 R17, R15, R4, 0x2, P4 ;  /* 0x000000040f117211 */ /* 0x000fe400020f16ff */
[----:B--2---:R-:W-:Y:S01]  /*147a0*/  LEA R6, P1, R46, R3, 0x2 ;  /* 0x000000032e067211 */ /* 0x004fe200078210ff */
[----:B------:R-:W-:-:S03]  /*147b0*/  IMAD R52, R188, c[0x0][0x190], RZ ;  /* 0x00006400bc347a24 */ /* 0x000fc600078e02ff */
        /* <DEDUP_REMOVED lines=13> */
[----:B--2---:R-:W-:Y:S02]  /*14890*/  LEA R6, P1, R192, R3, 0x2 ;  /* 0x00000003c0067211 */ /* 0x004fe400078210ff */
[-C--:B------:R-:W-:Y:S01]  /*148a0*/  LEA.HI.X.SX32 R11, R190, R4.reuse, 0x2, P4 ;  /* 0x00000004be0b7211 */ /* 0x080fe200020f16ff */
[----:B------:R-:W-:Y:S01]  /*148b0*/  IMAD R196, R196, c[0x0][0x190], RZ ;  /* 0x00006400c4c47a24 */ /* 0x000fe200078e02ff */
[----:B------:R-:W-:-:S03]  /*148c0*/  LEA.HI.X.SX32 R7, R192, R4, 0x2, P1 ;  /* 0x00000004c0077211 */ /* 0x000fc600008f16ff */
        /* <DEDUP_REMOVED lines=104> */
[----:B------:R1:W-:Y:S01]  /*14f50*/  STL.64 [R1+0x2be8], R10 ;  /* 0x002be80a01007387 */ /* 0x0003e20000100a00 */
[----:B------:R-:W-:-:S03]  /*14f60*/  IMAD R32, R32, c[0x0][0x190], RZ ;  /* 0x0000640020207a24 */ /* 0x000fc600078e02ff */
[----:B------:R2:W-:Y:S01]  /*14f70*/  STL.64 [R1+0x2be0], R6 ;  /* 0x002be00601007387 */ /* 0x0005e20000100a00 */
[----:B------:R-:W-:Y:S01]  /*14f80*/  IMAD R18, R18, c[0x0][0x190], RZ ;  /* 0x0000640012127a24 */ /* 0x000fe200078e02ff */
[CC--:B-1----:R-:W-:Y:S02]  /*14f90*/  LEA R10, P4, R14.reuse, R3.reuse, 0x2 ;  /* 0x000000030e0a7211 */ /* 0x0c2fe400078810ff */
[CC--:B--2---:R-:W-:Y:S02]  /*14fa0*/  LEA R6, P1, R31.reuse, R3.reuse, 0x2 ;  /* 0x000000031f067211 */ /* 0x0c4fe400078210ff */
[-C--:B------:R-:W-:Y:S02]  /*14fb0*/  LEA.HI.X.SX32 R11, R14, R4.reuse, 0x2, P4 ;  /* 0x000000040e0b7211 */ /* 0x080fe400020f16ff */
[----:B------:R-:W-:Y:S02]  /*14fc0*/  LEA.HI.X.SX32 R7, R31, R4, 0x2, P1 ;  /* 0x000000041f077211 */ /* 0x000fe400008f16ff */
[----:B------:R-:W-:Y:S01]  /*14fd0*/  LEA R8, P4, R32, R3, 0x2 ;  /* 0x0000000320087211 */ /* 0x000fe200078810ff */
[----:B------:R-:W-:Y:S01]  /*14fe0*/  STL.64 [R1+0x2bb8], R10 ;  /* 0x002bb80a01007387 */ /* 0x000fe20000100a00 */
[----:B------:R-:W-:-:S02]  /*14ff0*/  IMAD R20, R20, c[0x0][0x190], RZ ;  /* 0x0000640014147a24 */ /* 0x000fc400078e02ff */
[----:B------:R-:W-:Y:S01]  /*15000*/  LEA.HI.X.SX32 R9, R32, R4, 0x2, P4 ;  /* 0x0000000420097211 */ /* 0x000fe200020f16ff */
[----:B------:R1:W-:Y:S01]  /*15010*/  STL.64 [R1+0x2bb0], R6 ;  /* 0x002bb00601007387 */ /* 0x0003e20000100a00 */
[----:B------:R-:W-:-:S03]  /*15020*/  IMAD R22, R22, c[0x0][0x190], RZ ;  /* 0x0000640016167a24 */ /* 0x000fc600078e02ff */
        /* <DEDUP_REMOVED lines=59> */
[CC--:B--2---:R-:W-:Y:S01]  /*153e0*/  LEA R8, P4, R239.reuse, R3.reuse, 0x2 ;  /* 0x00000003ef087211 */ /* 0x0c4fe200078810ff */
[----:B------:R-:W-:Y:S02]  /*153f0*/  IMAD R2, R2, c[0x0][0x190], RZ ;  /* 0x0000640002027a24 */ /* 0x000fe400078e02ff */
[----:B------:R1:W-:Y:S01]  /*15400*/  STL.64 [R1+0x2a70], R6 ;  /* 0x002a700601007387 */ /* 0x0003e20000100a00 */
[----:B------:R-:W-:Y:S01]  /*15410*/  LEA.HI.X.SX32 R9, R239, R4, 0x2, P4 ;  /* 0x00000004ef097211 */ /* 0x000fe200020f16ff */
[----:B------:R-:W-:Y:S02]  /*15420*/  IMAD R0, R0, c[0x0][0x190], RZ ;  /* 0x0000640000007a24 */ /* 0x000fe400078e02ff */
[----:B------:R-:W-:Y:S02]  /*15430*/  IMAD.MOV.U32 R252, RZ, RZ, c[0x0][0x188] ;  /* 0x00006200fffc7624 */ /* 0x000fe400078e00ff */
[----:B------:R2:W-:Y:S01]  /*15440*/  STL.64 [R1+0x2a58], R8 ;  /* 0x002a580801007387 */ /* 0x0005e20000100a00 */
[----:B-1----:R-:W-:-:S04]  /*15450*/  LEA R6, P1, R47, R3, 0x2 ;  /* 0x000000032f067211 */ /* 0x002fc800078210ff */
[----:B------:R-:W-:Y:S02]  /*15460*/  LEA.HI.X.SX32 R7, R47, R4, 0x2, P1 ;  /* 0x000000042f077211 */ /* 0x000fe400008f16ff */
[----:B--2---:R-:W-:-:S03]  /*15470*/  LEA R8, P4, R2, R3, 0x2 ;  /* 0x0000000302087211 */ /* 0x004fc600078810ff */
[----:B------:R1:W-:Y:S01]  /*15480*/  STL.64 [R1+0x2a50], R6 ;  /* 0x002a500601007387 */ /* 0x0003e20000100a00 */
[----:B------:R-:W-:Y:S01]  /*15490*/  LEA.HI.X.SX32 R9, R2, R4, 0x2, P4 ;  /* 0x0000000402097211 */ /* 0x000fe200020f16ff */
[----:B------:R-:W-:-:S04]  /*154a0*/  IMAD.SHL.U32 R2, R252, 0x10, RZ ;  /* 0x00000010fc027824 */ /* 0x000fc800078e00ff */
[----:B------:R-:W-:Y:S01]  /*154b0*/  IMAD.WIDE R36, R2, 0x4, R160 ;  /* 0x0000000402247825 */ /* 0x000fe200078e02a0 */
[----:B-1----:R-:W-:-:S03]  /*154c0*/  LEA R6, P1, R0, R3, 0x2 ;  /* 0x0000000300067211 */ /* 0x002fc600078210ff */
[----:B------:R-:W-:Y:S01]  /*154d0*/  IMAD.WIDE R34, R2, 0x4, R158 ;  /* 0x0000000402227825 */ /* 0x000fe200078e029e */
[----:B------:R1:W-:Y:S01]  /*154e0*/  STL.64 [R1+0x2a48], R8 ;  /* 0x002a480801007387 */ /* 0x0003e20000100a00 */
[----:B------:R-:W-:Y:S02]  /*154f0*/  LEA.HI.X.SX32 R7, R0, R4, 0x2, P1 ;  /* 0x0000000400077211 */ /* 0x000fe400008f16ff */
[C---:B------:R-:W-:Y:S01]  /*15500*/  IMAD.WIDE R32, R2.reuse, 0x4, R156 ;  /* 0x0000000402207825 */ /* 0x040fe200078e029c */
[----:B------:R2:W-:Y:S03]  /*15510*/  LDGSTS.E [R240+0x8000], [R36.64], !P3 ;  /* 0x0800000024f07fae */ /* 0x0005e6000d921846 */
[C---:B------:R-:W-:Y:S01]  /*15520*/  IMAD.WIDE R30, R2.reuse, 0x4, R154 ;  /* 0x00000004021e7825 */ /* 0x040fe200078e029a */
[----:B------:R3:W-:Y:S03]  /*15530*/  STL.64 [R1+0x2a40], R6 ;  /* 0x002a400601007387 */ /* 0x0007e60000100a00 */
[C---:B------:R-:W-:Y:S01]  /*15540*/  IMAD.WIDE R28, R2.reuse, 0x4, R152 ;  /* 0x00000004021c7825 */ /* 0x040fe200078e0298 */
[----:B------:R-:W-:Y:S03]  /*15550*/  STL.64 [R1+0x290], R36 ;  /* 0x0002902401007387 */ /* 0x000fe60000100a00 */
[C---:B------:R-:W-:Y:S01]  /*15560*/  IMAD.WIDE R26, R2.reuse, 0x4, R150 ;  /* 0x00000004021a7825 */ /* 0x040fe200078e0296 */
[----:B------:R4:W-:Y:S03]  /*15570*/  STL.64 [R1+0x288], R34 ;  /* 0x0002882201007387 */ /* 0x0009e60000100a00 */
[C---:B------:R-:W-:Y:S01]  /*15580*/  IMAD.WIDE R24, R2.reuse, 0x4, R148 ;  /* 0x0000000402187825 */ /* 0x040fe200078e0294 */
[----:B------:R4:W-:Y:S03]  /*15590*/  LDGSTS.E [R240+0x8080], [R34.64], !P3 ;  /* 0x0808000022f07fae */ /* 0x0009e6000d921846 */
[C---:B------:R-:W-:Y:S01]  /*155a0*/  IMAD.WIDE R22, R2.reuse, 0x4, R146 ;  /* 0x0000000402167825 */ /* 0x040fe200078e0292 */
[----:B------:R1:W-:Y:S03]  /*155b0*/  STL.64 [R1+0x280], R32 ;  /* 0x0002802001007387 */ /* 0x0003e60000100a00 */
[C---:B------:R-:W-:Y:S01]  /*155c0*/  IMAD.WIDE R20, R2.reuse, 0x4, R144 ;  /* 0x0000000402147825 */ /* 0x040fe200078e0290 */
[----:B------:R1:W-:Y:S03]  /*155d0*/  LDGSTS.E [R240+0x8100], [R32.64], !P3 ;  /* 0x0810000020f07fae */ /* 0x0003e6000d921846 */
[C---:B------:R-:W-:Y:S01]  /*155e0*/  IMAD.WIDE R18, R2.reuse, 0x4, R142 ;  /* 0x0000000402127825 */ /* 0x040fe200078e028e */
[----:B------:R1:W-:Y:S04]  /*155f0*/  STL.64 [R1+0x278], R30 ;  /* 0x0002781e01007387 */ /* 0x0003e80000100a00 */
[----:B------:R1:W-:Y:S01]  /*15600*/  LDGSTS.E [R240+0x8180], [R30.64], !P3 ;  /* 0x081800001ef07fae */ /* 0x0003e2000d921846 */
[----:B------:R-:W-:-:S03]  /*15610*/  IMAD.WIDE R16, R2, 0x4, R140 ;  /* 0x0000000402107825 */ /* 0x000fc600078e028c */
[----:B------:R1:W-:Y:S01]  /*15620*/  STL.64 [R1+0x270], R28 ;  /* 0x0002701c01007387 */ /* 0x0003e20000100a00 */
[----:B------:R-:W-:-:S03]  /*15630*/  IMAD.WIDE R14, R2, 0x4, R138 ;  /* 0x00000004020e7825 */ /* 0x000fc600078e028a */
[----:B------:R1:W-:Y:S01]  /*15640*/  LDGSTS.E [R240+0x8200], [R28.64], !P3 ;  /* 0x082000001cf07fae */ /* 0x0003e2000d921846 */
[----:B------:R-:W-:-:S03]  /*15650*/  IMAD R0, R252, 0x14, RZ ;  /* 0x00000014fc007824 */ /* 0x000fc600078e02ff */
[----:B------:R2:W-:Y:S01]  /*15660*/  STL.64 [R1+0x268], R26 ;  /* 0x0002681a01007387 */ /* 0x0005e20000100a00 */
[----:B------:R-:W-:-:S03]  /*15670*/  IMAD.WIDE R12, R2, 0x4, R136 ;  /* 0x00000004020c7825 */ /* 0x000fc600078e0288 */
[----:B------:R2:W-:Y:S01]  /*15680*/  LDGSTS.E [R240+0x8280], [R26.64], !P3 ;  /* 0x082800001af07fae */ /* 0x0005e2000d921846 */
[----:B------:R-:W-:-:S03]  /*15690*/  IMAD.WIDE R10, R2, 0x4, R134 ;  /* 0x00000004020a7825 */ /* 0x000fc600078e0286 */
[----:B------:R2:W-:Y:S01]  /*156a0*/  STL.64 [R1+0x260], R24 ;  /* 0x0002601801007387 */ /* 0x0005e20000100a00 */
[----:B-1----:R-:W-:-:S03]  /*156b0*/  IMAD.WIDE R8, R2, 0x4, R132 ;  /* 0x0000000402087825 */ /* 0x002fc600078e0284 */
[----:B------:R1:W-:Y:S01]  /*156c0*/  LDGSTS.E [R240+0x8300], [R24.64], !P3 ;  /* 0x0830000018f07fae */ /* 0x0003e2000d921846 */
[----:B---3--:R-:W-:-:S03]  /*156d0*/  IMAD.WIDE R6, R2, 0x4, R130 ;  /* 0x0000000402067825 */ /* 0x008fc600078e0282 */
[----:B------:R3:W-:Y:S04]  /*156e0*/  STL.64 [R1+0x258], R22 ;  /* 0x0002581601007387 */ /* 0x0007e80000100a00 */
[----:B------:R3:W-:Y:S01]  /*156f0*/  LDGSTS.E [R240+0x8380], [R22.64], !P3 ;  /* 0x0838000016f07fae */ /* 0x0007e2000d921846 */
[----:B----4-:R-:W-:-:S03]  /*15700*/  IMAD.WIDE R34, R0, 0x4, R160 ;  /* 0x0000000400227825 */ /* 0x010fc600078e02a0 */
[----:B------:R4:W-:Y:S04]  /*15710*/  STL.64 [R1+0x250], R20 ;  /* 0x0002501401007387 */ /* 0x0009e80000100a00 */
[----:B------:R4:W-:Y:S01]  /*15720*/  LDGSTS.E [R240+0x8400], [R20.64], !P3 ;  /* 0x0840000014f07fae */ /* 0x0009e2000d921846 */
[----:B------:R-:W-:-:S03]  /*15730*/  IMAD.WIDE R32, R0, 0x4, R158 ;  /* 0x0000000400207825 */ /* 0x000fc600078e029e */
        /* <DEDUP_REMOVED lines=8> */
[----:B--2---:R-:W-:-:S03]  /*157c0*/  IMAD.WIDE R26, R0, 0x4, R152 ;  /* 0x00000004001a7825 */ /* 0x004fc600078e0298 */
[----:B------:R2:W-:Y:S04]  /*157d0*/  STL.64 [R1+0x230], R12 ;  /* 0x0002300c01007387 */ /* 0x0005e80000100a00 */
[----:B------:R2:W-:Y:S01]  /*157e0*/  LDGSTS.E [R240+0x8600], [R12.64], !P3 ;  /* 0x086000000cf07fae */ /* 0x0005e2000d921846 */
[----:B-1----:R-:W-:-:S03]  /*157f0*/  IMAD.WIDE R24, R0, 0x4, R150 ;  /* 0x0000000400187825 */ /* 0x002fc600078e0296 */
[----:B------:R1:W-:Y:S04]  /*15800*/  STL.64 [R1+0x228], R10 ;  /* 0x0002280a01007387 */ /* 0x0003e80000100a00 */
[----:B------:R1:W-:Y:S01]  /*15810*/  LDGSTS.E [R240+0x8680], [R10.64], !P3 ;  /* 0x086800000af07fae */ /* 0x0003e2000d921846 */
[----:B------:R-:W-:-:S03]  /*15820*/  MOV R101, c[0x0][0x180] ;  /* 0x0000600000657a02 */ /* 0x000fc60000000f00 */
[----:B------:R1:W-:Y:S01]  /*15830*/  STL.64 [R1+0x220], R8 ;  /* 0x0002200801007387 */ /* 0x0003e20000100a00 */
[----:B---3--:R-:W-:-:S03]  /*15840*/  IMAD.WIDE R22, R0, 0x4, R148 ;  /* 0x0000000400167825 */ /* 0x008fc600078e0294 */
[----:B------:R3:W-:Y:S01]  /*15850*/  LDGSTS.E [R240+0x8700], [R8.64], !P3 ;  /* 0x0870000008f07fae */ /* 0x0007e2000d921846 */
[----:B----4-:R-:W-:-:S03]  /*15860*/  IMAD.WIDE R20, R0, 0x4, R146 ;  /* 0x0000000400147825 */ /* 0x010fc600078e0292 */
[----:B------:R4:W-:Y:S04]  /*15870*/  STL.64 [R1+0x218], R6 ;  /* 0x0002180601007387 */ /* 0x0009e80000100a00 */
[----:B------:R4:W-:Y:S01]  /*15880*/  LDGSTS.E [R240+0x8780], [R6.64], !P3 ;  /* 0x0878000006f07fae */ /* 0x0009e2000d921846 */
[----:B------:R-:W-:-:S03]  /*15890*/  IMAD.WIDE R18, R0, 0x4, R144 ;  /* 0x0000000400127825 */ /* 0x000fc600078e0290 */
[----:B------:R-:W-:Y:S04]  /*158a0*/  STL.64 [R1+0x110], R34 ;  /* 0x0001102201007387 */ /* 0x000fe80000100a00 */
[----:B------:R1:W-:Y:S01]  /*158b0*/  LDGSTS.E [R240+0xa000], [R34.64], !P5 ;  /* 0x0a00000022f07fae */ /* 0x0003e2000e921846 */
[----:B------:R-:W-:-:S03]  /*158c0*/  IMAD.WIDE R16, R0, 0x4, R142 ;  /* 0x0000000400107825 */ /* 0x000fc600078e028e */
[----:B------:R-:W-:Y:S04]  /*158d0*/  STL.64 [R1+0x108], R32 ;  /* 0x0001082001007387 */ /* 0x000fe80000100a00 */
[----:B------:R1:W-:Y:S01]  /*158e0*/  LDGSTS.E [R240+0xa080], [R32.64], !P5 ;  /* 0x0a08000020f07fae */ /* 0x0003e2000e921846 */
[----:B------:R-:W-:-:S03]  /*158f0*/  IADD3 R5, R101, -0xa, RZ ;  /* 0xfffffff665057810 */ /* 0x000fc60007ffe0ff */
[----:B------:R-:W-:Y:S01]  /*15900*/  STL.64 [R1+0x100], R30 ;  /* 0x0001001e01007387 */ /* 0x000fe20000100a00 */
[----:B------:R-:W-:-:S03]  /*15910*/  IMAD.WIDE R14, R0, 0x4, R140 ;  /* 0x00000004000e7825 */ /* 0x000fc600078e028c */
[----:B------:R1:W-:Y:S01]  /*15920*/  LDGSTS.E [R240+0xa100], [R30.64], !P5 ;  /* 0x0a1000001ef07fae */ /* 0x0003e2000e921846 */
[----:B--2---:R-:W-:-:S03]  /*15930*/  IMAD.WIDE R12, R0, 0x4, R138 ;  /* 0x00000004000c7825 */ /* 0x004fc600078e028a */
[----:B------:R-:W-:Y:S04]  /*15940*/  STL.64 [R1+0xf8], R28 ;  /* 0x0000f81c01007387 */ /* 0x000fe80000100a00 */
[----:B------:R2:W-:Y:S01]  /*15950*/  LDGSTS.E [R240+0xa180], [R28.64], !P5 ;  /* 0x0a1800001cf07fae */ /* 0x0005e2000e921846 */
[----:B------:R-:W-:-:S03]  /*15960*/  IMAD R98, R252, 0x18, RZ ;  /* 0x00000018fc627824 */ /* 0x000fc600078e02ff */
[----:B------:R-:W-:Y:S01]  /*15970*/  STL.64 [R1+0xf0], R26 ;  /* 0x0000f01a01007387 */ /* 0x000fe20000100a00 */
[----:B-1----:R-:W-:-:S03]  /*15980*/  IMAD.WIDE R10, R0, 0x4, R136 ;  /* 0x00000004000a7825 */ /* 0x002fc600078e0288 */
[----:B------:R1:W-:Y:S01]  /*15990*/  LDGSTS.E [R240+0xa200], [R26.64], !P5 ;  /* 0x0a2000001af07fae */ /* 0x0003e2000e921846 */
[----:B---3--:R-:W-:-:S03]  /*159a0*/  IMAD.WIDE R8, R0, 0x4, R134 ;  /* 0x0000000400087825 */ /* 0x008fc600078e0286 */
[----:B------:R-:W-:Y:S04]  /*159b0*/  STL.64 [R1+0xe8], R24 ;  /* 0x0000e81801007387 */ /* 0x000fe80000100a00 */
[----:B------:R3:W-:Y:S01]  /*159c0*/  LDGSTS.E [R240+0xa280], [R24.64], !P5 ;  /* 0x0a28000018f07fae */ /* 0x0007e2000e921846 */
[----:B------:R-:W-:-:S03]  /*159d0*/  ISETP.GE.U32.AND P1, PT, R5, 0x7fffffd7, PT ;  /* 0x7fffffd70500780c */ /* 0x000fc60003f26070 */
[----:B------:R-:W-:Y:S01]  /*159e0*/  STL.64 [R1+0xe0], R22 ;  /* 0x0000e01601007387 */ /* 0x000fe20000100a00 */
[----:B----4-:R-:W-:-:S03]  /*159f0*/  IMAD.WIDE R6, R0, 0x4, R132 ;  /* 0x0000000400067825 */ /* 0x010fc600078e0284 */
[----:B------:R4:W-:Y:S01]  /*15a00*/  LDGSTS.E [R240+0xa300], [R22.64], !P5 ;  /* 0x0a30000016f07fae */ /* 0x0009e2000e921846 */
[----:B------:R-:W-:-:S03]  /*15a10*/  IMAD.WIDE R4, R0, 0x4, R130 ;  /* 0x0000000400047825 */ /* 0x000fc600078e0282 */
[----:B------:R-:W-:Y:S04]  /*15a20*/  STL.64 [R1+0xd8], R20 ;  /* 0x0000d81401007387 */ /* 0x000fe80000100a00 */
[----:B------:R1:W-:Y:S01]  /*15a30*/  LDGSTS.E [R240+0xa380], [R20.64], !P5 ;  /* 0x0a38000014f07fae */ /* 0x0003e2000e921846 */
[----:B------:R-:W-:-:S03]  /*15a40*/  IMAD.WIDE R128, R98, 0x4, R160 ;  /* 0x0000000462807825 */ /* 0x000fc600078e02a0 */
[----:B------:R-:W-:Y:S04]  /*15a50*/  STL.64 [R1+0xd0], R18 ;  /* 0x0000d01201007387 */ /* 0x000fe80000100a00 */
[----:B------:R1:W-:Y:S01]  /*15a60*/  LDGSTS.E [R240+0xa400], [R18.64], !P5 ;  /* 0x0a40000012f07fae */ /* 0x0003e2000e921846 */
[----:B------:R-:W-:-:S03]  /*15a70*/  IMAD.WIDE R126, R98, 0x4, R158 ;  /* 0x00000004627e7825 */ /* 0x000fc600078e029e */
        /* <DEDUP_REMOVED lines=11> */
[----:B------:R1:W-:Y:S01]  /*15b30*/  LDGSTS.E [R240+0xa700], [R6.64], !P5 ;  /* 0x0a70000006f07fae */ /* 0x0003e2000e921846 */
[----:B------:R-:W-:-:S03]  /*15b40*/  IMAD.WIDE R124, R98, 0x4, R156 ;  /* 0x00000004627c7825 */ /* 0x000fc600078e029c */
[----:B------:R-:W-:Y:S04]  /*15b50*/  STL.64 [R1+0x98], R4 ;  /* 0x0000980401007387 */ /* 0x000fe80000100a00 */
[----:B------:R1:W-:Y:S01]  /*15b60*/  LDGSTS.E [R240+0xa780], [R4.64], !P5 ;  /* 0x0a78000004f07fae */ /* 0x0003e2000e921846 */
[----:B------:R-:W-:-:S03]  /*15b70*/  IMAD.WIDE R122, R98, 0x4, R154 ;  /* 0x00000004627a7825 */ /* 0x000fc600078e029a */
[----:B------:R1:W-:Y:S04]  /*15b80*/  LDGSTS.E [R240+0xc000], [R128.64], !P6 ;  /* 0x0c00000080f07fae */ /* 0x0003e8000f121846 */
[----:B------:R-:W-:Y:S01]  /*15b90*/  STL [R1+0x74e8], R129 ;  /* 0x0074e88101007387 */ /* 0x000fe20000100800 */
[----:B------:R-:W-:-:S03]  /*15ba0*/  IMAD.WIDE R120, R98, 0x4, R152 ;  /* 0x0000000462787825 */ /* 0x000fc600078e0298 */
[----:B------:R1:W-:Y:S04]  /*15bb0*/  LDGSTS.E [R240+0xc080], [R126.64], !P6 ;  /* 0x0c0800007ef07fae */ /* 0x0003e8000f121846 */
[----:B------:R1:W-:Y:S01]  /*15bc0*/  STL.64 [R1+0x74f0], R126 ;  /* 0x0074f07e01007387 */ /* 0x0003e20000100a00 */
[----:B------:R-:W-:-:S04]  /*15bd0*/  IMAD.WIDE R118, R98, 0x4, R150 ;  /* 0x0000000462767825 */ /* 0x000fc800078e0296 */
[----:B------:R-:W-:-:S04]  /*15be0*/  IMAD.WIDE R116, R98, 0x4, R148 ;  /* 0x0000000462747825 */ /* 0x000fc800078e0294 */
[----:B-1----:R-:W-:Y:S02]  /*15bf0*/  IMAD.SHL.U32 R126, R243, 0x4, RZ ;  /* 0x00000004f37e7824 */ /* 0x002fe400078e00ff */
[----:B------:R-:W-:-:S03]  /*15c00*/  IMAD.WIDE R114, R98, 0x4, R146 ;  /* 0x0000000462727825 */ /* 0x000fc600078e0292 */
[----:B------:R1:W-:Y:S01]  /*15c10*/  LDGSTS.E [R126+0xc100], [R124.64], !P6 ;  /* 0x0c1000007c7e7fae */ /* 0x0003e2000f121846 */
[----:B------:R-:W-:-:S03]  /*15c20*/  IMAD.WIDE R112, R98, 0x4, R144 ;  /* 0x0000000462707825 */ /* 0x000fc600078e0290 */
[----:B------:R1:W-:Y:S01]  /*15c30*/  LDGSTS.E [R126+0xc180], [R122.64], !P6 ;  /* 0x0c1800007a7e7fae */ /* 0x0003e2000f121846 */
[----:B------:R-:W-:-:S03]  /*15c40*/  IMAD.WIDE R110, R98, 0x4, R142 ;  /* 0x00000004626e7825 */ /* 0x000fc600078e028e */
[----:B------:R1:W-:Y:S01]  /*15c50*/  LDGSTS.E [R126+0xc200], [R120.64], !P6 ;  /* 0x0c200000787e7fae */ /* 0x0003e2000f121846 */
[----:B------:R-:W-:-:S03]  /*15c60*/  IMAD.WIDE R108, R98, 0x4, R140 ;  /* 0x00000004626c7825 */ /* 0x000fc600078e028c */
[----:B------:R1:W-:Y:S01]  /*15c70*/  LDGSTS.E [R126+0xc280], [R118.64], !P6 ;  /* 0x0c280000767e7fae */ /* 0x0003e2000f121846 */
[----:B------:R-:W-:Y:S01]  /*15c80*/  IMAD.WIDE R106, R98, 0x4, R138 ;  /* 0x00000004626a7825 */ /* 0x000fe200078e028a */
[C---:B------:R-:W-:Y:S02]  /*15c90*/  IADD3 R3, R101.reuse, -0xe, RZ ;  /* 0xfffffff265037810 */ /* 0x040fe40007ffe0ff */
[----:B------:R1:W-:Y:S01]  /*15ca0*/  LDGSTS.E [R126+0xc300], [R116.64], !P6 ;  /* 0x0c300000747e7fae */ /* 0x0003e2000f121846 */
[----:B------:R-:W-:Y:S01]  /*15cb0*/  IMAD R66, R252, 0x1c, RZ ;  /* 0x0000001cfc427824 */ /* 0x000fe200078e02ff */
[C---:B------:R-:W-:Y:S01]  /*15cc0*/  IADD3 R2, R101.reuse, -0x12, RZ ;  /* 0xffffffee65027810 */ /* 0x040fe20007ffe0ff */
[C---:B------:R-:W-:Y:S01]  /*15cd0*/  IMAD.WIDE R104, R98.reuse, 0x4, R136 ;  /* 0x0000000462687825 */ /* 0x040fe200078e0288 */
[----:B------:R1:W-:Y:S01]  /*15ce0*/  LDGSTS.E [R126+0xc380], [R114.64], !P6 ;  /* 0x0c380000727e7fae */ /* 0x0003e2000f121846 */
[----:B------:R-:W-:Y:S02]  /*15cf0*/  IADD3 R0, R101, -0x16, RZ ;  /* 0xffffffea65007810 */ /* 0x000fe40007ffe0ff */
[C---:B------:R-:W-:Y:S01]  /*15d00*/  IMAD.WIDE R102, R98.reuse, 0x4, R134 ;  /* 0x0000000462667825 */ /* 0x040fe200078e0286 */
[----:B------:R1:W-:Y:S03]  /*15d10*/  LDGSTS.E [R126+0xc400], [R112.64], !P6 ;  /* 0x0c400000707e7fae */ /* 0x0003e6000f121846 */
[C---:B------:R-:W-:Y:S01]  /*15d20*/  IMAD.WIDE R100, R98.reuse, 0x4, R132 ;  /* 0x0000000462647825 */ /* 0x040fe200078e0284 */
[----:B------:R1:W-:Y:S03]  /*15d30*/  LDGSTS.E [R126+0xc480], [R110.64], !P6 ;  /* 0x0c4800006e7e7fae */ /* 0x0003e6000f121846 */
[----:B------:R-:W-:Y:S01]  /*15d40*/  IMAD.WIDE R98, R98, 0x4, R130 ;  /* 0x0000000462627825 */ /* 0x000fe200078e0282 */
[----:B------:R1:W-:Y:S03]  /*15d50*/  LDGSTS.E [R126+0xc500], [R108.64], !P6 ;  /* 0x0c5000006c7e7fae */ /* 0x0003e6000f121846 */
[C---:B------:R-:W-:Y:S01]  /*15d60*/  IMAD.WIDE R96, R66.reuse, 0x4, R160 ;  /* 0x0000000442607825 */ /* 0x040fe200078e02a0 */
        /* <DEDUP_REMOVED lines=15> */
[----:B------:R-:W-:Y:S01]  /*15e60*/  IMAD.WIDE R80, R66, 0x4, R144 ;  /* 0x0000000442507825 */ /* 0x000fe200078e0290 */
[----:B------:R1:W-:Y:S01]  /*15e70*/  LDGSTS.E [R126+0xe180], [R90.64], !P0 ;  /* 0x0e1800005a7e7fae */ /* 0x0003e2000c121846 */
[----:B------:R-:W-:-:S02]  /*15e80*/  MOV R127, c[0x0][0x188] ;  /* 0x00006200007f7a02 */ /* 0x000fc40000000f00 */
        /* <DEDUP_REMOVED lines=9> */
[----:B------:R-:W-:Y:S01]  /*15f20*/  STL.64 [R1+0x74f8], R124 ;  /* 0x0074f87c01007387 */ /* 0x000fe20000100a00 */
[----:B------:R-:W-:-:S02]  /*15f30*/  LOP3.LUT R163, R126, 0x20, RZ, 0x3c, !PT ;  /* 0x000000207ea37812 */ /* 0x000fc400078e3cff */
[C---:B------:R-:W-:Y:S01]  /*15f40*/  IMAD.WIDE R68, R66.reuse, 0x4, R132 ;  /* 0x0000000442447825 */ /* 0x040fe200078e0284 */
[----:B------:R1:W-:Y:S03]  /*15f50*/  LDGSTS.E [R126+0xe400], [R80.64], !P0 ;  /* 0x0e400000507e7fae */ /* 0x0003e6000c121846 */
[----:B------:R-:W-:Y:S01]  /*15f60*/  IMAD.WIDE R66, R66, 0x4, R130 ;  /* 0x0000000442427825 */ /* 0x000fe200078e0282 */
[----:B------:R-:W-:Y:S04]  /*15f70*/  STL.64 [R1+0x7500], R122 ;  /* 0x0075007a01007387 */ /* 0x000fe80000100a00 */
[----:B------:R1:W-:Y:S01]  /*15f80*/  LDGSTS.E [R126+0xe480], [R78.64], !P0 ;  /* 0x0e4800004e7e7fae */ /* 0x0003e2000c121846 */
[----:B------:R-:W-:-:S03]  /*15f90*/  IMAD.WIDE R34, R127, 0x4, R160 ;  /* 0x000000047f227825 */ /* 0x000fc600078e02a0 */
[----:B------:R-:W-:Y:S01]  /*15fa0*/  STL.64 [R1+0x7508], R120 ;  /* 0x0075087801007387 */ /* 0x000fe20000100a00 */
[----:B------:R-:W-:-:S03]  /*15fb0*/  IMAD.WIDE R32, R127, 0x4, R158 ;  /* 0x000000047f207825 */ /* 0x000fc600078e029e */
[----:B------:R1:W-:Y:S01]  /*15fc0*/  LDGSTS.E [R126+0xe500], [R76.64], !P0 ;  /* 0x0e5000004c7e7fae */ /* 0x0003e2000c121846 */
[----:B------:R-:W-:-:S03]  /*15fd0*/  IMAD.MOV.U32 R129, RZ, RZ, c[0x0][0x180] ;  /* 0x00006000ff817624 */ /* 0x000fc600078e00ff */
[----:B------:R-:W-:Y:S01]  /*15fe0*/  STL.64 [R1+0x7510], R118 ;  /* 0x0075107601007387 */ /* 0x000fe20000100a00 */
[----:B------:R-:W-:-:S03]  /*15ff0*/  IMAD.WIDE R30, R127, 0x4, R156 ;  /* 0x000000047f1e7825 */ /* 0x000fc600078e029c */
[----:B------:R1:W-:Y:S01]  /*16000*/  LDGSTS.E [R126+0xe580], [R74.64], !P0 ;  /* 0x0e5800004a7e7fae */ /* 0x0003e2000c121846 */
[----:B--2---:R-:W-:-:S03]  /*16010*/  IMAD.WIDE R28, R127, 0x4, R154 ;  /* 0x000000047f1c7825 */ /* 0x004fc600078e029a */
[----:B------:R-:W-:Y:S01]  /*16020*/  STL.64 [R1+0x7518], R116 ;  /* 0x0075187401007387 */ /* 0x000fe20000100a00 */
[----:B------:R-:W-:-:S03]  /*16030*/  IMAD.WIDE R26, R127, 0x4, R152 ;  /* 0x000000047f1a7825 */ /* 0x000fc600078e0298 */
        /* <DEDUP_REMOVED lines=8> */
[----:B------:R-:W-:-:S03]  /*160c0*/  IADD3 R0, R129, -0x1a, RZ ;  /* 0xffffffe681007810 */ /* 0x000fc60007ffe0ff */
[----:B------:R-:W-:Y:S01]  /*160d0*/  STL.64 [R1+0x7530], R110 ;  /* 0x0075306e01007387 */ /* 0x000fe20000100a00 */
[----:B------:R-:W-:-:S03]  /*160e0*/  IMAD.WIDE R20, R127, 0x4, R146 ;  /* 0x000000047f147825 */ /* 0x000fc600078e0292 */
[----:B------:R2:W-:Y:S01]  /*160f0*/  LDGSTS.E [R126+0xe780], [R66.64], !P0 ;  /* 0x0e780000427e7fae */ /* 0x0005e2000c121846 */
[----:B------:R-:W-:-:S03]  /*16100*/  ISETP.GE.U32.AND P4, PT, R241, 0x7fffffdb, PT ;  /* 0x7fffffdbf100780c */ /* 0x000fc60003f86070 */
[----:B------:R-:W-:Y:S01]  /*16110*/  STL.64 [R1+0x7538], R108 ;  /* 0x0075386c01007387 */ /* 0x000fe20000100a00 */
[----:B------:R-:W-:-:S03]  /*16120*/  IMAD.WIDE R18, R127, 0x4, R144 ;  /* 0x000000047f127825 */ /* 0x000fc600078e0290 */
[----:B------:R3:W-:Y:S01]  /*16130*/  LDGSTS.E [R163+0x800], [R34.64], !P2 ;  /* 0x0080000022a37fae */ /* 0x0007e2000d121846 */
[----:B------:R-:W-:-:S03]  /*16140*/  IMAD.WIDE R16, R127, 0x4, R142 ;  /* 0x000000047f107825 */ /* 0x000fc600078e028e */
[----:B------:R-:W-:Y:S04]  /*16150*/  STL.64 [R1+0x7540], R106 ;  /* 0x0075406a01007387 */ /* 0x000fe80000100a00 */
[----:B------:R4:W-:Y:S01]  /*16160*/  LDGSTS.E [R163+0x880], [R32.64], !P2 ;  /* 0x0088000020a37fae */ /* 0x0009e2000d121846 */
[----:B------:R-:W-:-:S03]  /*16170*/  IMAD.WIDE R14, R127, 0x4, R140 ;  /* 0x000000047f0e7825 */ /* 0x000fc600078e028c */
[----:B------:R-:W-:Y:S04]  /*16180*/  STL.64 [R1+0x7548], R104 ;  /* 0x0075486801007387 */ /* 0x000fe80000100a00 */
[----:B------:R1:W-:Y:S01]  /*16190*/  LDGSTS.E [R163+0x900], [R30.64], !P2 ;  /* 0x009000001ea37fae */ /* 0x0003e2000d121846 */
[----:B------:R-:W-:-:S03]  /*161a0*/  ISETP.GE.U32.AND P0, PT, R0, 0x7fffffc7, PT ;  /* 0x7fffffc70000780c */ /* 0x000fc60003f06070 */
[----:B------:R-:W-:Y:S01]  /*161b0*/  STL.64 [R1+0x7550], R102 ;  /* 0x0075506601007387 */ /* 0x000fe20000100a00 */
[----:B------:R-:W-:-:S03]  /*161c0*/  IMAD.WIDE R12, R127, 0x4, R138 ;  /* 0x000000047f0c7825 */ /* 0x000fc600078e028a */
[----:B------:R1:W-:Y:S01]  /*161d0*/  LDGSTS.E [R163+0x980], [R28.64], !P2 ;  /* 0x009800001ca37fae */ /* 0x0003e2000d121846 */
[----:B------:R-:W-:-:S03]  /*161e0*/  IMAD R0, R127, 0x5, RZ ;  /* 0x000000057f007824 */ /* 0x000fc600078e02ff */
        /* <DEDUP_REMOVED lines=16> */
[----:B------:R3:W-:Y:S04]  /*162f0*/  STL.64 [R1+0x820], R34 ;  /* 0x0008202201007387 */ /* 0x0007e80000100a00 */
[----:B------:R1:W-:Y:S04]  /*16300*/  LDGSTS.E [R163+0xd00], [R14.64], !P2 ;  /* 0x00d000000ea37fae */ /* 0x0003e8000d121846 */
[----:B------:R4:W-:Y:S04]  /*16310*/  STL.64 [R1+0x818], R32 ;  /* 0x0008182001007387 */ /* 0x0009e80000100a00 */
[----:B------:R1:W-:Y:S01]  /*16320*/  LDGSTS.E [R163+0xd80], [R12.64], !P2 ;  /* 0x00d800000ca37fae */ /* 0x0003e2000d121846 */
[----:B---3--:R-:W-:-:S03]  /*16330*/  IMAD.WIDE R34, R0, 0x4, R160 ;  /* 0x0000000400227825 */ /* 0x008fc600078e02a0 */
[----:B------:R1:W-:Y:S04]  /*16340*/  STL.64 [R1+0x810], R30 ;  /* 0x0008101e01007387 */ /* 0x0003e80000100a00 */
[----:B------:R3:W-:Y:S01]  /*16350*/  LDGSTS.E [R163+0xe00], [R10.64], !P2 ;  /* 0x00e000000aa37fae */ /* 0x0007e2000d121846 */
[----:B----4-:R-:W-:-:S03]  /*16360*/  IMAD.WIDE R32, R0, 0x4, R158 ;  /* 0x0000000400207825 */ /* 0x010fc600078e029e */
[----:B------:R4:W-:Y:S04]  /*16370*/  STL.64 [R1+0x808], R28 ;  /* 0x0008081c01007387 */ /* 0x0009e80000100a00 */
[----:B------:R2:W-:Y:S01]  /*16380*/  LDGSTS.E [R163+0xe80], [R8.64], !P2 ;  /* 0x00e8000008a37fae */ /* 0x0005e2000d121846 */
[----:B-1----:R-:W-:-:S03]  /*16390*/  IMAD.WIDE R30, R0, 0x4, R156 ;  /* 0x00000004001e7825 */ /* 0x002fc600078e029c */
[----:B------:R1:W-:Y:S01]  /*163a0*/  STL.64 [R1+0x800], R26 ;  /* 0x0008001a01007387 */ /* 0x0003e20000100a00 */
[----:B------:R-:W-:-:S03]  /*163b0*/  ISETP.GE.U32.AND P5, PT, R2, 0x7fffffcf, PT ;  /* 0x7fffffcf0200780c */ /* 0x000fc60003fa6070 */
[----:B------:R2:W-:Y:S01]  /*163c0*/  LDGSTS.E [R163+0xf00], [R6.64], !P2 ;  /* 0x00f0000006a37fae */ /* 0x0005e2000d121846 */
[----:B----4-:R-:W-:-:S03]  /*163d0*/  IMAD.WIDE R28, R0, 0x4, R154 ;  /* 0x00000004001c7825 */ /* 0x010fc600078e029a */
[----:B------:R4:W-:Y:S01]  /*163e0*/  STL.64 [R1+0x7f8], R24 ;  /* 0x0007f81801007387 */ /* 0x0009e20000100a00 */
[----:B------:R-:W-:-:S03]  /*163f0*/  IADD3 R2, R129, -0x1e, RZ ;  /* 0xffffffe281027810 */ /* 0x000fc60007ffe0ff */
[----:B------:R2:W-:Y:S01]  /*16400*/  LDGSTS.E [R163+0xf80], [R4.64], !P2 ;  /* 0x00f8000004a37fae */ /* 0x0005e2000d121846 */
[----:B-1----:R-:W-:-:S03]  /*16410*/  IMAD.WIDE R26, R0, 0x4, R152 ;  /* 0x00000004001a7825 */ /* 0x002fc600078e0298 */
[----:B------:R1:W-:Y:S01]  /*16420*/  STL.64 [R1+0x7f0], R22 ;  /* 0x0007f01601007387 */ /* 0x0003e20000100a00 */
[----:B----4-:R-:W-:-:S03]  /*16430*/  IMAD.WIDE R24, R0, 0x4, R150 ;  /* 0x0000000400187825 */ /* 0x010fc600078e0296 */
[----:B------:R4:W-:Y:S04]  /*16440*/  LDGSTS.E [R163+0x2800], [R34.64], !P4 ;  /* 0x0280000022a37fae */ /* 0x0009e8000e121846 */
[----:B------:R2:W-:Y:S01]  /*16450*/  STL.64 [R1+0x7e8], R20 ;  /* 0x0007e81401007387 */ /* 0x0005e20000100a00 */
[----:B-1----:R-:W-:-:S03]  /*16460*/  IMAD.WIDE R22, R0, 0x4, R148 ;  /* 0x0000000400167825 */ /* 0x002fc600078e0294 */
[----:B------:R1:W-:Y:S04]  /*16470*/  LDGSTS.E [R163+0x2880], [R32.64], !P4 ;  /* 0x0288000020a37fae */ /* 0x0003e8000e121846 */
[----:B------:R1:W-:Y:S01]  /*16480*/  STL.64 [R1+0x7e0], R18 ;  /* 0x0007e01201007387 */ /* 0x0003e20000100a00 */
[----:B--2---:R-:W-:-:S03]  /*16490*/  IMAD.WIDE R20, R0, 0x4, R146 ;  /* 0x0000000400147825 */ /* 0x004fc600078e0292 */
[----:B------:R2:W-:Y:S01]  /*164a0*/  LDGSTS.E [R163+0x2900], [R30.64], !P4 ;  /* 0x029000001ea37fae */ /* 0x0005e2000e121846 */
[----:B------:R-:W-:-:S03]  /*164b0*/  ISETP.GE.U32.AND P2, PT, R2, 0x7fffffc3, PT ;  /* 0x7fffffc30200780c */ /* 0x000fc60003f46070 */
[----:B------:R2:W-:Y:S01]  /*164c0*/  STL.64 [R1+0x7d8], R16 ;  /* 0x0007d81001007387 */ /* 0x0005e20000100a00 */
[----:B-1----:R-:W-:-:S03]  /*164d0*/  IMAD.WIDE R18, R0, 0x4, R144 ;  /* 0x0000000400127825 */ /* 0x002fc600078e0290 */
[----:B------:R1:W-:Y:S04]  /*164e0*/  LDGSTS.E [R163+0x2980], [R28.64], !P4 ;  /* 0x029800001ca37fae */ /* 0x0003e8000e121846 */
[----:B------:R1:W-:Y:S01]  /*164f0*/  STL.64 [R1+0x7d0], R14 ;  /* 0x0007d00e01007387 */ /* 0x0003e20000100a00 */
[----:B------:R-:W-:Y:S02]  /*16500*/  IMAD R2, R127, 0x9, RZ ;  /* 0x000000097f027824 */ /* 0x000fe400078e02ff */
[C---:B--2---:R-:W-:Y:S01]  /*16510*/  IMAD.WIDE R16, R0.reuse, 0x4, R142 ;  /* 0x0000000400107825 */ /* 0x044fe200078e028e */
[----:B------:R2:W-:Y:S04]  /*16520*/  LDGSTS.E [R163+0x2a00], [R26.64], !P4 ;  /* 0x02a000001aa37fae */ /* 0x0005e8000e121846 */
[----:B------:R2:W-:Y:S01]  /*16530*/  STL.64 [R1+0x7c8], R12 ;  /* 0x0007c80c01007387 */ /* 0x0005e20000100a00 */
[----:B-1----:R-:W-:-:S03]  /*16540*/  IMAD.WIDE R14, R0, 0x4, R140 ;  /* 0x00000004000e7825 */ /* 0x002fc600078e028c */
[----:B------:R1:W-:Y:S04]  /*16550*/  LDGSTS.E [R163+0x2a80], [R24.64], !P4 ;  /* 0x02a8000018a37fae */ /* 0x0003e8000e121846 */
[----:B------:R3:W-:Y:S01]  /*16560*/  STL.64 [R1+0x7c0], R10 ;  /* 0x0007c00a01007387 */ /* 0x0007e20000100a00 */
[----:B--2---:R-:W-:-:S03]  /*16570*/  IMAD.WIDE R12, R0, 0x4, R138 ;  /* 0x00000004000c7825 */ /* 0x004fc600078e028a */
[----:B------:R2:W-:Y:S04]  /*16580*/  LDGSTS.E [R163+0x2b00], [R22.64], !P4 ;  /* 0x02b0000016a37fae */ /* 0x0005e8000e121846 */
[----:B------:R1:W-:Y:S01]  /*16590*/  STL.64 [R1+0x7b8], R8 ;  /* 0x0007b80801007387 */ /* 0x0003e20000100a00 */
[----:B---3--:R-:W-:-:S03]  /*165a0*/  IMAD.WIDE R10, R0, 0x4, R136 ;  /* 0x00000004000a7825 */ /* 0x008fc600078e0288 */
        /* <DEDUP_REMOVED lines=8> */
[----:B-1----:R-:W-:-:S03]  /*16630*/  IMAD.WIDE R4, R0, 0x4, R130 ;  /* 0x0000000400047825 */ /* 0x002fc600078e0282 */
[----:B------:R1:W-:Y:S04]  /*16640*/  LDGSTS.E [R163+0x2d00], [R14.64], !P4 ;  /* 0x02d000000ea37fae */ /* 0x0003e8000e121846 */
[----:B------:R1:W-:Y:S01]  /*16650*/  STL.64 [R1+0x688], R32 ;  /* 0x0006882001007387 */ /* 0x0003e20000100a00 */
[----:B----4-:R-:W-:-:S03]  /*16660*/  IMAD.WIDE R34, R2, 0x4, R160 ;  /* 0x0000000402227825 */ /* 0x010fc600078e02a0 */
[----:B------:R4:W-:Y:S04]  /*16670*/  LDGSTS.E [R163+0x2d80], [R12.64], !P4 ;  /* 0x02d800000ca37fae */ /* 0x0009e8000e121846 */
[----:B------:R2:W-:Y:S04]  /*16680*/  STL.64 [R1+0x680], R30 ;  /* 0x0006801e01007387 */ /* 0x0005e80000100a00 */
[----:B------:R3:W-:Y:S01]  /*16690*/  LDGSTS.E [R163+0x2e00], [R10.64], !P4 ;  /* 0x02e000000aa37fae */ /* 0x0007e2000e121846 */
[----:B-1----:R-:W-:-:S03]  /*166a0*/  IMAD.WIDE R32, R2, 0x4, R158 ;  /* 0x0000000402207825 */ /* 0x002fc600078e029e */
        /* <DEDUP_REMOVED lines=8> */
[----:B--2---:R-:W-:-:S03]  /*16730*/  IMAD.WIDE R26, R2, 0x4, R152 ;  /* 0x00000004021a7825 */ /* 0x004fc600078e0298 */
[----:B------:R2:W-:Y:S01]  /*16740*/  STL.64 [R1+0x660], R22 ;  /* 0x0006601601007387 */ /* 0x0005e20000100a00 */
[----:B------:R-:W-:Y:S01]  /*16750*/  ISETP.GE.U32.AND P3, PT, R3, 0x7fffffd3, PT ;  /* 0x7fffffd30300780c */ /* 0x000fe20003f66070 */
[C---:B-1----:R-:W-:Y:S02]  /*16760*/  IMAD.WIDE R24, R2.reuse, 0x4, R150 ;  /* 0x0000000402187825 */ /* 0x042fe400078e0296 */
        /* <DEDUP_REMOVED lines=35> */
[----:B------:R3:W-:Y:S04]  /*169a0*/  STL.64 [R1+0x500], R30 ;  /* 0x0005001e01007387 */ /* 0x0007e80000100a00 */
[----:B------:R1:W-:Y:S01]  /*169b0*/  LDGSTS.E [R163+0x4e00], [R10.64], !P1 ;  /* 0x04e000000aa37fae */ /* 0x0003e2000c921846 */
[----:B--2---:R-:W-:-:S03]  /*169c0*/  IMAD.WIDE R32, R0, 0x4, R158 ;  /* 0x0000000400207825 */ /* 0x004fc600078e029e */
[----:B------:R2:W-:Y:S04]  /*169d0*/  STL.64 [R1+0x4f8], R28 ;  /* 0x0004f81c01007387 */ /* 0x0005e80000100a00 */
[----:B------:R1:W-:Y:S01]  /*169e0*/  LDGSTS.E [R163+0x4e80], [R8.64], !P1 ;  /* 0x04e8000008a37fae */ /* 0x0003e2000c921846 */
[----:B---3--:R-:W-:-:S03]  /*169f0*/  IMAD.WIDE R30, R0, 0x4, R156 ;  /* 0x00000004001e7825 */ /* 0x008fc600078e029c */
[----:B------:R3:W-:Y:S04]  /*16a00*/  STL.64 [R1+0x4f0], R26 ;  /* 0x0004f01a01007387 */ /* 0x0007e80000100a00 */
[----:B------:R1:W-:Y:S01]  /*16a10*/  LDGSTS.E [R163+0x4f00], [R6.64], !P1 ;  /* 0x04f0000006a37fae */ /* 0x0003e2000c921846 */
[----:B--2---:R-:W-:-:S03]  /*16a20*/  IMAD.WIDE R28, R0, 0x4, R154 ;  /* 0x00000004001c7825 */ /* 0x004fc600078e029a */
[----:B------:R2:W-:Y:S04]  /*16a30*/  STL.64 [R1+0x4e8], R24 ;  /* 0x0004e81801007387 */ /* 0x0005e80000100a00 */
[----:B------:R1:W-:Y:S01]  /*16a40*/  LDGSTS.E [R163+0x4f80], [R4.64], !P1 ;  /* 0x04f8000004a37fae */ /* 0x0003e2000c921846 */
[----:B---3--:R-:W-:-:S03]  /*16a50*/  IMAD.WIDE R26, R0, 0x4, R152 ;  /* 0x00000004001a7825 */ /* 0x008fc600078e0298 */
[----:B------:R4:W-:Y:S01]  /*16a60*/  STL.64 [R1+0x4e0], R22 ;  /* 0x0004e01601007387 */ /* 0x0009e20000100a00 */
[----:B--2---:R-:W-:-:S03]  /*16a70*/  IMAD.WIDE R24, R0, 0x4, R150 ;  /* 0x0000000400187825 */ /* 0x004fc600078e0296 */
[----:B------:R2:W-:Y:S04]  /*16a80*/  LDGSTS.E [R163+0x6800], [R34.64], !P3 ;  /* 0x0680000022a37fae */ /* 0x0005e8000d921846 */
[----:B------:R3:W-:Y:S01]  /*16a90*/  STL.64 [R1+0x4d8], R20 ;  /* 0x0004d81401007387 */ /* 0x0007e20000100a00 */
[----:B----4-:R-:W-:-:S03]  /*16aa0*/  IMAD.WIDE R22, R0, 0x4, R148 ;  /* 0x0000000400167825 */ /* 0x010fc600078e0294 */
        /* <DEDUP_REMOVED lines=34> */
[----:B----4-:R-:W-:-:S03]  /*16cd0*/  IMAD.WIDE R32, R2, 0x4, R158 ;  /* 0x0000000402207825 */ /* 0x010fc600078e029e */
        /* <DEDUP_REMOVED lines=8> */
[----:B---3--:R-:W-:-:S03]  /*16d60*/  IMAD.WIDE R26, R2, 0x4, R152 ;  /* 0x00000004021a7825 */ /* 0x008fc600078e0298 */
        /* <DEDUP_REMOVED lines=13> */
[----:B------:R-:W-:Y:S02]  /*16e40*/  IMAD R0, R127, 0x15, RZ ;  /* 0x000000157f007824 */ /* 0x000fe400078e02ff */
[C---:B-1----:R-:W-:Y:S01]  /*16e50*/  IMAD.WIDE R16, R2.reuse, 0x4, R142 ;  /* 0x0000000402107825 */ /* 0x042fe200078e028e */
        /* <DEDUP_REMOVED lines=11> */
[----:B------:R-:W-:-:S03]  /*16f10*/  IMAD.WIDE R36, R0, 0x4, R160 ;  /* 0x0000000400247825 */ /* 0x000fc600078e02a0 */
[----:B------:R3:W-:Y:S01]  /*16f20*/  LDGSTS.E [R163+0x8c00], [R18.64], !P5 ;  /* 0x08c0000012a37fae */ /* 0x0007e2000e921846 */
[----:B-1----:R-:W-:-:S03]  /*16f30*/  IMAD.WIDE R8, R2, 0x4, R134 ;  /* 0x0000000402087825 */ /* 0x002fc600078e0286 */
[----:B------:R1:W-:Y:S01]  /*16f40*/  STL.64 [R1+0x318], R4 ;  /* 0x0003180401007387 */ /* 0x0003e20000100a00 */
[----:B--2---:R-:W-:-:S03]  /*16f50*/  IMAD.WIDE R6, R2, 0x4, R132 ;  /* 0x0000000402067825 */ /* 0x004fc600078e0284 */
[----:B------:R2:W-:Y:S04]  /*16f60*/  LDGSTS.E [R163+0x8c80], [R16.64], !P5 ;  /* 0x08c8000010a37fae */ /* 0x0005e8000e921846 */
[----:B------:R-:W-:Y:S01]  /*16f70*/  STL.64 [R1+0x210], R34 ;  /* 0x0002102201007387 */ /* 0x000fe20000100a00 */
[----:B-1----:R-:W-:-:S03]  /*16f80*/  IMAD.WIDE R4, R2, 0x4, R130 ;  /* 0x0000000402047825 */ /* 0x002fc600078e0282 */
        /* <DEDUP_REMOVED lines=8> */
[----:B-1----:R-:W-:-:S03]  /*17010*/  IMAD.WIDE R30, R0, 0x4, R156 ;  /* 0x00000004001e7825 */ /* 0x002fc600078e029c */
[----:B------:R1:W-:Y:S04]  /*17020*/  STL.64 [R1+0x1f0], R26 ;  /* 0x0001f01a01007387 */ /* 0x0003e80000100a00 */
[----:B------:R2:W-:Y:S01]  /*17030*/  LDGSTS.E [R163+0x8f00], [R6.64], !P5 ;  /* 0x08f0000006a37fae */ /* 0x0005e2000e921846 */
[----:B---3--:R-:W-:-:S03]  /*17040*/  IMAD.WIDE R28, R0, 0x4, R154 ;  /* 0x00000004001c7825 */ /* 0x008fc600078e029a */
[----:B------:R3:W-:Y:S04]  /*17050*/  STL.64 [R1+0x1e8], R24 ;  /* 0x0001e81801007387 */ /* 0x0007e80000100a00 */
[----:B------:R2:W-:Y:S01]  /*17060*/  LDGSTS.E [R163+0x8f80], [R4.64], !P5 ;  /* 0x08f8000004a37fae */ /* 0x0005e2000e921846 */
[----:B-1----:R-:W-:-:S03]  /*17070*/  IMAD.WIDE R26, R0, 0x4, R152 ;  /* 0x00000004001a7825 */ /* 0x002fc600078e0298 */
        /* <DEDUP_REMOVED lines=13> */
[----:B----4-:R-:W-:Y:S02]  /*17150*/  IMAD R34, R127, 0x19, RZ ;  /* 0x000000197f227824 */ /* 0x010fe400078e02ff */
        /* <DEDUP_REMOVED lines=12> */
[----:B------:R-:W-:-:S03]  /*17220*/  IMAD.WIDE R64, R34, 0x4, R160 ;  /* 0x0000000422407825 */ /* 0x000fc600078e02a0 */
[----:B------:R3:W-:Y:S01]  /*17230*/  LDGSTS.E [R163+0xac00], [R18.64], !P6 ;  /* 0x0ac0000012a37fae */ /* 0x0007e2000f121846 */
[----:B--2---:R-:W-:-:S03]  /*17240*/  IMAD.WIDE R8, R0, 0x4, R134 ;  /* 0x0000000400087825 */ /* 0x004fc600078e0286 */
[----:B------:R2:W-:Y:S01]  /*17250*/  STL.64 [R1+0x198], R4 ;  /* 0x0001980401007387 */ /* 0x0005e20000100a00 */
[----:B------:R-:W-:-:S03]  /*17260*/  IMAD.WIDE R62, R34, 0x4, R158 ;  /* 0x00000004223e7825 */ /* 0x000fc600078e029e */
[----:B------:R3:W-:Y:S01]  /*17270*/  LDGSTS.E [R163+0xac80], [R16.64], !P6 ;  /* 0x0ac8000010a37fae */ /* 0x0007e2000f121846 */
[----:B-1----:R-:W-:-:S03]  /*17280*/  IMAD.WIDE R6, R0, 0x4, R132 ;  /* 0x0000000400067825 */ /* 0x002fc600078e0284 */
[----:B------:R1:W-:Y:S01]  /*17290*/  LDGSTS.E [R163+0xad00], [R14.64], !P6 ;  /* 0x0ad000000ea37fae */ /* 0x0003e2000f121846 */
[----:B------:R-:W-:-:S03]  /*172a0*/  IMAD.WIDE R60, R34, 0x4, R156 ;  /* 0x00000004223c7825 */ /* 0x000fc600078e029c */
[----:B------:R1:W-:Y:S01]  /*172b0*/  LDGSTS.E [R163+0xad80], [R12.64], !P6 ;  /* 0x0ad800000ca37fae */ /* 0x0003e2000f121846 */
[----:B--2---:R-:W-:-:S03]  /*172c0*/  IMAD.WIDE R4, R0, 0x4, R130 ;  /* 0x0000000400047825 */ /* 0x004fc600078e0282 */
[----:B------:R2:W-:Y:S01]  /*172d0*/  LDGSTS.E [R163+0xae00], [R10.64], !P6 ;  /* 0x0ae000000aa37fae */ /* 0x0005e2000f121846 */
[----:B------:R-:W-:-:S03]  /*172e0*/  IMAD.WIDE R58, R34, 0x4, R154 ;  /* 0x00000004223a7825 */ /* 0x000fc600078e029a */
[----:B------:R1:W-:Y:S01]  /*172f0*/  LDGSTS.E [R163+0xae80], [R8.64], !P6 ;  /* 0x0ae8000008a37fae */ /* 0x0003e2000f121846 */
[----:B------:R-:W-:-:S03]  /*17300*/  IMAD.WIDE R56, R34, 0x4, R152 ;  /* 0x0000000422387825 */ /* 0x000fc600078e0298 */
[----:B------:R1:W-:Y:S01]  /*17310*/  LDGSTS.E [R163+0xaf00], [R6.64], !P6 ;  /* 0x0af0000006a37fae */ /* 0x0003e2000f121846 */
[----:B------:R-:W-:-:S03]  /*17320*/  IMAD.WIDE R54, R34, 0x4, R150 ;  /* 0x0000000422367825 */ /* 0x000fc600078e0296 */
[----:B------:R1:W-:Y:S01]  /*17330*/  LDGSTS.E [R163+0xaf80], [R4.64], !P6 ;  /* 0x0af8000004a37fae */ /* 0x0003e2000f121846 */
[C---:B------:R-:W-:Y:S01]  /*17340*/  IMAD.WIDE R52, R34.reuse, 0x4, R148 ;  /* 0x0000000422347825 */ /* 0x040fe200078e0294 */
[----:B------:R-:W-:Y:S02]  /*17350*/  IADD3 R2, R129, -0x13, RZ ;  /* 0xffffffed81027810 */ /* 0x000fe40007ffe0ff */
        /* <DEDUP_REMOVED lines=8> */
[----:B------:R-:W-:Y:S02]  /*173e0*/  IADD3 R3, R129, -0x3, RZ ;  /* 0xfffffffd81037810 */ /* 0x000fe40007ffe0ff */
[----:B------:R1:W-:Y:S01]  /*173f0*/  LDGSTS.E [R163+0xca00], [R56.64], !P0 ;  /* 0x0ca0000038a37fae */ /* 0x0003e2000c121846 */
[----:B------:R-:W-:Y:S01]  /*17400*/  ISETP.GE.U32.AND P6, PT, R2, 0x7fffffce, PT ;  /* 0x7fffffce0200780c */ /* 0x000fe20003fc6070 */
[----:B------:R-:W-:Y:S02]  /*17410*/  IMAD.WIDE R42, R34, 0x4, R138 ;  /* 0x00000004222a7825 */ /* 0x000fe400078e028a */
[----:B------:R1:W-:Y:S02]  /*17420*/  LDGSTS.E [R163+0xca80], [R54.64], !P0 ;  /* 0x0ca8000036a37fae */ /* 0x0003e4000c121846 */
[----:B------:R-:W-:-:S02]  /*17430*/  IMAD R2, R127, 0x1d, RZ ;  /* 0x0000001d7f027824 */ /* 0x000fc400078e02ff */
[----:B------:R1:W-:Y:S01]  /*17440*/  LDGSTS.E [R163+0xcb00], [R52.64], !P0 ;  /* 0x0cb0000034a37fae */ /* 0x0003e2000c121846 */
[----:B------:R-:W-:-:S03]  /*17450*/  IMAD.WIDE R40, R34, 0x4, R136 ;  /* 0x0000000422287825 */ /* 0x000fc600078e0288 */
[----:B------:R1:W-:Y:S01]  /*17460*/  LDGSTS.E [R163+0xcb80], [R50.64], !P0 ;  /* 0x0cb8000032a37fae */ /* 0x0003e2000c121846 */
[----:B------:R-:W-:Y:S01]  /*17470*/  IMAD.WIDE R38, R34, 0x4, R134 ;  /* 0x0000000422267825 */ /* 0x000fe200078e0286 */
[----:B------:R-:W-:Y:S02]  /*17480*/  ISETP.GE.U32.AND P4, PT, R3, 0x7fffffde, PT ;  /* 0x7fffffde0300780c */ /* 0x000fe40003f86070 */
[----:B------:R3:W-:Y:S01]  /*17490*/  STL.64 [R1+0x90], R36 ;  /* 0x0000902401007387 */ /* 0x0007e20000100a00 */
[----:B------:R-:W-:-:S03]  /*174a0*/  IADD3 R3, R129, -0x7, RZ ;  /* 0xfffffff981037810 */ /* 0x000fc60007ffe0ff */
[----:B------:R1:W-:Y:S04]  /*174b0*/  LDGSTS.E [R163+0xcc00], [R48.64], !P0 ;  /* 0x0cc0000030a37fae */ /* 0x0003e8000c121846 */
[----:B------:R1:W-:Y:S01]  /*174c0*/  LDGSTS.E [R163+0xcc80], [R46.64], !P0 ;  /* 0x0cc800002ea37fae */ /* 0x0003e2000c121846 */
[----:B---3--:R-:W-:-:S03]  /*174d0*/  IMAD.WIDE R36, R34, 0x4, R132 ;  /* 0x0000000422247825 */ /* 0x008fc600078e0284 */
[----:B------:R3:W-:Y:S01]  /*174e0*/  STL.64 [R1+0x88], R32 ;  /* 0x0000882001007387 */ /* 0x0007e20000100a00 */
[----:B------:R-:W-:-:S03]  /*174f0*/  IMAD.WIDE R34, R34, 0x4, R130 ;  /* 0x0000000422227825 */ /* 0x000fc600078e0282 */
[----:B------:R1:W-:Y:S04]  /*17500*/  LDGSTS.E [R163+0xcd00], [R44.64], !P0 ;  /* 0x0cd000002ca37fae */ /* 0x0003e8000c121846 */
[----:B------:R1:W-:Y:S04]  /*17510*/  STL.64 [R1+0x80], R30 ;  /* 0x0000801e01007387 */ /* 0x0003e80000100a00 */
[----:B------:R2:W-:Y:S01]  /*17520*/  LDGSTS.E [R163+0xcd80], [R42.64], !P0 ;  /* 0x0cd800002aa37fae */ /* 0x0005e2000c121846 */
[----:B---3--:R-:W-:-:S03]  /*17530*/  IMAD.WIDE R32, R2, 0x4, R160 ;  /* 0x0000000402207825 */ /* 0x008fc600078e02a0 */
[----:B------:R3:W-:Y:S01]  /*17540*/  STL.64 [R1+0x78], R28 ;  /* 0x0000781c01007387 */ /* 0x0007e20000100a00 */
[----:B------:R-:W-:-:S03]  /*17550*/  ISETP.GE.U32.AND P1, PT, R3, 0x7fffffda, PT ;  /* 0x7fffffda0300780c */ /* 0x000fc60003f26070 */
[----:B------:R2:W-:Y:S01]  /*17560*/  LDGSTS.E [R163+0xce00], [R40.64], !P0 ;  /* 0x0ce0000028a37fae */ /* 0x0005e2000c121846 */
[----:B-1----:R-:W-:-:S03]  /*17570*/  IMAD.WIDE R30, R2, 0x4, R158 ;  /* 0x00000004021e7825 */ /* 0x002fc600078e029e */
[----:B------:R1:W-:Y:S01]  /*17580*/  STL.64 [R1+0x70], R26 ;  /* 0x0000701a01007387 */ /* 0x0003e20000100a00 */
[----:B------:R-:W-:-:S03]  /*17590*/  IADD3 R3, R129, -0xb, RZ ;  /* 0xfffffff581037810 */ /* 0x000fc60007ffe0ff */
[----:B------:R2:W-:Y:S01]  /*175a0*/  LDGSTS.E [R163+0xce80], [R38.64], !P0 ;  /* 0x0ce8000026a37fae */ /* 0x0005e2000c121846 */
[----:B---3--:R-:W-:-:S03]  /*175b0*/  IMAD.WIDE R28, R2, 0x4, R156 ;  /* 0x00000004021c7825 */ /* 0x008fc600078e029c */
[----:B------:R3:W-:Y:S04]  /*175c0*/  STL.64 [R1+0x68], R24 ;  /* 0x0000681801007387 */ /* 0x0007e80000100a00 */
[----:B------:R2:W-:Y:S01]  /*175d0*/  LDGSTS.E [R163+0xcf00], [R36.64], !P0 ;  /* 0x0cf0000024a37fae */ /* 0x0005e2000c121846 */
[----:B-1----:R-:W-:-:S03]  /*175e0*/  IMAD.WIDE R26, R2, 0x4, R154 ;  /* 0x00000004021a7825 */ /* 0x002fc600078e029a */
[----:B------:R4:W-:Y:S01]  /*175f0*/  STL.64 [R1+0x60], R22 ;  /* 0x0000601601007387 */ /* 0x0009e20000100a00 */
[----:B------:R-:W-:-:S03]  /*17600*/  IADD3 R0, R129, -0x17, RZ ;  /* 0xffffffe981007810 */ /* 0x000fc60007ffe0ff */
[----:B------:R1:W-:Y:S01]  /*17610*/  LDGSTS.E [R163+0xcf80], [R34.64], !P0 ;  /* 0x0cf8000022a37fae */ /* 0x0003e2000c121846 */
[----:B---3--:R-:W-:-:S03]  /*17620*/  IMAD.WIDE R24, R2, 0x4, R152 ;  /* 0x0000000402187825 */ /* 0x008fc600078e0298 */
[----:B------:R3:W-:Y:S01]  /*17630*/  STL.64 [R1+0x58], R20 ;  /* 0x0000581401007387 */ /* 0x0007e20000100a00 */
[----:B----4-:R-:W-:-:S03]  /*17640*/  IMAD.WIDE R22, R2, 0x4, R150 ;  /* 0x0000000402167825 */ /* 0x010fc600078e0296 */
[----:B------:R1:W-:Y:S01]  /*17650*/  LDGSTS.E [R163+0xe800], [R32.64], !P2 ;  /* 0x0e80000020a37fae */ /* 0x0003e2000d121846 */
[----:B------:R-:W-:-:S03]  /*17660*/  ISETP.GE.U32.AND P3, PT, R3, 0x7fffffd6, PT ;  /* 0x7fffffd60300780c */ /* 0x000fc60003f66070 */
[----:B------:R4:W-:Y:S01]  /*17670*/  STL.64 [R1+0x50], R18 ;  /* 0x0000501201007387 */ /* 0x0009e20000100a00 */
[----:B---3--:R-:W-:-:S03]  /*17680*/  IMAD.WIDE R20, R2, 0x4, R148 ;  /* 0x0000000402147825 */ /* 0x008fc600078e0294 */
[----:B------:R1:W-:Y:S01]  /*17690*/  LDGSTS.E [R163+0xe880], [R30.64], !P2 ;  /* 0x0e8800001ea37fae */ /* 0x0003e2000d121846 */
[----:B------:R-:W-:-:S03]  /*176a0*/  IADD3 R3, R129, -0xf, RZ ;  /* 0xfffffff181037810 */ /* 0x000fc60007ffe0ff */
[----:B------:R3:W-:Y:S01]  /*176b0*/  STL.64 [R1+0x48], R16 ;  /* 0x0000481001007387 */ /* 0x0007e20000100a00 */
[----:B----4-:R-:W-:-:S03]  /*176c0*/  IMAD.WIDE R18, R2, 0x4, R146 ;  /* 0x0000000402127825 */ /* 0x010fc600078e0292 */
[----:B------:R1:W-:Y:S01]  /*176d0*/  LDGSTS.E [R163+0xe900], [R28.64], !P2 ;  /* 0x0e9000001ca37fae */ /* 0x0003e2000d121846 */
[----:B------:R-:W-:-:S03]  /*176e0*/  ISETP.GE.U32.AND P0, PT, R0, 0x7fffffca, PT ;  /* 0x7fffffca0000780c */ /* 0x000fc60003f06070 */
[----:B------:R4:W-:Y:S01]  /*176f0*/  STL.64 [R1+0x40], R14 ;  /* 0x0000400e01007387 */ /* 0x0009e20000100a00 */
[----:B---3--:R-:W-:-:S03]  /*17700*/  IMAD.WIDE R16, R2, 0x4, R144 ;  /* 0x0000000402107825 */ /* 0x008fc600078e0290 */
[----:B------:R1:W-:Y:S04]  /*17710*/  LDGSTS.E [R163+0xe980], [R26.64], !P2 ;  /* 0x0e9800001aa37fae */ /* 0x0003e8000d121846 */
[----:B------:R3:W-:Y:S01]  /*17720*/  STL.64 [R1+0x38], R12 ;  /* 0x0000380c01007387 */ /* 0x0007e20000100a00 */
[----:B------:R-:W-:Y:S02]  /*17730*/  IMAD.SHL.U32 R0, R127, 0x2, RZ ;  /* 0x000000027f007824 */ /* 0x000fe400078e00ff */
[C---:B----4-:R-:W-:Y:S01]  /*17740*/  IMAD.WIDE R14, R2.reuse, 0x4, R142 ;  /* 0x00000004020e7825 */ /* 0x050fe200078e028e */
[----:B------:R1:W-:Y:S04]  /*17750*/  LDGSTS.E [R163+0xea00], [R24.64], !P2 ;  /* 0x0ea0000018a37fae */ /* 0x0003e8000d121846 */
[----:B------:R2:W-:Y:S01]  /*17760*/  STL.64 [R1+0x30], R10 ;  /* 0x0000300a01007387 */ /* 0x0005e20000100a00 */
[----:B---3--:R-:W-:-:S03]  /*17770*/  IMAD.WIDE R12, R2, 0x4, R140 ;  /* 0x00000004020c7825 */ /* 0x008fc600078e028c */
[----:B------:R1:W-:Y:S01]  /*17780*/  LDGSTS.E [R163+0xea80], [R22.64], !P2 ;  /* 0x0ea8000016a37fae */ /* 0x0003e2000d121846 */
[----:B------:R-:W-:-:S03]  /*17790*/  ISETP.GE.U32.AND P5, PT, R3, 0x7fffffd2, PT ;  /* 0x7fffffd20300780c */ /* 0x000fc60003fa6070 */
[----:B------:R3:W-:Y:S01]  /*177a0*/  STL.64 [R1+0x28], R8 ;  /* 0x0000280801007387 */ /* 0x0007e20000100a00 */
[----:B--2---:R-:W-:-:S03]  /*177b0*/  IMAD.WIDE R10, R2, 0x4, R138 ;  /* 0x00000004020a7825 */ /* 0x004fc600078e028a */
[----:B------:R1:W-:Y:S04]  /*177c0*/  LDGSTS.E [R163+0xeb00], [R20.64], !P2 ;  /* 0x0eb0000014a37fae */ /* 0x0003e8000d121846 */
[----:B------:R2:W-:Y:S01]  /*177d0*/  STL.64 [R1+0x20], R6 ;  /* 0x0000200601007387 */ /* 0x0005e20000100a00 */
[----:B---3--:R-:W-:-:S03]  /*177e0*/  IMAD.WIDE R8, R2, 0x4, R136 ;  /* 0x0000000402087825 */ /* 0x008fc600078e0288 */
[----:B------:R1:W-:Y:S01]  /*177f0*/  LDGSTS.E [R163+0xeb80], [R18.64], !P2 ;  /* 0x0eb8000012a37fae */ /* 0x0003e2000d121846 */
[----:B------:R-:W-:-:S03]  /*17800*/  LOP3.LUT R90, R126, 0x40, RZ, 0x3c, !PT ;  /* 0x000000407e5a7812 */ /* 0x000fc600078e3cff */
[----:B------:R3:W-:Y:S01]  /*17810*/  STL.64 [R1+0x18], R4 ;  /* 0x0000180401007387 */ /* 0x0007e20000100a00 */
[----:B------:R-:W-:-:S03]  /*17820*/  IMAD.WIDE R122, R0, 0x4, R160 ;  /* 0x00000004007a7825 */ /* 0x000fc600078e02a0 */
[----:B------:R1:W-:Y:S01]  /*17830*/  LDGSTS.E [R163+0xec00], [R16.64], !P2 ;  /* 0x0ec0000010a37fae */ /* 0x0003e2000d121846 */
[----:B--2---:R-:W-:-:S03]  /*17840*/  IMAD.WIDE R6, R2, 0x4, R134 ;  /* 0x0000000402067825 */ /* 0x004fc600078e0286 */
[----:B------:R1:W-:Y:S01]  /*17850*/  LDGSTS.E [R163+0xec80], [R14.64], !P2 ;  /* 0x0ec800000ea37fae */ /* 0x0003e2000d121846 */
[----:B------:R-:W-:-:S03]  /*17860*/  IMAD.WIDE R120, R0, 0x4, R158 ;  /* 0x0000000400787825 */ /* 0x000fc600078e029e */
[----:B------:R1:W-:Y:S01]  /*17870*/  LDGSTS.E [R163+0xed00], [R12.64], !P2 ;  /* 0x0ed000000ca37fae */ /* 0x0003e2000d121846 */
[----:B---3--:R-:W-:-:S03]  /*17880*/  IMAD.WIDE R4, R2, 0x4, R132 ;  /* 0x0000000402047825 */ /* 0x008fc600078e0284 */
[----:B------:R1:W-:Y:S01]  /*17890*/  LDGSTS.E [R163+0xed80], [R10.64], !P2 ;  /* 0x0ed800000aa37fae */ /* 0x0003e2000d121846 */
        /* <DEDUP_REMOVED lines=10> */
[----:B------:R2:W-:Y:S01]  /*17940*/  STL.64 [R1+0x7a0], R122 ;  /* 0x0007a07a01007387 */ /* 0x0005e20000100a00 */
[----:B------:R-:W-:-:S03]  /*17950*/  IMAD.WIDE R110, R0, 0x4, R148 ;  /* 0x00000004006e7825 */ /* 0x000fc600078e0294 */
[----:B------:R2:W-:Y:S01]  /*17960*/  LDGSTS.E [R90+0x1000], [R122.64], !P4 ;  /* 0x010000007a5a7fae */ /* 0x0005e2000e121846 */
[----:B------:R-:W-:-:S03]  /*17970*/  IMAD.WIDE R108, R0, 0x4, R146 ;  /* 0x00000004006c7825 */ /* 0x000fc600078e0292 */
[----:B------:R3:W-:Y:S01]  /*17980*/  STL.64 [R1+0x798], R120 ;  /* 0x0007987801007387 */ /* 0x0007e20000100a00 */
[----:B------:R-:W-:-:S03]  /*17990*/  IMAD.WIDE R106, R0, 0x4, R144 ;  /* 0x00000004006a7825 */ /* 0x000fc600078e0290 */
[----:B------:R3:W-:Y:S01]  /*179a0*/  LDGSTS.E [R90+0x1080], [R120.64], !P4 ;  /* 0x01080000785a7fae */ /* 0x0007e2000e121846 */
[----:B------:R-:W-:-:S03]  /*179b0*/  IMAD.WIDE R104, R0, 0x4, R142 ;  /* 0x0000000400687825 */ /* 0x000fc600078e028e */
[----:B------:R4:W-:Y:S01]  /*179c0*/  STL.64 [R1+0x790], R118 ;  /* 0x0007907601007387 */ /* 0x0009e20000100a00 */
[----:B------:R-:W-:-:S03]  /*179d0*/  IMAD.WIDE R102, R0, 0x4, R140 ;  /* 0x0000000400667825 */ /* 0x000fc600078e028c */
[----:B------:R4:W-:Y:S01]  /*179e0*/  LDGSTS.E [R90+0x1100], [R118.64], !P4 ;  /* 0x01100000765a7fae */ /* 0x0009e2000e121846 */
[----:B------:R-:W-:-:S03]  /*179f0*/  ISETP.GE.U32.AND P2, PT, R162, 0x7fffffc6, PT ;  /* 0x7fffffc6a200780c */ /* 0x000fc60003f46070 */
        /* <DEDUP_REMOVED lines=169> */
[----:B------:R-:W-:-:S03]  /*18490*/  IADD3 R163, R129, -0x1f, RZ ;  /* 0xffffffe181a37810 */ /* 0x000fc60007ffe0ff */
[----:B------:R2:W-:Y:S01]  /*184a0*/  STL.64 [R1+0x2c0], R102 ;  /* 0x0002c06601007387 */ /* 0x0005e20000100a00 */
[----:B----4-:R-:W-:-:S03]  /*184b0*/  IMAD.WIDE R118, R0, 0x4, R156 ;  /* 0x0000000400767825 */ /* 0x010fc600078e029c */
        /* <DEDUP_REMOVED lines=10> */
[----:B------:R-:W-:-:S03]  /*18560*/  ISETP.GE.U32.AND P4, PT, R163, 0x7fffffc2, PT ;  /* 0x7fffffc2a300780c */ /* 0x000fc60003f86070 */
[----:B------:R1:W-:Y:S01]  /*18570*/  STL.64 [R1+0x2a0], R94 ;  /* 0x0002a05e01007387 */ /* 0x0003e20000100a00 */
[----:B------:R-:W-:-:S03]  /*18580*/  IMAD.WIDE R110, R0, 0x4, R148 ;  /* 0x00000004006e7825 */ /* 0x000fc600078e0294 */
[----:B------:R1:W-:Y:S01]  /*18590*/  LDGSTS.E [R90+0x7700], [R94.64], !P5 ;  /* 0x077000005e5a7fae */ /* 0x0003e2000e921846 */
[----:B------:R-:W-:-:S03]  /*185a0*/  IADD3 R163, R129, -0x4, RZ ;  /* 0xfffffffc81a37810 */ /* 0x000fc60007ffe0ff */
[----:B------:R1:W-:Y:S01]  /*185b0*/  STL.64 [R1+0x298], R92 ;  /* 0x0002985c01007387 */ /* 0x0003e20000100a00 */
[----:B------:R-:W-:-:S03]  /*185c0*/  IMAD.WIDE R108, R0, 0x4, R146 ;  /* 0x00000004006c7825 */ /* 0x000fc600078e0292 */
[----:B------:R1:W-:Y:S01]  /*185d0*/  LDGSTS.E [R90+0x7780], [R92.64], !P5 ;  /* 0x077800005c5a7fae */ /* 0x0003e2000e921846 */
[----:B--2---:R-:W-:-:S03]  /*185e0*/  IMAD.WIDE R106, R0, 0x4, R144 ;  /* 0x00000004006a7825 */ /* 0x004fc600078e0290 */
[----:B------:R-:W-:Y:S04]  /*185f0*/  STL.64 [R1+0x190], R122 ;  /* 0x0001907a01007387 */ /* 0x000fe80000100a00 */
[----:B------:R2:W-:Y:S01]  /*18600*/  LDGSTS.E [R90+0x9000], [R122.64], !P6 ;  /* 0x090000007a5a7fae */ /* 0x0005e2000f121846 */
[----:B---3--:R-:W-:-:S03]  /*18610*/  IMAD.WIDE R104, R0, 0x4, R142 ;  /* 0x0000000400687825 */ /* 0x008fc600078e028e */
[----:B------:R-:W-:Y:S04]  /*18620*/  STL.64 [R1+0x188], R120 ;  /* 0x0001887801007387 */ /* 0x000fe80000100a00 */
[----:B------:R3:W-:Y:S01]  /*18630*/  LDGSTS.E [R90+0x9080], [R120.64], !P6 ;  /* 0x09080000785a7fae */ /* 0x0007e2000f121846 */
[----:B----4-:R-:W-:-:S03]  /*18640*/  IMAD.WIDE R102, R0, 0x4, R140 ;  /* 0x0000000400667825 */ /* 0x010fc600078e028c */
[----:B------:R-:W-:Y:S04]  /*18650*/  STL.64 [R1+0x180], R118 ;  /* 0x0001807601007387 */ /* 0x000fe80000100a00 */
[----:B------:R4:W-:Y:S01]  /*18660*/  LDGSTS.E [R90+0x9100], [R118.64], !P6 ;  /* 0x09100000765a7fae */ /* 0x0009e2000f121846 */
[----:B------:R-:W-:-:S03]  /*18670*/  ISETP.GE.U32.AND P1, PT, R163, 0x7fffffdd, PT ;  /* 0x7fffffdda300780c */ /* 0x000fc60003f26070 */
[----:B------:R-:W-:Y:S01]  /*18680*/  STL.64 [R1+0x178], R116 ;  /* 0x0001787401007387 */ /* 0x000fe20000100a00 */
[----:B-1----:R-:W-:-:S03]  /*18690*/  IMAD.WIDE R100, R0, 0x4, R138 ;  /* 0x0000000400647825 */ /* 0x002fc600078e028a */
[----:B------:R1:W-:Y:S01]  /*186a0*/  LDGSTS.E [R90+0x9180], [R116.64], !P6 ;  /* 0x09180000745a7fae */ /* 0x0003e2000f121846 */
[----:B------:R-:W-:-:S03]  /*186b0*/  IADD3 R163, R129, -0x8, RZ ;  /* 0xfffffff881a37810 */ /* 0x000fc60007ffe0ff */
        /* <DEDUP_REMOVED lines=9> */
[----:B------:R-:W-:-:S03]  /*18750*/  IMAD R186, R127, 0x16, RZ ;  /* 0x000000167fba7824 */ /* 0x000fc600078e02ff */
[----:B------:R-:W-:Y:S01]  /*18760*/  STL.64 [R1+0x158], R108 ;  /* 0x0001586c01007387 */ /* 0x000fe20000100a00 */
[----:B------:R-:W-:-:S03]  /*18770*/  IMAD.WIDE R92, R0, 0x4, R130 ;  /* 0x00000004005c7825 */ /* 0x000fc600078e0282 */
[----:B------:R1:W-:Y:S01]  /*18780*/  LDGSTS.E [R90+0x9380], [R108.64], !P6 ;  /* 0x093800006c5a7fae */ /* 0x0003e2000f121846 */
[----:B------:R-:W-:-:S03]  /*18790*/  ISETP.GE.U32.AND P3, PT, R163, 0x7fffffd9, PT ;  /* 0x7fffffd9a300780c */ /* 0x000fc60003f66070 */
[----:B------:R-:W-:Y:S04]  /*187a0*/  STL.64 [R1+0x150], R106 ;  /* 0x0001506a01007387 */ /* 0x000fe80000100a00 */
[----:B------:R1:W-:Y:S01]  /*187b0*/  LDGSTS.E [R90+0x9400], [R106.64], !P6 ;  /* 0x094000006a5a7fae */ /* 0x0003e2000f121846 */
[----:B------:R-:W-:-:S03]  /*187c0*/  IADD3 R163, R129, -0xc, RZ ;  /* 0xfffffff481a37810 */ /* 0x000fc60007ffe0ff */
[----:B------:R-:W-:Y:S01]  /*187d0*/  STL.64 [R1+0x148], R104 ;  /* 0x0001486801007387 */ /* 0x000fe20000100a00 */
[----:B------:R-:W-:-:S03]  /*187e0*/  IADD3 R162, R129, -0x10, RZ ;  /* 0xfffffff081a27810 */ /* 0x000fc60007ffe0ff */
[----:B------:R1:W-:Y:S04]  /*187f0*/  LDGSTS.E [R90+0x9480], [R104.64], !P6 ;  /* 0x09480000685a7fae */ /* 0x0003e8000f121846 */
[----:B------:R-:W-:Y:S04]  /*18800*/  STL.64 [R1+0x140], R102 ;  /* 0x0001406601007387 */ /* 0x000fe80000100a00 */
[----:B------:R1:W-:Y:S04]  /*18810*/  LDGSTS.E [R90+0x9500], [R102.64], !P6 ;  /* 0x09500000665a7fae */ /* 0x0003e8000f121846 */
[----:B------:R-:W-:Y:S04]  /*18820*/  STL.64 [R1+0x138], R100 ;  /* 0x0001386401007387 */ /* 0x000fe80000100a00 */
[----:B------:R1:W-:Y:S04]  /*18830*/  LDGSTS.E [R90+0x9580], [R100.64], !P6 ;  /* 0x09580000645a7fae */ /* 0x0003e8000f121846 */
[----:B------:R-:W-:Y:S04]  /*18840*/  STL.64 [R1+0x130], R98 ;  /* 0x0001306201007387 */ /* 0x000fe80000100a00 */
[----:B------:R1:W-:Y:S01]  /*18850*/  LDGSTS.E [R90+0x9600], [R98.64], !P6 ;  /* 0x09600000625a7fae */ /* 0x0003e2000f121846 */
[----:B------:R-:W-:-:S03]  /*18860*/  ISETP.GE.U32.AND P5, PT, R163, 0x7fffffd5, PT ;  /* 0x7fffffd5a300780c */ /* 0x000fc60003fa6070 */
[----:B------:R1:W-:Y:S04]  /*18870*/  STL.64 [R1+0x128], R96 ;  /* 0x0001286001007387 */ /* 0x0003e80000100a00 */
[----:B------:R1:W-:Y:S04]  /*18880*/  LDGSTS.E [R90+0x9680], [R96.64], !P6 ;  /* 0x09680000605a7fae */ /* 0x0003e8000f121846 */
[----:B------:R2:W-:Y:S04]  /*18890*/  STL.64 [R1+0x120], R94 ;  /* 0x0001205e01007387 */ /* 0x0005e80000100a00 */
[----:B------:R2:W-:Y:S01]  /*188a0*/  LDGSTS.E [R90+0x9700], [R94.64], !P6 ;  /* 0x097000005e5a7fae */ /* 0x0005e2000f121846 */
[----:B-1----:R-:W-:-:S03]  /*188b0*/  IMAD.WIDE R96, R186, 0x4, R160 ;  /* 0x00000004ba607825 */ /* 0x002fc600078e02a0 */
[----:B------:R1:W-:Y:S04]  /*188c0*/  STL.64 [R1+0x118], R92 ;  /* 0x0001185c01007387 */ /* 0x0003e80000100a00 */
[----:B------:R1:W-:Y:S01]  /*188d0*/  LDGSTS.E [R90+0x9780], [R92.64], !P6 ;  /* 0x097800005c5a7fae */ /* 0x0003e2000f121846 */
[----:B------:R-:W-:Y:S01]  /*188e0*/  ISETP.GE.U32.AND P6, PT, R162, 0x7fffffd1, PT ;  /* 0x7fffffd1a200780c */ /* 0x000fe20003fc6070 */
[C---:B--2---:R-:W-:Y:S02]  /*188f0*/  IMAD.WIDE R94, R186.reuse, 0x4, R158 ;  /* 0x00000004ba5e7825 */ /* 0x044fe400078e029e */
[----:B------:R2:W-:Y:S02]  /*18900*/  LDGSTS.E [R90+0xb000], [R96.64], !P0 ;  /* 0x0b000000605a7fae */ /* 0x0005e4000c121846 */
[----:B------:R-:W-:-:S02]  /*18910*/  IMAD.WIDE R162, R186, 0x4, R154 ;  /* 0x00000004baa27825 */ /* 0x000fc400078e029a */
[----:B------:R2:W-:Y:S02]  /*18920*/  LDGSTS.E [R90+0xb080], [R94.64], !P0 ;  /* 0x0b0800005e5a7fae */ /* 0x0005e4000c121846 */
[----:B-1----:R-:W-:-:S04]  /*18930*/  IMAD.WIDE R92, R186, 0x4, R156 ;  /* 0x00000004ba5c7825 */ /* 0x002fc800078e029c */
        /* <DEDUP_REMOVED lines=16> */
[----:B------:R-:W-:Y:S01]  /*18a40*/  IMAD R218, R127, 0x1a, RZ ;  /* 0x0000001a7fda7824 */ /* 0x000fe200078e02ff */
        /* <DEDUP_REMOVED lines=33> */
[----:B------:R-:W-:Y:S02]  /*18c60*/  IMAD R250, R127, 0x1e, RZ ;  /* 0x0000001e7ffa7824 */ /* 0x000fe400078e02ff */
[C---:B------:R-:W-:Y:S01]  /*18c70*/  IMAD.WIDE R212, R218.reuse, 0x4, R136 ;  /* 0x00000004dad47825 */ /* 0x040fe200078e0288 */
[----:B------:R1:W-:Y:S03]  /*18c80*/  LDGSTS.E [R90+0xd580], [R210.64], !P2 ;  /* 0x0d580000d25a7fae */ /* 0x0003e6000d121846 */
        /* <DEDUP_REMOVED lines=13> */
[----:B------:R-:W-:Y:S01]  /*18d60*/  IADD3 R0, R129, -0x14, RZ ;  /* 0xffffffec81007810 */ /* 0x000fe20007ffe0ff */
[----:B------:R1:W-:Y:S02]  /*18d70*/  LDGSTS.E [R90+0xf100], [R224.64], !P4 ;  /* 0x0f100000e05a7fae */ /* 0x0003e4000e121846 */
[----:B------:R-:W-:-:S02]  /*18d80*/  IMAD.WIDE R228, R250, 0x4, R152 ;  /* 0x00000004fae47825 */ /* 0x000fc400078e0298 */
[----:B------:R1:W-:Y:S02]  /*18d90*/  LDGSTS.E [R90+0xf180], [R226.64], !P4 ;  /* 0x0f180000e25a7fae */ /* 0x0003e4000e121846 */
[C---:B------:R-:W-:Y:S02]  /*18da0*/  IMAD.WIDE R230, R250.reuse, 0x4, R150 ;  /* 0x00000004fae67825 */ /* 0x040fe400078e0296 */
[----:B------:R1:W-:Y:S02]  /*18db0*/  LDGSTS.E [R90+0xf200], [R228.64], !P4 ;  /* 0x0f200000e45a7fae */ /* 0x0003e4000e121846 */
[----:B------:R-:W-:-:S04]  /*18dc0*/  IMAD.WIDE R232, R250, 0x4, R148 ;  /* 0x00000004fae87825 */ /* 0x000fc800078e0294 */
[C---:B------:R-:W-:Y:S01]  /*18dd0*/  IMAD.WIDE R234, R250.reuse, 0x4, R146 ;  /* 0x00000004faea7825 */ /* 0x040fe200078e0292 */
[----:B------:R1:W-:Y:S03]  /*18de0*/  LDGSTS.E [R90+0xf280], [R230.64], !P4 ;  /* 0x0f280000e65a7fae */ /* 0x0003e6000e121846 */
[----:B------:R-:W-:Y:S01]  /*18df0*/  IMAD.WIDE R236, R250, 0x4, R144 ;  /* 0x00000004faec7825 */ /* 0x000fe200078e0290 */
[----:B------:R-:W-:Y:S01]  /*18e00*/  ISETP.GE.U32.AND P0, PT, R0, 0x7fffffcd, PT ;  /* 0x7fffffcd0000780c */ /* 0x000fe20003f06070 */
[----:B------:R1:W-:Y:S02]  /*18e10*/  LDGSTS.E [R90+0xf300], [R232.64], !P4 ;  /* 0x0f300000e85a7fae */ /* 0x0003e4000e121846 */
[C---:B------:R-:W-:Y:S01]  /*18e20*/  IMAD.WIDE R238, R250.reuse, 0x4, R142 ;  /* 0x00000004faee7825 */ /* 0x040fe200078e028e */
[----:B------:R-:W-:Y:S01]  /*18e30*/  IADD3 R0, R129, -0x18, RZ ;  /* 0xffffffe881007810 */ /* 0x000fe20007ffe0ff */
[----:B------:R1:W-:Y:S02]  /*18e40*/  LDGSTS.E [R90+0xf380], [R234.64], !P4 ;  /* 0x0f380000ea5a7fae */ /* 0x0003e4000e121846 */
[----:B------:R-:W-:-:S02]  /*18e50*/  IMAD.WIDE R240, R250, 0x4, R140 ;  /* 0x00000004faf07825 */ /* 0x000fc400078e028c */
[----:B------:R1:W-:Y:S02]  /*18e60*/  LDGSTS.E [R90+0xf400], [R236.64], !P4 ;  /* 0x0f400000ec5a7fae */ /* 0x0003e4000e121846 */
[C---:B------:R-:W-:Y:S02]  /*18e70*/  IMAD.WIDE R242, R250.reuse, 0x4, R138 ;  /* 0x00000004faf27825 */ /* 0x040fe400078e028a */
[----:B------:R1:W-:Y:S02]  /*18e80*/  LDGSTS.E [R90+0xf480], [R238.64], !P4 ;  /* 0x0f480000ee5a7fae */ /* 0x0003e4000e121846 */
        /* <DEDUP_REMOVED lines=8> */
[----:B------:R-:W-:Y:S02]  /*18f10*/  IMAD.WIDE R250, R250, 0x4, R130 ;  /* 0x00000004fafa7825 */ /* 0x000fe400078e0282 */
[----:B------:R1:W-:Y:S04]  /*18f20*/  LDGSTS.E [R90+0xf680], [R246.64], !P4 ;  /* 0x0f680000f65a7fae */ /* 0x0003e8000e121846 */
[----:B------:R1:W-:Y:S04]  /*18f30*/  LDGSTS.E [R90+0xf700], [R248.64], !P4 ;  /* 0x0f700000f85a7fae */ /* 0x0003e8000e121846 */
[----:B------:R1:W-:Y:S01]  /*18f40*/  LDGSTS.E [R90+0xf780], [R250.64], !P4 ;  /* 0x0f780000fa5a7fae */ /* 0x0003e2000e121846 */
[----:B------:R-:W-:Y:S01]  /*18f50*/  ISETP.GE.U32.AND P4, PT, R0, 0x7fffffc5, PT ;  /* 0x7fffffc50000780c */ /* 0x000fe20003f86070 */
[----:B------:R-:W-:-:S02]  /*18f60*/  IMAD R0, R127, 0x3, RZ ;  /* 0x000000037f007824 */ /* 0x000fc400078e02ff */
[----:B------:R2:W-:Y:S02]  /*18f70*/  STL.64 [R1+0x10], R96 ;  /* 0x0000106001007387 */ /* 0x0005e40000100a00 */
[----:B------:R-:W-:-:S04]  /*18f80*/  IMAD.WIDE R124, R0, 0x4, R160 ;  /* 0x00000004007c7825 */ /* 0x000fc800078e02a0 */
[----:B------:R-:W-:-:S04]  /*18f90*/  IMAD.WIDE R122, R0, 0x4, R158 ;  /* 0x00000004007a7825 */ /* 0x000fc800078e029e */
[----:B---3--:R-:W-:Y:S01]  /*18fa0*/  IMAD.WIDE R120, R0, 0x4, R156 ;  /* 0x0000000400787825 */ /* 0x008fe200078e029c */
[----:B--2---:R-:W-:-:S03]  /*18fb0*/  LOP3.LUT R97, R126, 0x60, RZ, 0x3c, !PT ;  /* 0x000000607e617812 */ /* 0x004fc600078e3cff */
[C---:B----4-:R-:W-:Y:S02]  /*18fc0*/  IMAD.WIDE R118, R0.reuse, 0x4, R154 ;  /* 0x0000000400767825 */ /* 0x050fe400078e029a */
[----:B------:R2:W-:Y:S02]  /*18fd0*/  LDGSTS.E [R97+0x1800], [R124.64], !P1 ;  /* 0x018000007c617fae */ /* 0x0005e4000c921846 */
[C---:B------:R-:W-:Y:S02]  /*18fe0*/  IMAD.WIDE R116, R0.reuse, 0x4, R152 ;  /* 0x0000000400747825 */ /* 0x040fe400078e0298 */
[----:B------:R3:W-:Y:S02]  /*18ff0*/  LDGSTS.E [R97+0x1880], [R122.64], !P1 ;  /* 0x018800007a617fae */ /* 0x0007e4000c921846 */
[C---:B------:R-:W-:Y:S02]  /*19000*/  IMAD.WIDE R114, R0.reuse, 0x4, R150 ;  /* 0x0000000400727825 */ /* 0x040fe400078e0296 */
[----:B------:R4:W-:Y:S02]  /*19010*/  LDGSTS.E [R97+0x1900], [R120.64], !P1 ;  /* 0x0190000078617fae */ /* 0x0009e4000c921846 */
[----:B------:R-:W-:-:S02]  /*19020*/  IMAD.WIDE R112, R0, 0x4, R148 ;  /* 0x0000000400707825 */ /* 0x000fc400078e0294 */
[----:B------:R1:W-:Y:S02]  /*19030*/  STL.64 [R1+0x8], R94 ;  /* 0x0000085e01007387 */ /* 0x0003e40000100a00 */
[C---:B------:R-:W-:Y:S02]  /*19040*/  IMAD.WIDE R110, R0.reuse, 0x4, R146 ;  /* 0x00000004006e7825 */ /* 0x040fe400078e0292 */
[----:B------:R1:W-:Y:S02]  /*19050*/  LDGSTS.E [R97+0x1980], [R118.64], !P1 ;  /* 0x0198000076617fae */ /* 0x0003e4000c921846 */
[C---:B------:R-:W-:Y:S02]  /*19060*/  IMAD.WIDE R108, R0.reuse, 0x4, R144 ;  /* 0x00000004006c7825 */ /* 0x040fe400078e0290 */
[----:B------:R1:W-:Y:S02]  /*19070*/  STL.64 [R1], R92 ;  /* 0x0000005c01007387 */ /* 0x0003e40000100a00 */
[----:B------:R-:W-:-:S02]  /*19080*/  IMAD.WIDE R106, R0, 0x4, R142 ;  /* 0x00000004006a7825 */ /* 0x000fc400078e028e */
[----:B------:R1:W-:Y:S02]  /*19090*/  LDGSTS.E [R97+0x1a00], [R116.64], !P1 ;  /* 0x01a0000074617fae */ /* 0x0003e4000c921846 */
[C---:B------:R-:W-:Y:S02]  /*190a0*/  IMAD.WIDE R104, R0.reuse, 0x4, R140 ;  /* 0x0000000400687825 */ /* 0x040fe400078e028c */
[----:B------:R2:W-:Y:S02]  /*190b0*/  STL.64 [R1+0x720], R124 ;  /* 0x0007207c01007387 */ /* 0x0005e40000100a00 */
[----:B------:R-:W-:Y:S02]  /*190c0*/  IMAD.WIDE R102, R0, 0x4, R138 ;  /* 0x0000000400667825 */ /* 0x000fe400078e028a */
[----:B------:R1:W-:Y:S02]  /*190d0*/  LDGSTS.E [R97+0x1a80], [R114.64], !P1 ;  /* 0x01a8000072617fae */ /* 0x0003e4000c921846 */
[----:B------:R-:W-:-:S02]  /*190e0*/  IMAD R252, R127, 0x7, RZ ;  /* 0x000000077ffc7824 */ /* 0x000fc400078e02ff */
[C---:B------:R-:W-:Y:S01]  /*190f0*/  IMAD.WIDE R100, R0.reuse, 0x4, R136 ;  /* 0x0000000400647825 */ /* 0x040fe200078e0288 */
[----:B------:R3:W-:Y:S04]  /*19100*/  STL.64 [R1+0x718], R122 ;  /* 0x0007187a01007387 */ /* 0x0007e80000100a00 */
[----:B------:R2:W-:Y:S01]  /*19110*/  LDGSTS.E [R97+0x1b00], [R112.64], !P1 ;  /* 0x01b0000070617fae */ /* 0x0005e2000c921846 */
[----:B------:R-:W-:-:S03]  /*19120*/  IMAD.WIDE R98, R0, 0x4, R134 ;  /* 0x0000000400627825 */ /* 0x000fc600078e0286 */
[----:B------:R4:W-:Y:S01]  /*19130*/  STL.64 [R1+0x710], R120 ;  /* 0x0007107801007387 */ /* 0x0009e20000100a00 */
[----:B-1----:R-:W-:-:S03]  /*19140*/  IMAD.WIDE R94, R0, 0x4, R132 ;  /* 0x00000004005e7825 */ /* 0x002fc600078e0284 */
[----:B------:R1:W-:Y:S01]  /*19150*/  LDGSTS.E [R97+0x1b80], [R110.64], !P1 ;  /* 0x01b800006e617fae */ /* 0x0003e2000c921846 */
[----:B------:R-:W-:-:S03]  /*19160*/  IMAD.WIDE R92, R0, 0x4, R130 ;  /* 0x00000004005c7825 */ /* 0x000fc600078e0282 */
[----:B------:R1:W-:Y:S01]  /*19170*/  STL.64 [R1+0x708], R118 ;  /* 0x0007087601007387 */ /* 0x0003e20000100a00 */
[----:B--2---:R-:W-:-:S03]  /*19180*/  IMAD.WIDE R124, R252, 0x4, R160 ;  /* 0x00000004fc7c7825 */ /* 0x004fc600078e02a0 */
        /* <DEDUP_REMOVED lines=13> */
[----:B----4-:R-:W-:-:S03]  /*19260*/  IMAD.WIDE R114, R252, 0x4, R150 ;  /* 0x00000004fc727825 */ /* 0x010fc600078e0296 */
[----:B------:R2:W-:Y:S04]  /*19270*/  STL.64 [R1+0x6e0], R108 ;  /* 0x0006e06c01007387 */ /* 0x0005e80000100a00 */
[----:B------:R4:W-:Y:S04]  /*19280*/  LDGSTS.E [R97+0x1e80], [R98.64], !P1 ;  /* 0x01e8000062617fae */ /* 0x0009e8000c921846 */
[----:B------:R-:W4:Y:S01]  /*19290*/  S2R R126, SR_TID.X ;  /* 0x00000000007e7919 */ /* 0x000f220000002100 */
[----:B-1----:R-:W-:-:S03]  /*192a0*/  IMAD.WIDE R112, R252, 0x4, R148 ;  /* 0x00000004fc707825 */ /* 0x002fc600078e0294 */
        /* <DEDUP_REMOVED lines=17> */
[----:B------:R-:W-:-:S03]  /*193c0*/  IMAD R90, R127, 0xb, RZ ;  /* 0x0000000b7f5a7824 */ /* 0x000fc600078e02ff */
[----:B------:R2:W-:Y:S01]  /*193d0*/  STL.64 [R1+0x6a8], R92 ;  /* 0x0006a85c01007387 */ /* 0x0005e20000100a00 */
[----:B-1----:R-:W-:-:S03]  /*193e0*/  IMAD.WIDE R100, R252, 0x4, R136 ;  /* 0x00000004fc647825 */ /* 0x002fc600078e0288 */
[----:B------:R1:W-:Y:S01]  /*193f0*/  LDGSTS.E [R97+0x3a00], [R116.64], !P3 ;  /* 0x03a0000074617fae */ /* 0x0003e2000d921846 */
[----:B----4-:R-:W-:-:S03]  /*19400*/  IMAD.WIDE R98, R252, 0x4, R134 ;  /* 0x00000004fc627825 */ /* 0x010fc600078e0286 */
[----:B------:R-:W-:Y:S04]  /*19410*/  STL.64 [R1+0x4188], R124 ;  /* 0x0041887c01007387 */ /* 0x000fe80000100a00 */
[----:B------:R4:W-:Y:S01]  /*19420*/  LDGSTS.E [R97+0x3a80], [R114.64], !P3 ;  /* 0x03a8000072617fae */ /* 0x0009e2000d921846 */
[----:B--2---:R-:W-:-:S03]  /*19430*/  IMAD.WIDE R94, R252, 0x4, R132 ;  /* 0x00000004fc5e7825 */ /* 0x004fc600078e0284 */
        /* <DEDUP_REMOVED lines=35> */
[----:B------:R-:W-:-:S03]  /*19670*/  IADD3 R91, R129, -0x20, RZ ;  /* 0xffffffe0815b7810 */ /* 0x000fc60007ffe0ff */
[----:B------:R1:W-:Y:S01]  /*19680*/  STL.64 [R1+0x4270], R98 ;  /* 0x0042706201007387 */ /* 0x0003e20000100a00 */
[----:B------:R-:W-:-:S03]  /*19690*/  LOP3.LUT R126, R126, 0x1f, RZ, 0xc0, !PT ;  /* 0x0000001f7e7e7812 */ /* 0x000fc600078ec0ff */
[----:B------:R1:W-:Y:S01]  /*196a0*/  LDGSTS.E [R97+0x5900], [R118.64], !P5 ;  /* 0x0590000076617fae */ /* 0x0003e2000e921846 */
[----:B---3--:R-:W-:-:S03]  /*196b0*/  IMAD.WIDE R102, R90, 0x4, R140 ;  /* 0x000000045a667825 */ /* 0x008fc600078e028c */
[----:B------:R4:W-:Y:S01]  /*196c0*/  STL.64 [R1+0x4278], R94 ;  /* 0x0042785e01007387 */ /* 0x0009e20000100a00 */
[----:B--2---:R-:W-:-:S03]  /*196d0*/  IMAD.WIDE R100, R90, 0x4, R138 ;  /* 0x000000045a647825 */ /* 0x004fc600078e028a */
[----:B------:R2:W-:Y:S01]  /*196e0*/  LDGSTS.E [R97+0x5980], [R116.64], !P5 ;  /* 0x0598000074617fae */ /* 0x0005e2000e921846 */
[----:B------:R-:W-:-:S03]  /*196f0*/  IMAD R0, R127, 0xf, RZ ;  /* 0x0000000f7f007824 */ /* 0x000fc600078e02ff */
[----:B------:R3:W-:Y:S01]  /*19700*/  STL.64 [R1+0x42a0], R92 ;  /* 0x0042a05c01007387 */ /* 0x0007e20000100a00 */
[----:B-1----:R-:W-:-:S03]  /*19710*/  IMAD.WIDE R98, R90, 0x4, R136 ;  /* 0x000000045a627825 */ /* 0x002fc600078e0288 */
[----:B------:R1:W-:Y:S01]  /*19720*/  LDGSTS.E [R97+0x5a00], [R114.64], !P5 ;  /* 0x05a0000072617fae */ /* 0x0003e2000e921846 */
[----:B----4-:R-:W-:-:S03]  /*19730*/  IMAD.WIDE R94, R90, 0x4, R134 ;  /* 0x000000045a5e7825 */ /* 0x010fc600078e0286 */
[----:B------:R4:W-:Y:S04]  /*19740*/  STL.64 [R1+0x42a8], R122 ;  /* 0x0042a87a01007387 */ /* 0x0009e80000100a00 */
[----:B------:R1:W-:Y:S01]  /*19750*/  LDGSTS.E [R97+0x5a80], [R112.64], !P5 ;  /* 0x05a8000070617fae */ /* 0x0003e2000e921846 */
[----:B------:R-:W-:-:S03]  /*19760*/  ISETP.GE.U32.AND P1, PT, R91, 0x7fffffc1, PT ;  /* 0x7fffffc15b00780c */ /* 0x000fc60003f26070 */
[----:B------:R1:W-:Y:S01]  /*19770*/  STL.64 [R1+0x42b0], R120 ;  /* 0x0042b07801007387 */ /* 0x0003e20000100a00 */
[----:B------:R-:W-:-:S03]  /*19780*/  ISETP.GE.AND P3, PT, R126, R91, PT ;  /* 0x0000005b7e00720c */ /* 0x000fc60003f66270 */
[----:B------:R1:W-:Y:S01]  /*19790*/  LDGSTS.E [R97+0x5b00], [R110.64], !P5 ;  /* 0x05b000006e617fae */ /* 0x0003e2000e921846 */
[----:B---3--:R-:W-:-:S03]  /*197a0*/  IMAD.WIDE R92, R90, 0x4, R132 ;  /* 0x000000045a5c7825 */ /* 0x008fc600078e0284 */
[----:B------:R3:W-:Y:S01]  /*197b0*/  STL.64 [R1+0x42b8], R118 ;  /* 0x0042b87601007387 */ /* 0x0007e20000100a00 */
[----:B------:R-:W-:-:S03]  /*197c0*/  IMAD.WIDE R90, R90, 0x4, R130 ;  /* 0x000000045a5a7825 */ /* 0x000fc600078e0282 */
[----:B------:R1:W-:Y:S01]  /*197d0*/  LDGSTS.E [R97+0x5b80], [R108.64], !P5 ;  /* 0x05b800006c617fae */ /* 0x0003e2000e921846 */
[----:B------:R-:W-:-:S03]  /*197e0*/  IMAD.WIDE R124, R0, 0x4, R160 ;  /* 0x00000004007c7825 */ /* 0x000fc600078e02a0 */
        /* <DEDUP_REMOVED lines=20> */
[----:B------:R-:W-:-:S03]  /*19930*/  IADD3 R252, R129, -0x21, RZ ;  /* 0xffffffdf81fc7810 */ /* 0x000fc60007ffe0ff */
[----:B------:R1:W-:Y:S01]  /*19940*/  STL.64 [R1+0x4338], R102 ;  /* 0x0043386601007387 */ /* 0x0003e20000100a00 */
[----:B---3--:R-:W-:-:S03]  /*19950*/  IMAD.WIDE R110, R0, 0x4, R146 ;  /* 0x00000004006e7825 */ /* 0x008fc600078e0292 */
        /* <DEDUP_REMOVED lines=10> */
[----:B------:R-:W-:-:S03]  /*19a00*/  ISETP.GE.U32.AND P5, PT, R252, 0x7fffffc0, PT ;  /* 0x7fffffc0fc00780c */ /* 0x000fc60003fa6070 */
[----:B------:R1:W-:Y:S01]  /*19a10*/  STL.64 [R1+0x4378], R92 ;  /* 0x0043785c01007387 */ /* 0x0003e20000100a00 */
[----:B------:R-:W-:-:S03]  /*19a20*/  IMAD.WIDE R102, R0, 0x4, R138 ;  /* 0x0000000400667825 */ /* 0x000fc600078e028a */
[----:B------:R1:W-:Y:S01]  /*19a30*/  LDGSTS.E [R97+0x7980], [R118.64], !P6 ;  /* 0x0798000076617fae */ /* 0x0003e2000f121846 */
[----:B------:R-:W-:-:S03]  /*19a40*/  IMAD R252, R127, 0x13, RZ ;  /* 0x000000137ffc7824 */ /* 0x000fc600078e02ff */
[----:B------:R-:W-:Y:S01]  /*19a50*/  STL.64 [R1+0x43a0], R90 ;  /* 0x0043a05a01007387 */ /* 0x000fe20000100a00 */
[----:B--2---:R-:W-:-:S03]  /*19a60*/  IMAD.WIDE R100, R0, 0x4, R136 ;  /* 0x0000000400647825 */ /* 0x004fc600078e0288 */
[----:B------:R2:W-:Y:S01]  /*19a70*/  LDGSTS.E [R97+0x7a00], [R116.64], !P6 ;  /* 0x07a0000074617fae */ /* 0x0005e2000f121846 */
[----:B----4-:R-:W-:-:S03]  /*19a80*/  IMAD.WIDE R98, R0, 0x4, R134 ;  /* 0x0000000400627825 */ /* 0x010fc600078e0286 */
[----:B------:R-:W-:Y:S04]  /*19a90*/  STL.64 [R1+0x43a8], R124 ;  /* 0x0043a87c01007387 */ /* 0x000fe80000100a00 */
[----:B------:R4:W-:Y:S01]  /*19aa0*/  LDGSTS.E [R97+0x7a80], [R114.64], !P6 ;  /* 0x07a8000072617fae */ /* 0x0009e2000f121846 */
[----:B-1----:R-:W-:-:S03]  /*19ab0*/  IMAD.WIDE R94, R0, 0x4, R132 ;  /* 0x00000004005e7825 */ /* 0x002fc600078e0284 */
[----:B------:R1:W-:Y:S04]  /*19ac0*/  STL.64 [R1+0x43e0], R122 ;  /* 0x0043e07a01007387 */ /* 0x0003e80000100a00 */
[----:B------:R2:W-:Y:S01]  /*19ad0*/  LDGSTS.E [R97+0x7b00], [R112.64], !P6 ;  /* 0x07b0000070617fae */ /* 0x0005e2000f121846 */
[----:B------:R-:W-:-:S03]  /*19ae0*/  IMAD.WIDE R92, R0, 0x4, R130 ;  /* 0x00000004005c7825 */ /* 0x000fc600078e0282 */
        /* <DEDUP_REMOVED lines=45> */
[----:B------:R-:W-:-:S03]  /*19dc0*/  ISETP.GE.U32.AND P6, PT, R90, 0x7fffffbc, PT ;  /* 0x7fffffbc5a00780c */ /* 0x000fc60003fc6070 */
[----:B------:R1:W-:Y:S01]  /*19dd0*/  STL.64 [R1+0x4688], R120 ;  /* 0x0046887801007387 */ /* 0x0003e20000100a00 */
[----:B--2---:R-:W-:-:S03]  /*19de0*/  IMAD.WIDE R92, R252, 0x4, R132 ;  /* 0x00000004fc5c7825 */ /* 0x004fc600078e0284 */
[----:B------:R2:W-:Y:S01]  /*19df0*/  LDGSTS.E [R97+0x9b00], [R110.64], !P0 ;  /* 0x09b000006e617fae */ /* 0x0005e2000c121846 */
[----:B------:R-:W-:-:S03]  /*19e00*/  IMAD.WIDE R90, R252, 0x4, R130 ;  /* 0x00000004fc5a7825 */ /* 0x000fc600078e0282 */
[----:B------:R3:W-:Y:S04]  /*19e10*/  STL.64 [R1+0x46b0], R118 ;  /* 0x0046b07601007387 */ /* 0x0007e80000100a00 */
[----:B------:R1:W-:Y:S04]  /*19e20*/  LDGSTS.E [R97+0x9b80], [R108.64], !P0 ;  /* 0x09b800006c617fae */ /* 0x0003e8000c121846 */
[----:B------:R-:W-:Y:S04]  /*19e30*/  STL.64 [R1+0x46b8], R116 ;  /* 0x0046b87401007387 */ /* 0x000fe80000100a00 */
[----:B------:R1:W-:Y:S01]  /*19e40*/  LDGSTS.E [R97+0x9c00], [R106.64], !P0 ;  /* 0x09c000006a617fae */ /* 0x0003e2000c121846 */
[----:B------:R-:W-:-:S03]  /*19e50*/  IADD3 R0, R129, -0x29, RZ ;  /* 0xffffffd781007810 */ /* 0x000fc60007ffe0ff */
        /* <DEDUP_REMOVED lines=14> */
[----:B------:R-:W-:Y:S01]  /*19f40*/  ISETP.GE.U32.AND P0, PT, R0, 0x7fffffb8, PT ;  /* 0x7fffffb80000780c */ /* 0x000fe20003f06070 */
[----:B------:R-:W-:-:S02]  /*19f50*/  IMAD R0, R127, 0x17, RZ ;  /* 0x000000177f007824 */ /* 0x000fc400078e02ff */
[----:B------:R-:W-:Y:S04]  /*19f60*/  STL.64 [R1+0x4718], R100 ;  /* 0x0047186401007387 */ /* 0x000fe80000100a00 */
[----:B------:R-:W-:Y:S04]  /*19f70*/  STL.64 [R1+0x4730], R98 ;  /* 0x0047306201007387 */ /* 0x000fe80000100a00 */
[----:B------:R-:W-:Y:S01]  /*19f80*/  STL.64 [R1+0x4738], R94 ;  /* 0x0047385e01007387 */ /* 0x000fe20000100a00 */
[----:B------:R-:W-:-:S03]  /*19f90*/  IMAD.WIDE R124, R0, 0x4, R158 ;  /* 0x00000004007c7825 */ /* 0x000fc600078e029e */
[----:B------:R-:W-:Y:S01]  /*19fa0*/  STL.64 [R1+0x4750], R92 ;  /* 0x0047505c01007387 */ /* 0x000fe20000100a00 */
[----:B----4-:R-:W-:-:S03]  /*19fb0*/  IMAD.WIDE R122, R0, 0x4, R156 ;  /* 0x00000004007a7825 */ /* 0x010fc600078e029c */
[----:B------:R4:W-:Y:S01]  /*19fc0*/  STL.64 [R1+0x4758], R90 ;  /* 0x0047585a01007387 */ /* 0x0009e20000100a00 */
[----:B-1----:R-:W-:-:S04]  /*19fd0*/  IMAD.WIDE R120, R0, 0x4, R154 ;  /* 0x0000000400787825 */ /* 0x002fc800078e029a */
[----:B---3--:R-:W-:-:S04]  /*19fe0*/  IMAD.WIDE R118, R0, 0x4, R152 ;  /* 0x0000000400767825 */ /* 0x008fc800078e0298 */
[----:B----4-:R-:W-:-:S04]  /*19ff0*/  IMAD.WIDE R90, R0, 0x4, R160 ;  /* 0x00000004005a7825 */ /* 0x010fc800078e02a0 */
[C---:B------:R-:W-:Y:S01]  /*1a000*/  IMAD.WIDE R116, R0.reuse, 0x4, R150 ;  /* 0x0000000400747825 */ /* 0x040fe200078e0296 */
[----:B------:R1:W-:Y:S03]  /*1a010*/  LDGSTS.E [R97+0xb800], [R90.64], !P2 ;  /* 0x0b8000005a617fae */ /* 0x0003e6000d121846 */
[C---:B------:R-:W-:Y:S01]  /*1a020*/  IMAD.WIDE R114, R0.reuse, 0x4, R148 ;  /* 0x0000000400727825 */ /* 0x040fe200078e0294 */
[----:B------:R1:W-:Y:S03]  /*1a030*/  STL.64 [R1+0x43c0], R90 ;  /* 0x0043c05a01007387 */ /* 0x0003e60000100a00 */
[C---:B------:R-:W-:Y:S01]  /*1a040*/  IMAD.WIDE R112, R0.reuse, 0x4, R146 ;  /* 0x0000000400707825 */ /* 0x040fe200078e0292 */
[----:B------:R3:W-:Y:S03]  /*1a050*/  LDGSTS.E [R97+0xb880], [R124.64], !P2 ;  /* 0x0b8800007c617fae */ /* 0x0007e6000d121846 */
[C---:B--2---:R-:W-:Y:S01]  /*1a060*/  IMAD.WIDE R110, R0.reuse, 0x4, R144 ;  /* 0x00000004006e7825 */ /* 0x044fe200078e0290 */
[----:B------:R3:W-:Y:S04]  /*1a070*/  STL.64 [R1+0x4760], R124 ;  /* 0x0047607c01007387 */ /* 0x0007e80000100a00 */
        /* <DEDUP_REMOVED lines=19> */
[----:B------:R1:W-:Y:S01]  /*1a1b0*/  LDGSTS.E [R97+0xbc00], [R110.64], !P2 ;  /* 0x0bc000006e617fae */ /* 0x0003e2000d121846 */
[----:B------:R-:W-:-:S03]  /*1a1c0*/  IADD3 R92, R129, 0x1f, RZ ;  /* 0x0000001f815c7810 */ /* 0x000fc60007ffe0ff */
[----:B------:R-:W-:Y:S04]  /*1a1d0*/  STL.64 [R1+0x47d8], R110 ;  /* 0x0047d86e01007387 */ /* 0x000fe80000100a00 */
[----:B------:R1:W-:Y:S01]  /*1a1e0*/  LDGSTS.E [R97+0xbc80], [R108.64], !P2 ;  /* 0x0bc800006c617fae */ /* 0x0003e2000d121846 */
[----:B------:R-:W-:-:S03]  /*1a1f0*/  IMAD R252, R127, 0x1b, RZ ;  /* 0x0000001b7ffc7824 */ /* 0x000fc600078e02ff */
        /* <DEDUP_REMOVED lines=8> */
[----:B-1----:R-:W4:Y:S04]  /*1a280*/  LDL.LU.64 R90, [R1+0x7580] ;  /* 0x00758000015a7983 */ /* 0x002f280000300a00 */
[----:B------:R1:W-:Y:S04]  /*1a290*/  LDGSTS.E [R97+0xbf00], [R98.64], !P2 ;  /* 0x0bf0000062617fae */ /* 0x0003e8000d121846 */
[----:B------:R-:W-:Y:S04]  /*1a2a0*/  STL.64 [R1+0x4840], R100 ;  /* 0x0048406401007387 */ /* 0x000fe80000100a00 */
[----:B------:R1:W-:Y:S01]  /*1a2b0*/  LDGSTS.E [R97+0xbf80], [R94.64], !P2 ;  /* 0x0bf800005e617fae */ /* 0x0003e2000d121846 */
[----:B------:R-:W-:Y:S01]  /*1a2c0*/  ISETP.GT.AND P2, PT, R92, 0x1f, PT ;  /* 0x0000001f5c00780c */ /* 0x000fe20003f44270 */
[----:B------:R-:W-:-:S02]  /*1a2d0*/  IMAD.WIDE R92, R252, 0x4, R160 ;  /* 0x00000004fc5c7825 */ /* 0x000fc400078e02a0 */
[----:B------:R-:W-:Y:S02]  /*1a2e0*/  STL.64 [R1+0x4848], R98 ;  /* 0x0048486201007387 */ /* 0x000fe40000100a00 */
[C---:B---3--:R-:W-:Y:S02]  /*1a2f0*/  IMAD.WIDE R124, R252.reuse, 0x4, R156 ;  /* 0x00000004fc7c7825 */ /* 0x048fe400078e029c */
[----:B------:R1:W-:Y:S02]  /*1a300*/  STL.64 [R1+0x4928], R94 ;  /* 0x0049285e01007387 */ /* 0x0003e40000100a00 */
[C---:B--2---:R-:W-:Y:S02]  /*1a310*/  IMAD.WIDE R122, R252.reuse, 0x4, R154 ;  /* 0x00000004fc7a7825 */ /* 0x044fe400078e029a */
[----:B------:R2:W-:Y:S02]  /*1a320*/  STL.64 [R1+0x43c8], R92 ;  /* 0x0043c85c01007387 */ /* 0x0005e40000100a00 */
[----:B------:R-:W-:-:S02]  /*1a330*/  IMAD.WIDE R120, R252, 0x4, R152 ;  /* 0x00000004fc787825 */ /* 0x000fc400078e0298 */
[----:B------:R2:W-:Y:S02]  /*1a340*/  LDGSTS.E [R97+0xd800], [R92.64], !P4 ;  /* 0x0d8000005c617fae */ /* 0x0005e4000e121846 */
[----:B-1----:R-:W-:-:S04]  /*1a350*/  IMAD.WIDE R94, R252, 0x4, R158 ;  /* 0x00000004fc5e7825 */ /* 0x002fc800078e029e */
[C---:B------:R-:W-:Y:S01]  /*1a360*/  IMAD.WIDE R118, R252.reuse, 0x4, R150 ;  /* 0x00000004fc767825 */ /* 0x040fe200078e0296 */
[----:B------:R-:W-:Y:S03]  /*1a370*/  STL.64 [R1+0x4a10], R94 ;  /* 0x004a105e01007387 */ /* 0x000fe60000100a00 */
[C---:B------:R-:W-:Y:S01]  /*1a380*/  IMAD.WIDE R116, R252.reuse, 0x4, R148 ;  /* 0x00000004fc747825 */ /* 0x040fe200078e0294 */
[----:B------:R-:W-:Y:S03]  /*1a390*/  STL.64 [R1+0x4a08], R124 ;  /* 0x004a087c01007387 */ /* 0x000fe60000100a00 */
[C---:B------:R-:W-:Y:S01]  /*1a3a0*/  IMAD.WIDE R114, R252.reuse, 0x4, R146 ;  /* 0x00000004fc727825 */ /* 0x040fe200078e0292 */
[----:B------:R1:W-:Y:S03]  /*1a3b0*/  LDGSTS.E [R97+0xd880], [R94.64], !P4 ;  /* 0x0d8800005e617fae */ /* 0x0003e6000e121846 */
[C---:B------:R-:W-:Y:S01]  /*1a3c0*/  IMAD.WIDE R112, R252.reuse, 0x4, R144 ;  /* 0x00000004fc707825 */ /* 0x040fe200078e0290 */
[----:B------:R-:W-:Y:S03]  /*1a3d0*/  STL.64 [R1+0x4a00], R122 ;  /* 0x004a007a01007387 */ /* 0x000fe60000100a00 */
[C---:B------:R-:W-:Y:S01]  /*1a3e0*/  IMAD.WIDE R110, R252.reuse, 0x4, R142 ;  /* 0x00000004fc6e7825 */ /* 0x040fe200078e028e */
[----:B------:R3:W-:Y:S03]  /*1a3f0*/  LDGSTS.E [R97+0xd900], [R124.64], !P4 ;  /* 0x0d9000007c617fae */ /* 0x0007e6000e121846 */
[C---:B------:R-:W-:Y:S01]  /*1a400*/  IMAD.WIDE R108, R252.reuse, 0x4, R140 ;  /* 0x00000004fc6c7825 */ /* 0x040fe200078e028c */
[----:B------:R-:W-:Y:S04]  /*1a410*/  STL.64 [R1+0x49f8], R120 ;  /* 0x0049f87801007387 */ /* 0x000fe80000100a00 */
[----:B------:R3:W-:Y:S01]  /*1a420*/  LDGSTS.E [R97+0xd980], [R122.64], !P4 ;  /* 0x0d9800007a617fae */ /* 0x0007e2000e121846 */
[----:B------:R-:W-:-:S03]  /*1a430*/  IMAD.WIDE R106, R252, 0x4, R138 ;  /* 0x00000004fc6a7825 */ /* 0x000fc600078e028a */
        /* <DEDUP_REMOVED lines=14> */
[----:B------:R-:W-:-:S03]  /*1a520*/  IADD3 R96, R129, -0x2d, RZ ;  /* 0xffffffd381607810 */ /* 0x000fc60007ffe0ff */
[----:B------:R-:W-:Y:S01]  /*1a530*/  STL.64 [R1+0x49c8], R108 ;  /* 0x0049c86c01007387 */ /* 0x000fe20000100a00 */
[----:B------:R-:W-:-:S03]  /*1a540*/  IMAD R252, R127, 0x1f, RZ ;  /* 0x0000001f7ffc7824 */ /* 0x000fc600078e02ff */
[----:B------:R1:W-:Y:S04]  /*1a550*/  LDGSTS.E [R97+0xdc80], [R110.64], !P4 ;  /* 0x0dc800006e617fae */ /* 0x0003e8000e121846 */
[----:B------:R1:W-:Y:S04]  /*1a560*/  STL.64 [R1+0x49c0], R106 ;  /* 0x0049c06a01007387 */ /* 0x0003e80000100a00 */
[----:B------:R1:W-:Y:S04]  /*1a570*/  LDGSTS.E [R97+0xdd00], [R108.64], !P4 ;  /* 0x0dd000006c617fae */ /* 0x0003e8000e121846 */
[----:B------:R1:W-:Y:S04]  /*1a580*/  STL.64 [R1+0x49b8], R104 ;  /* 0x0049b86801007387 */ /* 0x0003e80000100a00 */
[----:B------:R1:W-:Y:S01]  /*1a590*/  LDGSTS.E [R97+0xdd80], [R106.64], !P4 ;  /* 0x0dd800006a617fae */ /* 0x0003e2000e121846 */
[----:B------:R-:W-:-:S03]  /*1a5a0*/  SEL R0, RZ, 0x4, !P2 ;  /* 0x00000004ff007807 */ /* 0x000fc60005000000 */
[----:B--2---:R-:W2:Y:S04]  /*1a5b0*/  LDL.LU.64 R92, [R1+0x7578] ;  /* 0x00757800015c7983 */ /* 0x004ea80000300a00 */
[----:B------:R3:W-:Y:S01]  /*1a5c0*/  LDGSTS.E [R97+0xde00], [R104.64], !P4 ;  /* 0x0de0000068617fae */ /* 0x0007e2000e121846 */
[----:B------:R-:W-:-:S03]  /*1a5d0*/  ISETP.GE.U32.AND P2, PT, R96, 0x7fffffb4, PT ;  /* 0x7fffffb46000780c */ /* 0x000fc60003f46070 */
[----:B------:R3:W-:Y:S04]  /*1a5e0*/  STL.64 [R1+0x49b0], R102 ;  /* 0x0049b06601007387 */ /* 0x0007e80000100a00 */
[----:B------:R3:W-:Y:S01]  /*1a5f0*/  LDGSTS.E [R97+0xde80], [R102.64], !P4 ;  /* 0x0de8000066617fae */ /* 0x0007e2000e121846 */
[----:B-1----:R-:W-:-:S03]  /*1a600*/  IMAD.WIDE R106, R252, 0x4, R150 ;  /* 0x00000004fc6a7825 */ /* 0x002fc600078e0296 */
[----:B------:R-:W2:Y:S01]  /*1a610*/  LDL.LU.64 R94, [R1+0x7570] ;  /* 0x00757000015e7983 */ /* 0x000ea20000300a00 */
[----:B---3--:R-:W-:-:S03]  /*1a620*/  IMAD.WIDE R104, R252, 0x4, R152 ;  /* 0x00000004fc687825 */ /* 0x008fc600078e0298 */
[----:B------:R1:W-:Y:S01]  /*1a630*/  LDGSTS.E [R97+0xdf00], [R100.64], !P4 ;  /* 0x0df0000064617fae */ /* 0x0003e2000e121846 */
[----:B------:R-:W-:-:S03]  /*1a640*/  IMAD.WIDE R108, R252, 0x4, R148 ;  /* 0x00000004fc6c7825 */ /* 0x000fc600078e0294 */
[----:B------:R1:W-:Y:S01]  /*1a650*/  STL.64 [R1+0x49a8], R100 ;  /* 0x0049a86401007387 */ /* 0x0003e20000100a00 */
[----:B------:R-:W-:-:S03]  /*1a660*/  IMAD.WIDE R102, R252, 0x4, R154 ;  /* 0x00000004fc667825 */ /* 0x000fc600078e029a */
[----:B------:R3:W-:Y:S01]  /*1a670*/  LDGSTS.E [R97+0xdf80], [R98.64], !P4 ;  /* 0x0df8000062617fae */ /* 0x0007e2000e121846 */
[----:B------:R-:W-:Y:S01]  /*1a680*/  ISETP.GE.AND P4, PT, R126, c[0x0][0x180], PT ;  /* 0x000060007e007a0c */ /* 0x000fe20003f86270 */
[C---:B------:R-:W-:Y:S02]  /*1a690*/  IMAD.WIDE R110, R252.reuse, 0x4, R146 ;  /* 0x00000004fc6e7825 */ /* 0x040fe400078e0292 */
[----:B------:R3:W-:Y:S02]  /*1a6a0*/  STL.64 [R1+0x49a0], R98 ;  /* 0x0049a06201007387 */ /* 0x0007e40000100a00 */
[----:B------:R-:W-:-:S04]  /*1a6b0*/  IMAD.WIDE R112, R252, 0x4, R144 ;  /* 0x00000004fc707825 */ /* 0x000fc800078e0290 */
[----:B-1----:R-:W-:-:S04]  /*1a6c0*/  IMAD.WIDE R100, R252, 0x4, R156 ;  /* 0x00000004fc647825 */ /* 0x002fc800078e029c */
[----:B---3--:R-:W-:-:S04]  /*1a6d0*/  IMAD.WIDE R96, R252, 0x4, R160 ;  /* 0x00000004fc607825 */ /* 0x008fc800078e02a0 */
[----:B------:R-:W-:-:S04]  /*1a6e0*/  IMAD.WIDE R98, R252, 0x4, R158 ;  /* 0x00000004fc627825 */ /* 0x000fc800078e029e */
[----:B------:R-:W-:-:S04]  /*1a6f0*/  IMAD.WIDE R114, R252, 0x4, R142 ;  /* 0x00000004fc727825 */ /* 0x000fc800078e028e */
[----:B------:R-:W-:-:S04]  /*1a700*/  IMAD.WIDE R116, R252, 0x4, R140 ;  /* 0x00000004fc747825 */ /* 0x000fc800078e028c */
[----:B------:R-:W-:-:S04]  /*1a710*/  IMAD.WIDE R118, R252, 0x4, R138 ;  /* 0x00000004fc767825 */ /* 0x000fc800078e028a */
[----:B------:R-:W-:-:S04]  /*1a720*/  IMAD.WIDE R120, R252, 0x4, R136 ;  /* 0x00000004fc787825 */ /* 0x000fc800078e0288 */
[----:B------:R-:W-:-:S04]  /*1a730*/  IMAD.WIDE R122, R252, 0x4, R134 ;  /* 0x00000004fc7a7825 */ /* 0x000fc800078e0286 */
[----:B------:R-:W-:-:S04]  /*1a740*/  IMAD.WIDE R124, R252, 0x4, R132 ;  /* 0x00000004fc7c7825 */ /* 0x000fc800078e0284 */
[----:B------:R-:W-:Y:S02]  /*1a750*/  IMAD.WIDE R126, R252, 0x4, R130 ;  /* 0x00000004fc7e7825 */ /* 0x000fe400078e0282 */
[----:B------:R-:W1:Y:S04]  /*1a760*/  S2R R252, SR_TID.X ;  /* 0x0000000000fc7919 */ /* 0x000e680000002100 */
[----:B------:R3:W-:Y:S04]  /*1a770*/  STL.64 [R1+0x43b8], R96 ;  /* 0x0043b86001007387 */ /* 0x0007e80000100a00 */
[----:B------:R1:W-:Y:S04]  /*1a780*/  STL.64 [R1+0x4920], R98 ;  /* 0x0049206201007387 */ /* 0x0003e80000100a00 */
[----:B------:R1:W-:Y:S04]  /*1a790*/  STL.64 [R1+0x4908], R100 ;  /* 0x0049086401007387 */ /* 0x0003e80000100a00 */
[----:B------:R3:W-:Y:S01]  /*1a7a0*/  STL.64 [R1+0x4900], R102 ;  /* 0x0049006601007387 */ /* 0x0007e20000100a00 */
[----:B-1----:R-:W-:-:S03]  /*1a7b0*/  LOP3.LUT R252, R252, 0x1f, RZ, 0xc0, !PT ;  /* 0x0000001ffcfc7812 */ /* 0x002fc600078ec0ff */
[----:B------:R1:W-:Y:S02]  /*1a7c0*/  STL.64 [R1+0x48f8], R104 ;  /* 0x0048f86801007387 */ /* 0x0003e40000100a00 */
[----:B------:R-:W-:Y:S02]  /*1a7d0*/  IMAD.SHL.U32 R252, R252, 0x4, RZ ;  /* 0x00000004fcfc7824 */ /* 0x000fe400078e00ff */
[----:B------:R1:W-:Y:S04]  /*1a7e0*/  STL.64 [R1+0x48f0], R106 ;  /* 0x0048f06a01007387 */ /* 0x0003e80000100a00 */
[----:B------:R1:W-:Y:S01]  /*1a7f0*/  STL.64 [R1+0x48d8], R108 ;  /* 0x0048d86c01007387 */ /* 0x0003e20000100a00 */
[----:B------:R-:W-:-:S03]  /*1a800*/  LOP3.LUT R252, R252, 0x60, RZ, 0x3c, !PT ;  /* 0x00000060fcfc7812 */ /* 0x000fc600078e3cff */
[----:B------:R1:W-:Y:S04]  /*1a810*/  STL.64 [R1+0x48d0], R110 ;  /* 0x0048d06e01007387 */ /* 0x0003e80000100a00 */
[----:B------:R1:W-:Y:S04]  /*1a820*/  STL.64 [R1+0x48b8], R112 ;  /* 0x0048b87001007387 */ /* 0x0003e80000100a00 */
[----:B------:R1:W-:Y:S04]  /*1a830*/  STL.64 [R1+0x48b0], R114 ;  /* 0x0048b07201007387 */ /* 0x0003e80000100a00 */
[----:B------:R1:W-:Y:S04]  /*1a840*/  STL.64 [R1+0x4888], R116 ;  /* 0x0048887401007387 */ /* 0x0003e80000100a00 */
[----:B------:R1:W-:Y:S04]  /*1a850*/  STL.64 [R1+0x4880], R118 ;  /* 0x0048807601007387 */ /* 0x0003e80000100a00 */
[----:B------:R1:W-:Y:S04]  /*1a860*/  STL.64 [R1+0x4878], R120 ;  /* 0x0048787801007387 */ /* 0x0003e80000100a00 */
[----:B------:R1:W-:Y:S04]  /*1a870*/  STL.64 [R1+0x4870], R122 ;  /* 0x0048707a01007387 */ /* 0x0003e80000100a00 */
[----:B------:R3:W-:Y:S04]  /*1a880*/  LDGSTS.E [R252+0xf800], [R96.64], !P1 ;  /* 0x0f80000060fc7fae */ /* 0x0007e8000c921846 */
[----:B------:R1:W-:Y:S04]  /*1a890*/  LDGSTS.E [R252+0xf880], [R98.64], !P1 ;  /* 0x0f88000062fc7fae */ /* 0x0003e8000c921846 */
[----:B------:R1:W-:Y:S04]  /*1a8a0*/  LDGSTS.E [R252+0xf900], [R100.64], !P1 ;  /* 0x0f90000064fc7fae */ /* 0x0003e8000c921846 */
[----:B---3--:R-:W3:Y:S04]  /*1a8b0*/  LDL.LU.64 R96, [R1+0x7568] ;  /* 0x0075680001607983 */ /* 0x008ee80000300a00 */
[----:B------:R4:W-:Y:S04]  /*1a8c0*/  STL.64 [R1+0x4858], R124 ;  /* 0x0048587c01007387 */ /* 0x0009e80000100a00 */
[----:B-1----:R-:W2:Y:S04]  /*1a8d0*/  LDL.LU.64 R98, [R1+0x7560] ;  /* 0x0075600001627983 */ /* 0x002ea80000300a00 */
[----:B------:R1:W-:Y:S04]  /*1a8e0*/  STL.64 [R1+0x4850], R126 ;  /* 0x0048507e01007387 */ /* 0x0003e80000100a00 */
[----:B------:R-:W2:Y:S04]  /*1a8f0*/  LDL.LU.64 R100, [R1+0x7558] ;  /* 0x0075580001647983 */ /* 0x000ea80000300a00 */
[----:B------:R1:W-:Y:S04]  /*1a900*/  LDGSTS.E [R252+0xf980], [R102.64], !P1 ;  /* 0x0f98000066fc7fae */ /* 0x0003e8000c921846 */
[----:B------:R4:W-:Y:S04]  /*1a910*/  LDGSTS.E [R252+0xfa00], [R104.64], !P1 ;  /* 0x0fa0000068fc7fae */ /* 0x0009e8000c921846 */
[----:B------:R4:W-:Y:S04]  /*1a920*/  LDGSTS.E [R252+0xfa80], [R106.64], !P1 ;  /* 0x0fa800006afc7fae */ /* 0x0009e8000c921846 */
[----:B-1----:R-:W2:Y:S04]  /*1a930*/  LDL.LU.64 R102, [R1+0x7550] ;  /* 0x0075500001667983 */ /* 0x002ea80000300a00 */
[----:B----4-:R-:W4:Y:S04]  /*1a940*/  LDL.LU.64 R104, [R1+0x7548] ;  /* 0x0075480001687983 */ /* 0x010f280000300a00 */
[----:B------:R-:W2:Y:S04]  /*1a950*/  LDL.LU.64 R106, [R1+0x7540] ;  /* 0x00754000016a7983 */ /* 0x000ea80000300a00 */
[----:B------:R1:W-:Y:S04]  /*1a960*/  LDGSTS.E [R252+0xfb00], [R108.64], !P1 ;  /* 0x0fb000006cfc7fae */ /* 0x0003e8000c921846 */
[----:B------:R1:W-:Y:S01]  /*1a970*/  LDGSTS.E [R252+0xfb80], [R110.64], !P1 ;  /* 0x0fb800006efc7fae */ /* 0x0003e2000c921846 */
[----:B------:R-:W-:-:S03]  /*1a980*/  IADD3 R129, R129, -0x31, RZ ;  /* 0xffffffcf81817810 */ /* 0x000fc60007ffe0ff */
[----:B------:R1:W-:Y:S04]  /*1a990*/  LDGSTS.E [R252+0xfc00], [R112.64], !P1 ;  /* 0x0fc0000070fc7fae */ /* 0x0003e8000c921846 */
[----:B-1----:R-:W2:Y:S04]  /*1a9a0*/  LDL.LU.64 R108, [R1+0x7538] ;  /* 0x00753800016c7983 */ /* 0x002ea80000300a00 */
[----:B------:R-:W2:Y:S04]  /*1a9b0*/  LDL.LU.64 R110, [R1+0x7530] ;  /* 0x00753000016e7983 */ /* 0x000ea80000300a00 */
[----:B------:R-:W2:Y:S04]  /*1a9c0*/  LDL.LU.64 R112, [R1+0x7528] ;  /* 0x0075280001707983 */ /* 0x000ea80000300a00 */
[----:B------:R1:W-:Y:S04]  /*1a9d0*/  LDGSTS.E [R252+0xfc80], [R114.64], !P1 ;  /* 0x0fc8000072fc7fae */ /* 0x0003e8000c921846 */
[----:B------:R1:W-:Y:S04]  /*1a9e0*/  LDGSTS.E [R252+0xfd00], [R116.64], !P1 ;  /* 0x0fd0000074fc7fae */ /* 0x0003e8000c921846 */
        /* <DEDUP_REMOVED lines=10> */
[----:B------:R1:W-:Y:S01]  /*1aa90*/  LDGSTS.E [R252+0xff80], [R126.64], !P1 ;  /* 0x0ff800007efc7fae */ /* 0x0003e2000c921846 */
[----:B------:R-:W-:-:S02]  /*1aaa0*/  ISETP.GE.U32.AND P1, PT, R129, 0x7fffffb0, PT ;  /* 0x7fffffb08100780c */ /* 0x000fc40003f26070 */
[----:B------:R-:W-:Y:S01]  /*1aab0*/  SEL R0, R0, RZ, !P4 ;  /* 0x000000ff00007207 */ /* 0x000fe20006000000 */
[----:B------:R-:W0:Y:S04]  /*1aac0*/  LDGDEPBAR ;  /* 0x00000000000079af */ /* 0x000e280000000000 */
[----:B-1----:R-:W2:Y:S04]  /*1aad0*/  LDL.LU.64 R126, [R1+0x74f0] ;  /* 0x0074f000017e7983 */ /* 0x002ea80000300a00 */
[----:B------:R-:W2:Y:S04]  /*1aae0*/  LDL.LU R129, [R1+0x74e8] ;  /* 0x0074e80001817983 */ /* 0x000ea80000300800 */
[----:B------:R1:W-:Y:S04]  /*1aaf0*/  STL.64 [R1+0x7ed0], R190 ;  /* 0x007ed0be01007387 */ /* 0x0003e80000100a00 */
[----:B-1----:R-:W2:Y:S04]  /*1ab00*/  LDL.64 R190, [R1+0x3e08] ;  /* 0x003e080001be7983 */ /* 0x002ea80000100a00 */
[----:B------:R-:W-:Y:S04]  /*1ab10*/  STL.64 [R1+0x7ec8], R192 ;  /* 0x007ec8c001007387 */ /* 0x000fe80000100a00 */
[----:B------:R-:W-:Y:S04]  /*1ab20*/  STL.64 [R1+0x7ec0], R194 ;  /* 0x007ec0c201007387 */ /* 0x000fe80000100a00 */
[----:B------:R1:W-:Y:S04]  /*1ab30*/  STL.64 [R1+0x7eb8], R196 ;  /* 0x007eb8c401007387 */ /* 0x0003e80000100a00 */
[----:B-1----:R-:W2:Y:S04]  /*1ab40*/  LDL.64 R196, [R1+0x3fb8] ;  /* 0x003fb80001c47983 */ /* 0x002ea80000100a00 */
[----:B------:R-:W-:Y:S04]  /*1ab50*/  STL.64 [R1+0x7eb0], R198 ;  /* 0x007eb0c601007387 */ /* 0x000fe80000100a00 */
[----:B------:R1:W-:Y:S04]  /*1ab60*/  STL.64 [R1+0x7ea8], R200 ;  /* 0x007ea8c801007387 */ /* 0x0003e80000100a00 */
[----:B-1----:R-:W3:Y:S04]  /*1ab70*/  LDL.64 R200, [R1+0x36c0] ;  /* 0x0036c00001c87983 */ /* 0x002ee80000100a00 */
[----:B------:R-:W-:Y:S04]  /*1ab80*/  STL.64 [R1+0x7ea0], R202 ;  /* 0x007ea0ca01007387 */ /* 0x000fe80000100a00 */
[----:B------:R1:W-:Y:S04]  /*1ab90*/  STL.64 [R1+0x7e98], R204 ;  /* 0x007e98cc01007387 */ /* 0x0003e80000100a00 */
[----:B-1----:R-:W3:Y:S04]  /*1aba0*/  LDL.64 R204, [R1+0x39e8] ;  /* 0x0039e80001cc7983 */ /* 0x002ee80000100a00 */
[----:B------:R1:W-:Y:S04]  /*1abb0*/  STL.64 [R1+0x7e90], R206 ;  /* 0x007e90ce01007387 */ /* 0x0003e80000100a00 */
[----:B-1----:R-:W3:Y:S04]  /*1abc0*/  LDL.64 R206, [R1+0x38e0] ;  /* 0x0038e00001ce7983 */ /* 0x002ee80000100a00 */
[----:B------:R1:W-:Y:S04]  /*1abd0*/  STL.64 [R1+0x7e88], R208 ;  /* 0x007e88d001007387 */ /* 0x0003e80000100a00 */
[----:B-1----:R-:W3:Y:S04]  /*1abe0*/  LDL.64 R208, [R1+0x3ea8] ;  /* 0x003ea80001d07983 */ /* 0x002ee80000100a00 */
[----:B------:R1:W-:Y:S04]  /*1abf0*/  STL.64 [R1+0x7e80], R210 ;  /* 0x007e80d201007387 */ /* 0x0003e80000100a00 */
[----:B-1----:R-:W4:Y:S04]  /*1ac00*/  LDL.64 R210, [R1+0x3b20] ;  /* 0x003b200001d27983 */ /* 0x002f280000100a00 */
[----:B------:R1:W-:Y:S04]  /*1ac10*/  STL.64 [R1+0x7e78], R212 ;  /* 0x007e78d401007387 */ /* 0x0003e80000100a00 */
[----:B------:R-:W1:Y:S04]  /*1ac20*/  S2R R195, SR_TID.X ;  /* 0x0000000000c37919 */ /* 0x000e680000002100 */
[----:B-1----:R-:W4:Y:S04]  /*1ac30*/  LDL.64 R212, [R1+0x3b88] ;  /* 0x003b880001d47983 */ /* 0x002f280000100a00 */
[----:B------:R-:W-:Y:S04]  /*1ac40*/  STL.64 [R1+0x7e70], R214 ;  /* 0x007e70d601007387 */ /* 0x000fe80000100a00 */
[----:B------:R-:W-:Y:S04]  /*1ac50*/  STL.64 [R1+0x7e68], R216 ;  /* 0x007e68d801007387 */ /* 0x000fe80000100a00 */
[----:B------:R-:W-:Y:S04]  /*1ac60*/  STL.64 [R1+0x7e60], R218 ;  /* 0x007e60da01007387 */ /* 0x000fe80000100a00 */
[----:B------:R-:W-:Y:S04]  /*1ac70*/  STL.64 [R1+0x7e58], R220 ;  /* 0x007e58dc01007387 */ /* 0x000fe80000100a00 */
[----:B------:R-:W-:Y:S04]  /*1ac80*/  STL.64 [R1+0x7e50], R222 ;  /* 0x007e50de01007387 */ /* 0x000fe80000100a00 */
[----:B------:R-:W-:Y:S04]  /*1ac90*/  STL.64 [R1+0x7e48], R224 ;  /* 0x007e48e001007387 */ /* 0x000fe80000100a00 */
[----:B------:R-:W-:Y:S01]  /*1aca0*/  STL.64 [R1+0x7e40], R226 ;  /* 0x007e40e201007387 */ /* 0x000fe20000100a00 */
[----:B------:R-:W-:-:S03]  /*1acb0*/  ISETP.NE.U32.AND P4, PT, R0, RZ, PT ;  /* 0x000000ff0000720c */ /* 0x000fc60003f85070 */
[----:B------:R-:W-:Y:S04]  /*1acc0*/  STL.64 [R1+0x7e38], R228 ;  /* 0x007e38e401007387 */ /* 0x000fe80000100a00 */
[----:B------:R-:W-:Y:S04]  /*1acd0*/  STL.64 [R1+0x7e30], R230 ;  /* 0x007e30e601007387 */ /* 0x000fe80000100a00 */
[----:B------:R-:W-:Y:S01]  /*1ace0*/  STL.64 [R1+0x7e28], R232 ;  /* 0x007e28e801007387 */ /* 0x000fe20000100a00 */
[----:B------:R-:W-:-:S03]  /*1acf0*/  LOP3.LUT R203, R195, 0x1f, RZ, 0xc0, !PT ;  /* 0x0000001fc3cb7812 */ /* 0x000fc600078ec0ff */
[----:B------:R-:W-:Y:S04]  /*1ad00*/  STL.64 [R1+0x7e20], R234 ;  /* 0x007e20ea01007387 */ /* 0x000fe80000100a00 */
[----:B------:R-:W-:Y:S04]  /*1ad10*/  STL.64 [R1+0x7e18], R236 ;  /* 0x007e18ec01007387 */ /* 0x000fe80000100a00 */
[----:B------:R-:W-:Y:S04]  /*1ad20*/  STL.64 [R1+0x7e10], R238 ;  /* 0x007e10ee01007387 */ /* 0x000fe80000100a00 */
[----:B------:R-:W-:Y:S04]  /*1ad30*/  STL.64 [R1+0x7e08], R240 ;  /* 0x007e08f001007387 */ /* 0x000fe80000100a00 */
[----:B------:R-:W-:Y:S01]  /*1ad40*/  STL.64 [R1+0x7e00], R242 ;  /* 0x007e00f201007387 */ /* 0x000fe20000100a00 */
[----:B------:R-:W-:-:S03]  /*1ad50*/  IMAD.SHL.U32 R193, R203, 0x4, RZ ;  /* 0x00000004cbc17824 */ /* 0x000fc600078e00ff */
[----:B------:R-:W-:Y:S04]  /*1ad60*/  STL.64 [R1+0x7df8], R244 ;  /* 0x007df8f401007387 */ /* 0x000fe80000100a00 */
[----:B------:R-:W-:Y:S04]  /*1ad70*/  STL.64 [R1+0x7df0], R246 ;  /* 0x007df0f601007387 */ /* 0x000fe80000100a00 */
[----:B------:R1:W-:Y:S04]  /*1ad80*/  STL.64 [R1+0x7de8], R248 ;  /* 0x007de8f801007387 */ /* 0x0003e80000100a00 */
[----:B------:R2:W-:Y:S04]  /*1ad90*/  STL.64 [R1+0x7de0], R250 ;  /* 0x007de0fa01007387 */ /* 0x0005e80000100a00 */
[----:B------:R-:W4:Y:S04]  /*1ada0*/  LDL.64 R198, [R1+0x3680] ;  /* 0x0036800001c67983 */ /* 0x000f280000100a00 */
[----:B-1----:R-:W4:Y:S04]  /*1adb0*/  LDL.64 R248, [R1+0x3448] ;  /* 0x0034480001f87983 */ /* 0x002f280000100a00 */
[----:B------:R-:W4:Y:S04]  /*1adc0*/  LDL.64 R246, [R1+0x32e8] ;  /* 0x0032e80001f67983 */ /* 0x000f280000100a00 */
        /* <DEDUP_REMOVED lines=15> */
[----:B--2---:R1:W-:Y:S01]  /*1aec0*/  LDGSTS.E [R193+0x20000], [R196.64], P4 ;  /* 0x20000000c4c17fae */ /* 0x0043e2000a121846 */
[----:B------:R-:W-:-:S02]  /*1aed0*/  LOP3.LUT R194, R193, 0x10, RZ, 0x3c, !PT ;  /* 0x00000010c1c27812 */ /* 0x000fc400078e3cff */
[----:B------:R-:W-:Y:S01]  /*1aee0*/  LOP3.LUT R195, R195, 0x1f, RZ, 0xc0, !PT ;  /* 0x0000001fc3c37812 */ /* 0x000fe200078ec0ff */
[----:B------:R-:W2:Y:S04]  /*1aef0*/  LDL.64 R250, [R1+0x35b0] ;  /* 0x0035b00001fa7983 */ /* 0x000ea80000100a00 */
[----:B-1----:R-:W2:Y:S04]  /*1af00*/  LDL.64 R196, [R1+0x3620] ;  /* 0x0036200001c47983 */ /* 0x002ea80000100a00 */
[----:B---3--:R1:W-:Y:S04]  /*1af10*/  LDGSTS.E [R193+0x20400], [R208.64], P4 ;  /* 0x20400000d0c17fae */ /* 0x0083e8000a121846 */
[----:B------:R3:W-:Y:S04]  /*1af20*/  LDGSTS.E [R193+0x20800], [R190.64], P4 ;  /* 0x20800000bec17fae */ /* 0x0007e8000a121846 */
[----:B-1----:R-:W2:Y:S04]  /*1af30*/  LDL.64 R208, [R1+0x35c0] ;  /* 0x0035c00001d07983 */ /* 0x002ea80000100a00 */
[----:B---3--:R-:W3:Y:S04]  /*1af40*/  LDL.64 R190, [R1+0x3580] ;  /* 0x0035800001be7983 */ /* 0x008ee80000100a00 */
[----:B----4-:R1:W-:Y:S04]  /*1af50*/  LDGSTS.E [R193+0x20c00], [R212.64], P4 ;  /* 0x20c00000d4c17fae */ /* 0x0103e8000a121846 */
[----:B------:R4:W-:Y:S04]  /*1af60*/  LDGSTS.E [R193+0x21000], [R210.64], P4 ;  /* 0x21000000d2c17fae */ /* 0x0009e8000a121846 */
[----:B------:R1:W-:Y:S04]  /*1af70*/  LDGSTS.E [R193+0x21400], [R204.64], P4 ;  /* 0x21400000ccc17fae */ /* 0x0003e8000a121846 */
[----:B------:R1:W-:Y:S04]  /*1af80*/  LDGSTS.E [R193+0x21800], [R206.64], P4 ;  /* 0x21800000cec17fae */ /* 0x0003e8000a121846 */
[----:B------:R1:W-:Y:S04]  /*1af90*/  LDGSTS.E [R193+0x21c00], [R200.64], P4 ;  /* 0x21c00000c8c17fae */ /* 0x0003e8000a121846 */
[----:B-1----:R-:W3:Y:S04]  /*1afa0*/  LDL.64 R204, [R1+0x3500] ;  /* 0x0035000001cc7983 */ /* 0x002ee80000100a00 */
[----:B------:R-:W3:Y:S04]  /*1afb0*/  LDL.64 R206, [R1+0x3fb0] ;  /* 0x003fb00001ce7983 */ /* 0x000ee80000100a00 */
[----:B------:R-:W3:Y:S04]  /*1afc0*/  LDL.64 R200, [R1+0x2e78] ;  /* 0x002e780001c87983 */ /* 0x000ee80000100a00 */
[----:B------:R-:W3:Y:S04]  /*1afd0*/  LDL.64 R212, [R1+0x3df8] ;  /* 0x003df80001d47983 */ /* 0x000ee80000100a00 */
[----:B----4-:R-:W4:Y:S04]  /*1afe0*/  LDL.64 R210, [R1+0x3b80] ;  /* 0x003b800001d27983 */ /* 0x010f280000100a00 */
[----:B------:R1:W-:Y:S04]  /*1aff0*/  LDGSTS.E [R193+0x22000], [R198.64], P4 ;  /* 0x22000000c6c17fae */ /* 0x0003e8000a121846 */
[----:B-1----:R-:W4:Y:S04]  /*1b000*/  LDL.64 R198, [R1+0x2be0] ;  /* 0x002be00001c67983 */ /* 0x002f280000100a00 */
[----:B--2---:R1:W-:Y:S04]  /*1b010*/  LDGSTS.E [R193+0x22400], [R196.64], P4 ;  /* 0x22400000c4c17fae */ /* 0x0043e8000a121846 */
[----:B-1----:R-:W2:Y:S04]  /*1b020*/  LDL.64 R196, [R1+0x3e98] ;  /* 0x003e980001c47983 */ /* 0x002ea80000100a00 */
[----:B------:R1:W-:Y:S04]  /*1b030*/  LDGSTS.E [R193+0x22800], [R208.64], P4 ;  /* 0x22800000d0c17fae */ /* 0x0003e8000a121846 */
[----:B---3--:R3:W-:Y:S04]  /*1b040*/  LDGSTS.E [R193+0x22c00], [R190.64], P4 ;  /* 0x22c00000bec17fae */ /* 0x0087e8000a121846 */
[----:B-1----:R-:W2:Y:S04]  /*1b050*/  LDL.64 R208, [R1+0x39b8] ;  /* 0x0039b80001d07983 */ /* 0x002ea80000100a00 */
[----:B---3--:R-:W3:Y:S04]  /*1b060*/  LDL.64 R190, [R1+0x3af0] ;  /* 0x003af00001be7983 */ /* 0x008ee80000100a00 */
[----:B------:R1:W-:Y:S04]  /*1b070*/  LDGSTS.E [R193+0x23000], [R204.64], P4 ;  /* 0x23000000ccc17fae */ /* 0x0003e8000a121846 */
        /* <DEDUP_REMOVED lines=11> */
[----:B-1----:R-:W3:Y:S04]  /*1b130*/  LDL.64 R204, [R1+0x3718] ;  /* 0x0037180001cc7983 */ /* 0x002ee80000100a00 */
[----:B------:R1:W-:Y:S04]  /*1b140*/  LDGSTS.E [R193+0x26000], [R200.64], P4 ;  /* 0x26000000c8c17fae */ /* 0x0003e8000a121846 */
[----:B------:R4:W-:Y:S04]  /*1b150*/  LDGSTS.E [R193+0x26400], [R224.64], P4 ;  /* 0x26400000e0c17fae */ /* 0x0009e8000a121846 */
[----:B------:R4:W-:Y:S04]  /*1b160*/  LDGSTS.E [R193+0x26800], [R222.64], P4 ;  /* 0x26800000dec17fae */ /* 0x0009e8000a121846 */
[----:B-1----:R-:W3:Y:S04]  /*1b170*/  LDL.64 R200, [R1+0x36b8] ;  /* 0x0036b80001c87983 */ /* 0x002ee80000100a00 */
[----:B------:R1:W-:Y:S04]  /*1b180*/  LDGSTS.E [R193+0x26c00], [R220.64], P4 ;  /* 0x26c00000dcc17fae */ /* 0x0003e8000a121846 */
[----:B------:R1:W-:Y:S04]  /*1b190*/  LDGSTS.E [R193+0x27000], [R218.64], P4 ;  /* 0x27000000dac17fae */ /* 0x0003e8000a121846 */
[----:B----4-:R4:W-:Y:S04]  /*1b1a0*/  LDGSTS.E [R193+0x27400], [R198.64], P4 ;  /* 0x27400000c6c17fae */ /* 0x0109e8000a121846 */
[----:B------:R1:W-:Y:S04]  /*1b1b0*/  LDGSTS.E [R193+0x27800], [R216.64], P4 ;  /* 0x27800000d8c17fae */ /* 0x0003e8000a121846 */
[----:B------:R1:W-:Y:S04]  /*1b1c0*/  LDGSTS.E [R193+0x27c00], [R214.64], P4 ;  /* 0x27c00000d6c17fae */ /* 0x0003e8000a121846 */
[----:B----4-:R-:W4:Y:S04]  /*1b1d0*/  LDL.64 R198, [R1+0x3678] ;  /* 0x0036780001c67983 */ /* 0x010f280000100a00 */
[----:B------:R1:W-:Y:S04]  /*1b1e0*/  LDGSTS.E [R194+0x20080], [R206.64], P4 ;  /* 0x20080000cec27fae */ /* 0x0003e8000a121846 */
[----:B------:R-:W4:Y:S04]  /*1b1f0*/  LDL.64 R248, [R1+0x34f8] ;  /* 0x0034f80001f87983 */ /* 0x000f280000100a00 */
        /* <DEDUP_REMOVED lines=17> */
[----:B--2---:R1:W-:Y:S04]  /*1b310*/  LDGSTS.E [R194+0x20480], [R196.64], P4 ;  /* 0x20480000c4c27fae */ /* 0x0043e8000a121846 */
[----:B------:R2:W-:Y:S04]  /*1b320*/  LDGSTS.E [R194+0x20880], [R212.64], P4 ;  /* 0x20880000d4c27fae */ /* 0x0005e8000a121846 */
[----:B------:R2:W-:Y:S04]  /*1b330*/  LDGSTS.E [R194+0x20c80], [R210.64], P4 ;  /* 0x20c80000d2c27fae */ /* 0x0005e8000a121846 */
[----:B-1----:R-:W4:Y:S04]  /*1b340*/  LDL.64 R196, [R1+0x35b8] ;  /* 0x0035b80001c47983 */ /* 0x002f280000100a00 */
[----:B--2---:R-:W2:Y:S04]  /*1b350*/  LDL.64 R212, [R1+0x2b18] ;  /* 0x002b180001d47983 */ /* 0x004ea80000100a00 */
[----:B------:R-:W2:Y:S04]  /*1b360*/  LDL.64 R210, [R1+0x3e80] ;  /* 0x003e800001d27983 */ /* 0x000ea80000100a00 */
[----:B---3--:R1:W-:Y:S04]  /*1b370*/  LDGSTS.E [R194+0x21080], [R190.64], P4 ;  /* 0x21080000bec27fae */ /* 0x0083e8000a121846 */
[----:B------:R3:W-:Y:S04]  /*1b380*/  LDGSTS.E [R194+0x21480], [R208.64], P4 ;  /* 0x21480000d0c27fae */ /* 0x0007e8000a121846 */
[----:B-1----:R-:W2:Y:S04]  /*1b390*/  LDL.64 R190, [R1+0x3578] ;  /* 0x0035780001be7983 */ /* 0x002ea80000100a00 */
[----:B---3--:R-:W3:Y:S04]  /*1b3a0*/  LDL.64 R208, [R1+0x3de0] ;  /* 0x003de00001d07983 */ /* 0x008ee80000100a00 */
[----:B------:R1:W-:Y:S04]  /*1b3b0*/  LDGSTS.E [R194+0x21880], [R204.64], P4 ;  /* 0x21880000ccc27fae */ /* 0x0003e8000a121846 */
[----:B-1----:R-:W3:Y:S04]  /*1b3c0*/  LDL.64 R204, [R1+0x2a78] ;  /* 0x002a780001cc7983 */ /* 0x002ee80000100a00 */
[----:B------:R1:W-:Y:S04]  /*1b3d0*/  LDGSTS.E [R194+0x21c80], [R200.64], P4 ;  /* 0x21c80000c8c27fae */ /* 0x0003e8000a121846 */
[----:B-1----:R-:W3:Y:S04]  /*1b3e0*/  LDL.64 R200, [R1+0x2c38] ;  /* 0x002c380001c87983 */ /* 0x002ee80000100a00 */
[----:B----4-:R1:W-:Y:S04]  /*1b3f0*/  LDGSTS.E [R194+0x22080], [R198.64], P4 ;  /* 0x22080000c6c27fae */ /* 0x0103e8000a121846 */
[----:B-1----:R-:W3:Y:S04]  /*1b400*/  LDL.64 R198, [R1+0x3f98] ;  /* 0x003f980001c67983 */ /* 0x002ee80000100a00 */
[----:B------:R1:W-:Y:S04]  /*1b410*/  LDGSTS.E [R194+0x22480], [R206.64], P4 ;  /* 0x22480000cec27fae */ /* 0x0003e8000a121846 */
[----:B-1----:R-:W3:Y:S04]  /*1b420*/  LDL.64 R206, [R1+0x3ac0] ;  /* 0x003ac00001ce7983 */ /* 0x002ee80000100a00 */
[----:B------:R1:W-:Y:S04]  /*1b430*/  LDGSTS.E [R194+0x22880], [R196.64], P4 ;  /* 0x22880000c4c27fae */ /* 0x0003e8000a121846 */
[----:B-1----:R-:W4:Y:S04]  /*1b440*/  LDL.64 R196, [R1+0x3b70] ;  /* 0x003b700001c47983 */ /* 0x002f280000100a00 */
[----:B--2---:R1:W-:Y:S04]  /*1b450*/  LDGSTS.E [R194+0x22c80], [R190.64], P4 ;  /* 0x22c80000bec27fae */ /* 0x0043e8000a121846 */
[----:B------:R2:W-:Y:S04]  /*1b460*/  LDGSTS.E [R194+0x23080], [R248.64], P4 ;  /* 0x23080000f8c27fae */ /* 0x0005e8000a121846 */
[----:B------:R2:W-:Y:S04]  /*1b470*/  LDGSTS.E [R194+0x23480], [R246.64], P4 ;  /* 0x23480000f6c27fae */ /* 0x0005e8000a121846 */
[----:B-1----:R-:W4:Y:S04]  /*1b480*/  LDL.64 R190, [R1+0x39a0] ;  /* 0x0039a00001be7983 */ /* 0x002f280000100a00 */
        /* <DEDUP_REMOVED lines=13> */
[----:B------:R1:W-:Y:S01]  /*1b560*/  LDGSTS.E [R194+0x26c80], [R216.64], P4 ;  /* 0x26c80000d8c27fae */ /* 0x0003e2000a121846 */
[----:B------:R-:W-:-:S03]  /*1b570*/  IMAD.SHL.U32 R195, R195, 0x4, RZ ;  /* 0x00000004c3c37824 */ /* 0x000fc600078e00ff */
[----:B--2---:R-:W2:Y:S04]  /*1b580*/  LDL.64 R248, [R1+0x3570] ;  /* 0x0035700001f87983 */ /* 0x004ea80000100a00 */
[----:B------:R-:W2:Y:S04]  /*1b590*/  LDL.64 R246, [R1+0x34e0] ;  /* 0x0034e00001f67983 */ /* 0x000ea80000100a00 */
[----:B-1----:R-:W2:Y:S04]  /*1b5a0*/  LDL.64 R244, [R1+0x3400] ;  /* 0x0034000001f47983 */ /* 0x002ea80000100a00 */
[----:B------:R-:W2:Y:S04]  /*1b5b0*/  LDL.64 R242, [R1+0x3290] ;  /* 0x0032900001f27983 */ /* 0x000ea80000100a00 */
[----:B---3--:R1:W-:Y:S01]  /*1b5c0*/  LDGSTS.E [R194+0x27080], [R200.64], P4 ;  /* 0x27080000c8c27fae */ /* 0x0083e2000a121846 */
[----:B------:R-:W-:-:S03]  /*1b5d0*/  LOP3.LUT R195, R195, 0x20, RZ, 0x3c, !PT ;  /* 0x00000020c3c37812 */ /* 0x000fc600078e3cff */
[----:B------:R3:W-:Y:S04]  /*1b5e0*/  LDGSTS.E [R194+0x27480], [R214.64], P4 ;  /* 0x27480000d6c27fae */ /* 0x0007e8000a121846 */
[----:B------:R3:W-:Y:S04]  /*1b5f0*/  LDGSTS.E [R194+0x27880], [R212.64], P4 ;  /* 0x27880000d4c27fae */ /* 0x0007e8000a121846 */
[----:B-1----:R-:W2:Y:S04]  /*1b600*/  LDL.64 R200, [R1+0x3710] ;  /* 0x0037100001c87983 */ /* 0x002ea80000100a00 */
[----:B------:R1:W-:Y:S04]  /*1b610*/  LDGSTS.E [R194+0x27c80], [R204.64], P4 ;  /* 0x27c80000ccc27fae */ /* 0x0003e8000a121846 */
[----:B------:R-:W2:Y:S04]  /*1b620*/  LDL.64 R240, [R1+0x3190] ;  /* 0x0031900001f07983 */ /* 0x000ea80000100a00 */
[----:B------:R3:W-:Y:S04]  /*1b630*/  LDGSTS.E [R195+0x20100], [R198.64], P4 ;  /* 0x20100000c6c37fae */ /* 0x0007e8000a121846 */
[----:B-1----:R-:W2:Y:S04]  /*1b640*/  LDL.64 R204, [R1+0x36b0] ;  /* 0x0036b00001cc7983 */ /* 0x002ea80000100a00 */
[----:B------:R1:W-:Y:S04]  /*1b650*/  LDGSTS.E [R195+0x20500], [R210.64], P4 ;  /* 0x20500000d2c37fae */ /* 0x0003e8000a121846 */
[----:B---3--:R-:W3:Y:S04]  /*1b660*/  LDL.64 R198, [R1+0x3670] ;  /* 0x0036700001c67983 */ /* 0x008ee80000100a00 */
[----:B------:R1:W-:Y:S04]  /*1b670*/  LDGSTS.E [R195+0x20900], [R208.64], P4 ;  /* 0x20900000d0c37fae */ /* 0x0003e8000a121846 */
[----:B------:R-:W3:Y:S04]  /*1b680*/  LDL.64 R238, [R1+0x3130] ;  /* 0x0031300001ee7983 */ /* 0x000ee80000100a00 */
        /* <DEDUP_REMOVED lines=12> */
[----:B-1----:R-:W3:Y:S04]  /*1b750*/  LDL.64 R210, [R1+0x2b10] ;  /* 0x002b100001d27983 */ /* 0x002ee80000100a00 */
[----:B------:R-:W3:Y:S04]  /*1b760*/  LDL.64 R208, [R1+0x3f90] ;  /* 0x003f900001d07983 */ /* 0x000ee80000100a00 */
[----:B----4-:R1:W-:Y:S04]  /*1b770*/  LDGSTS.E [R195+0x20d00], [R196.64], P4 ;  /* 0x20d00000c4c37fae */ /* 0x0103e8000a121846 */
[----:B------:R4:W-:Y:S04]  /*1b780*/  LDGSTS.E [R195+0x21100], [R206.64], P4 ;  /* 0x21100000cec37fae */ /* 0x0009e8000a121846 */
[----:B-1----:R-:W3:Y:S04]  /*1b790*/  LDL.64 R196, [R1+0x3600] ;  /* 0x0036000001c47983 */ /* 0x002ee80000100a00 */
        /* <DEDUP_REMOVED lines=8> */
[----:B---3--:R-:W2:Y:S04]  /*1b820*/  LDL.64 R198, [R1+0x3dd0] ;  /* 0x003dd00001c67983 */ /* 0x008ea80000100a00 */
        /* <DEDUP_REMOVED lines=17> */
[----:B-1----:R-:W3:Y:S01]  /*1b940*/  LDL.64 R196, [R1+0x3a98] ;  /* 0x003a980001c47983 */ /* 0x002ee20000100a00 */
[----:B------:R-:W-:-:S03]  /*1b950*/  LOP3.LUT R202, R193, 0x30, RZ, 0x3c, !PT ;  /* 0x00000030c1ca7812 */ /* 0x000fc600078e3cff */
[----:B------:R-:W3:Y:S04]  /*1b960*/  LDL.64 R248, [R1+0x35e8] ;  /* 0x0035e80001f87983 */ /* 0x000ee80000100a00 */
[----:B----4-:R1:W-:Y:S04]  /*1b970*/  LDGSTS.E [R195+0x26900], [R190.64], P4 ;  /* 0x26900000bec37fae */ /* 0x0103e8000a121846 */
[----:B------:R4:W-:Y:S04]  /*1b980*/  LDGSTS.E [R195+0x26d00], [R216.64], P4 ;  /* 0x26d00000d8c37fae */ /* 0x0009e8000a121846 */
[----:B------:R4:W-:Y:S04]  /*1b990*/  LDGSTS.E [R195+0x27100], [R214.64], P4 ;  /* 0x27100000d6c37fae */ /* 0x0009e8000a121846 */
[----:B-1----:R-:W3:Y:S04]  /*1b9a0*/  LDL.64 R190, [R1+0x3970] ;  /* 0x0039700001be7983 */ /* 0x002ee80000100a00 */
[----:B------:R1:W-:Y:S04]  /*1b9b0*/  LDGSTS.E [R195+0x27500], [R212.64], P4 ;  /* 0x27500000d4c37fae */ /* 0x0003e8000a121846 */
        /* <DEDUP_REMOVED lines=15> */
[----:B----4-:R-:W4:Y:S04]  /*1bab0*/  LDL.64 R216, [R1+0x2e40] ;  /* 0x002e400001d87983 */ /* 0x010f280000100a00 */
[----:B------:R-:W4:Y:S04]  /*1bac0*/  LDL.64 R214, [R1+0x2da0] ;  /* 0x002da00001d67983 */ /* 0x000f280000100a00 */
[----:B--2---:R2:W-:Y:S04]  /*1bad0*/  LDGSTS.E [R195+0x27d00], [R200.64], P4 ;  /* 0x27d00000c8c37fae */ /* 0x0045e8000a121846 */
[----:B------:R1:W-:Y:S04]  /*1bae0*/  LDGSTS.E [R202+0x20180], [R208.64], P4 ;  /* 0x20180000d0ca7fae */ /* 0x0003e8000a121846 */
[----:B------:R2:W-:Y:S04]  /*1baf0*/  LDGSTS.E [R202+0x20580], [R206.64], P4 ;  /* 0x20580000ceca7fae */ /* 0x0005e8000a121846 */
[----:B--2---:R-:W2:Y:S04]  /*1bb00*/  LDL.64 R200, [R1+0x3708] ;  /* 0x0037080001c87983 */ /* 0x004ea80000100a00 */
[----:B-1----:R-:W4:Y:S04]  /*1bb10*/  LDL.64 R194, [R1+0x36a8] ;  /* 0x0036a80001c27983 */ /* 0x002f280000100a00 */
[----:B------:R-:W4:Y:S04]  /*1bb20*/  LDL.64 R212, [R1+0x2d48] ;  /* 0x002d480001d47983 */ /* 0x000f280000100a00 */
[----:B------:R1:W-:Y:S04]  /*1bb30*/  LDGSTS.E [R202+0x20980], [R198.64], P4 ;  /* 0x20980000c6ca7fae */ /* 0x0003e8000a121846 */
[----:B------:R1:W-:Y:S04]  /*1bb40*/  LDGSTS.E [R202+0x20d80], [R204.64], P4 ;  /* 0x20d80000ccca7fae */ /* 0x0003e8000a121846 */
[----:B------:R-:W4:Y:S04]  /*1bb50*/  LDL.64 R210, [R1+0x2cc8] ;  /* 0x002cc80001d27983 */ /* 0x000f280000100a00 */
[----:B-1----:R-:W4:Y:S04]  /*1bb60*/  LDL.64 R198, [R1+0x3658] ;  /* 0x0036580001c67983 */ /* 0x002f280000100a00 */
[----:B------:R-:W4:Y:S04]  /*1bb70*/  LDL.64 R208, [R1+0x2c28] ;  /* 0x002c280001d07983 */ /* 0x000f280000100a00 */
[----:B------:R-:W4:Y:S04]  /*1bb80*/  LDL.64 R206, [R1+0x2a58] ;  /* 0x002a580001ce7983 */ /* 0x000f280000100a00 */
[----:B------:R-:W4:Y:S01]  /*1bb90*/  LDL.64 R204, [R1+0x3f18] ;  /* 0x003f180001cc7983 */ /* 0x000f220000100a00 */
[----:B------:R-:W-:-:S03]  /*1bba0*/  IMAD.SHL.U32 R203, R203, 0x4, RZ ;  /* 0x00000004cbcb7824 */ /* 0x000fc600078e00ff */
[----:B------:R-:W4:Y:S04]  /*1bbb0*/  LDL.64 R250, [R1+0x36a0] ;  /* 0x0036a00001fa7983 */ /* 0x000f280000100a00 */
[----:B---3--:R1:W-:Y:S04]  /*1bbc0*/  LDGSTS.E [R202+0x21180], [R196.64], P4 ;  /* 0x21180000c4ca7fae */ /* 0x0083e8000a121846 */
[----:B-1----:R-:W3:Y:S04]  /*1bbd0*/  LDL.64 R196, [R1+0x2b88] ;  /* 0x002b880001c47983 */ /* 0x002ee80000100a00 */
[----:B------:R1:W-:Y:S04]  /*1bbe0*/  LDGSTS.E [R202+0x21580], [R190.64], P4 ;  /* 0x21580000beca7fae */ /* 0x0003e8000a121846 */
[----:B-1----:R-:W3:Y:S04]  /*1bbf0*/  LDL.64 R190, [R1+0x2b08] ;  /* 0x002b080001be7983 */ /* 0x002ee80000100a00 */
[----:B--2---:R1:W-:Y:S04]  /*1bc00*/  LDGSTS.E [R202+0x21980], [R200.64], P4 ;  /* 0x21980000c8ca7fae */ /* 0x0043e8000a121846 */
[----:B----4-:R2:W-:Y:S04]  /*1bc10*/  LDGSTS.E [R202+0x21d80], [R194.64], P4 ;  /* 0x21d80000c2ca7fae */ /* 0x0105e8000a121846 */
[----:B-1----:R-:W4:Y:S04]  /*1bc20*/  LDL.64 R200, [R1+0x3dc0] ;  /* 0x003dc00001c87983 */ /* 0x002f280000100a00 */
[----:B--2---:R-:W2:Y:S04]  /*1bc30*/  LDL.64 R194, [R1+0x3e58] ;  /* 0x003e580001c27983 */ /* 0x004ea80000100a00 */
        /* <DEDUP_REMOVED lines=20> */
[----:B-1----:R-:W4:Y:S04]  /*1bd80*/  LDL.64 R198, [R1+0x3b50] ;  /* 0x003b500001c67983 */ /* 0x002f280000100a00 */
[----:B------:R1:W-:Y:S01]  /*1bd90*/  LDGSTS.E [R202+0x27180], [R208.64], P4 ;  /* 0x27180000d0ca7fae */ /* 0x0003e2000a121846 */
[----:B------:R-:W-:-:S03]  /*1bda0*/  LOP3.LUT R203, R203, 0x40, RZ, 0x3c, !PT ;  /* 0x00000040cbcb7812 */ /* 0x000fc600078e3cff */
        /* <DEDUP_REMOVED lines=19> */
[----:B-1----:R-:W4:Y:S04]  /*1bee0*/  LDL.64 R208, [R1+0x2cc0] ;  /* 0x002cc00001d07983 */ /* 0x002f280000100a00 */
[----:B---3--:R1:W-:Y:S04]  /*1bef0*/  LDGSTS.E [R202+0x27580], [R196.64], P4 ;  /* 0x27580000c4ca7fae */ /* 0x0083e8000a121846 */
[----:B-1----:R-:W3:Y:S04]  /*1bf00*/  LDL.64 R196, [R1+0x3a88] ;  /* 0x003a880001c47983 */ /* 0x002ee80000100a00 */
[----:B------:R1:W-:Y:S04]  /*1bf10*/  LDGSTS.E [R202+0x27980], [R190.64], P4 ;  /* 0x27980000beca7fae */ /* 0x0003e8000a121846 */
[----:B------:R1:W-:Y:S04]  /*1bf20*/  LDGSTS.E [R202+0x27d80], [R206.64], P4 ;  /* 0x27d80000ceca7fae */ /* 0x0003e8000a121846 */
[----:B------:R1:W-:Y:S04]  /*1bf30*/  LDGSTS.E [R203+0x20200], [R204.64], P4 ;  /* 0x20200000cccb7fae */ /* 0x0003e8000a121846 */
[----:B-1----:R-:W3:Y:S04]  /*1bf40*/  LDL.64 R190, [R1+0x3960] ;  /* 0x0039600001be7983 */ /* 0x002ee80000100a00 */
[----:B------:R-:W3:Y:S04]  /*1bf50*/  LDL.64 R206, [R1+0x2b00] ;  /* 0x002b000001ce7983 */ /* 0x000ee80000100a00 */
[----:B------:R-:W3:Y:S04]  /*1bf60*/  LDL.64 R204, [R1+0x2a50] ;  /* 0x002a500001cc7983 */ /* 0x000ee80000100a00 */
[----:B--2---:R1:W-:Y:S04]  /*1bf70*/  LDGSTS.E [R203+0x20600], [R194.64], P4 ;  /* 0x20600000c2cb7fae */ /* 0x0043e8000a121846 */
[----:B----4-:R2:W-:Y:S04]  /*1bf80*/  LDGSTS.E [R203+0x20a00], [R200.64], P4 ;  /* 0x20a00000c8cb7fae */ /* 0x0105e8000a121846 */
[----:B-1----:R-:W4:Y:S04]  /*1bf90*/  LDL.64 R194, [R1+0x3700] ;  /* 0x0037000001c27983 */ /* 0x002f280000100a00 */
[----:B--2---:R-:W2:Y:S04]  /*1bfa0*/  LDL.64 R200, [R1+0x2c20] ;  /* 0x002c200001c87983 */ /* 0x004ea80000100a00 */
[----:B------:R1:W-:Y:S04]  /*1bfb0*/  LDGSTS.E [R203+0x20e00], [R198.64], P4 ;  /* 0x20e00000c6cb7fae */ /* 0x0003e8000a121846 */
[----:B-1----:R-:W2:Y:S04]  /*1bfc0*/  LDL.64 R198, [R1+0x2b80] ;  /* 0x002b800001c67983 */ /* 0x002ea80000100a00 */
[----:B---3--:R1:W-:Y:S01]  /*1bfd0*/  LDGSTS.E [R203+0x21200], [R196.64], P4 ;  /* 0x21200000c4cb7fae */ /* 0x0083e2000a121846 */
[----:B------:R-:W-:-:S03]  /*1bfe0*/  IMAD.MOV.U32 R0, RZ, RZ, c[0x0][0x180] ;  /* 0x00006000ff007624 */ /* 0x000fc600078e00ff */
[----:B-1----:R-:W4:Y:S04]  /*1bff0*/  LDL.64 R196, [R1+0x3e48] ;  /* 0x003e480001c47983 */ /* 0x002f280000100a00 */
[----:B------:R1:W-:Y:S04]  /*1c000*/  LDGSTS.E [R203+0x21600], [R190.64], P4 ;  /* 0x21600000becb7fae */ /* 0x0003e8000a121846 */
[----:B-1----:R-:W4:Y:S01]  /*1c010*/  LDL.64 R190, [R1+0x3ee8] ;  /* 0x003ee80001be7983 */ /* 0x002f220000100a00 */
[----:B------:R-:W-:Y:S02]  /*1c020*/  IADD3 R192, R0, 0x1f, RZ ;  /* 0x0000001f00c07810 */ /* 0x000fe40007ffe0ff */
[----:B------:R-:W-:-:S02]  /*1c030*/  SEL R0, RZ, 0x4, P3 ;  /* 0x00000004ff007807 */ /* 0x000fc40001800000 */
[----:B------:R-:W-:Y:S02]  /*1c040*/  ISETP.GT.AND P3, PT, R192, 0x3f, PT ;  /* 0x0000003fc000780c */ /* 0x000fe40003f64270 */
[C---:B------:R-:W-:Y:S01]  /*1c050*/  LOP3.LUT R192, R193.reuse, 0x50, RZ, 0x3c, !PT ;  /* 0x00000050c1c07812 */ /* 0x040fe200078e3cff */
[----:B----4-:R1:W-:Y:S04]  /*1c060*/  LDGSTS.E [R203+0x21a00], [R194.64], P4 ;  /* 0x21a00000c2cb7fae */ /* 0x0103e8000a121846 */
        /* <DEDUP_REMOVED lines=22> */
[----:B--2---:R2:W-:Y:S04]  /*1c1d0*/  LDGSTS.E [R203+0x27200], [R200.64], P4 ;  /* 0x27200000c8cb7fae */ /* 0x0045e8000a121846 */
[----:B------:R1:W-:Y:S04]  /*1c1e0*/  LDGSTS.E [R203+0x27600], [R198.64], P4 ;  /* 0x27600000c6cb7fae */ /* 0x0003e8000a121846 */
[----:B------:R1:W-:Y:S04]  /*1c1f0*/  LDGSTS.E [R203+0x27a00], [R206.64], P4 ;  /* 0x27a00000cecb7fae */ /* 0x0003e8000a121846 */
[----:B--2---:R-:W2:Y:S04]  /*1c200*/  LDL.64 R200, [R1+0x3b48] ;  /* 0x003b480001c87983 */ /* 0x004ea80000100a00 */
[----:B------:R4:W-:Y:S04]  /*1c210*/  LDGSTS.E [R203+0x27e00], [R204.64], P4 ;  /* 0x27e00000cccb7fae */ /* 0x0009e8000a121846 */
[----:B-1----:R-:W2:Y:S04]  /*1c220*/  LDL.64 R198, [R1+0x3a80] ;  /* 0x003a800001c67983 */ /* 0x002ea80000100a00 */
[----:B------:R-:W2:Y:S04]  /*1c230*/  LDL.64 R248, [R1+0x36e8] ;  /* 0x0036e80001f87983 */ /* 0x000ea80000100a00 */
        /* <DEDUP_REMOVED lines=20> */
[----:B----4-:R-:W4:Y:S04]  /*1c380*/  LDL.64 R204, [R1+0x2b58] ;  /* 0x002b580001cc7983 */ /* 0x010f280000100a00 */
[----:B------:R-:W4:Y:S01]  /*1c390*/  LDL.64 R202, [R1+0x2ad8] ;  /* 0x002ad80001ca7983 */ /* 0x000f220000100a00 */
[----:B------:R-:W-:-:S03]  /*1c3a0*/  LOP3.LUT R228, R193, 0x70, RZ, 0x3c, !PT ;  /* 0x00000070c1e47812 */ /* 0x000fc600078e3cff */
[----:B------:R-:W4:Y:S04]  /*1c3b0*/  LDL.64 R250, [R1+0x3930] ;  /* 0x0039300001fa7983 */ /* 0x000f280000100a00 */
[----:B------:R1:W-:Y:S04]  /*1c3c0*/  LDGSTS.E [R192+0x20280], [R190.64], P4 ;  /* 0x20280000bec07fae */ /* 0x0003e8000a121846 */
[----:B------:R1:W-:Y:S04]  /*1c3d0*/  LDGSTS.E [R192+0x20680], [R196.64], P4 ;  /* 0x20680000c4c07fae */ /* 0x0003e8000a121846 */
[----:B-1----:R-:W4:Y:S04]  /*1c3e0*/  LDL.64 R190, [R1+0x3938] ;  /* 0x0039380001be7983 */ /* 0x002f280000100a00 */
[----:B------:R-:W4:Y:S04]  /*1c3f0*/  LDL.64 R196, [R1+0x2c88] ;  /* 0x002c880001c47983 */ /* 0x000f280000100a00 */
[----:B---3--:R1:W-:Y:S04]  /*1c400*/  LDGSTS.E [R192+0x20a80], [R194.64], P4 ;  /* 0x20a80000c2c07fae */ /* 0x0083e8000a121846 */
[----:B-1----:R-:W3:Y:S04]  /*1c410*/  LDL.64 R194, [R1+0x2bf8] ;  /* 0x002bf80001c27983 */ /* 0x002ee80000100a00 */
[----:B--2---:R1:W-:Y:S04]  /*1c420*/  LDGSTS.E [R192+0x20e80], [R200.64], P4 ;  /* 0x20e80000c8c07fae */ /* 0x0043e8000a121846 */
[----:B------:R2:W-:Y:S04]  /*1c430*/  LDGSTS.E [R192+0x21280], [R198.64], P4 ;  /* 0x21280000c6c07fae */ /* 0x0005e8000a121846 */
[----:B-1----:R-:W3:Y:S04]  /*1c440*/  LDL.64 R200, [R1+0x2a48] ;  /* 0x002a480001c87983 */ /* 0x002ee80000100a00 */
[----:B--2---:R-:W3:Y:S04]  /*1c450*/  LDL.64 R198, [R1+0x3ed0] ;  /* 0x003ed00001c67983 */ /* 0x004ee80000100a00 */
[----:B----4-:R1:W-:Y:S04]  /*1c460*/  LDGSTS.E [R192+0x21680], [R190.64], P4 ;  /* 0x21680000bec07fae */ /* 0x0103e8000a121846 */
[----:B------:R4:W-:Y:S04]  /*1c470*/  LDGSTS.E [R192+0x21a80], [R248.64], P4 ;  /* 0x21a80000f8c07fae */ /* 0x0009e8000a121846 */
[----:B------:R4:W-:Y:S04]  /*1c480*/  LDGSTS.E [R192+0x21e80], [R246.64], P4 ;  /* 0x21e80000f6c07fae */ /* 0x0009e8000a121846 */
[----:B-1----:R-:W2:Y:S04]  /*1c490*/  LDL.64 R190, [R1+0x3e30] ;  /* 0x003e300001be7983 */ /* 0x002ea80000100a00 */
        /* <DEDUP_REMOVED lines=20> */
[----:B----4-:R-:W4:Y:S04]  /*1c5e0*/  LDL.64 R248, [R1+0x36e0] ;  /* 0x0036e00001f87983 */ /* 0x010f280000100a00 */
        /* <DEDUP_REMOVED lines=15> */
[----:B---3--:R1:W-:Y:S04]  /*1c6e0*/  LDGSTS.E [R192+0x27280], [R194.64], P4 ;  /* 0x27280000c2c07fae */ /* 0x0083e8000a121846 */
[----:B------:R3:W-:Y:S04]  /*1c6f0*/  LDGSTS.E [R192+0x27680], [R204.64], P4 ;  /* 0x27680000ccc07fae */ /* 0x0007e8000a121846 */
[----:B------:R3:W-:Y:S01]  /*1c700*/  LDGSTS.E [R192+0x27a80], [R202.64], P4 ;  /* 0x27a80000cac07fae */ /* 0x0007e2000a121846 */
[----:B-1----:R-:W-:-:S03]  /*1c710*/  LOP3.LUT R195, R193, 0x60, RZ, 0x3c, !PT ;  /* 0x00000060c1c37812 */ /* 0x002fc600078e3cff */
[----:B------:R-:W4:Y:S04]  /*1c720*/  LDL.64 R216, [R1+0x2fc0] ;  /* 0x002fc00001d87983 */ /* 0x000f280000100a00 */
[----:B------:R-:W4:Y:S04]  /*1c730*/  LDL.64 R214, [R1+0x2f80] ;  /* 0x002f800001d67983 */ /* 0x000f280000100a00 */
[----:B------:R-:W4:Y:S04]  /*1c740*/  LDL.64 R212, [R1+0x2ea0] ;  /* 0x002ea00001d47983 */ /* 0x000f280000100a00 */
[----:B------:R3:W-:Y:S04]  /*1c750*/  LDGSTS.E [R192+0x27e80], [R200.64], P4 ;  /* 0x27e80000c8c07fae */ /* 0x0007e8000a121846 */
[----:B------:R-:W4:Y:S04]  /*1c760*/  LDL.64 R210, [R1+0x2e00] ;  /* 0x002e000001d27983 */ /* 0x000f280000100a00 */
[----:B------:R1:W-:Y:S04]  /*1c770*/  LDGSTS.E [R195+0x20300], [R198.64], P4 ;  /* 0x20300000c6c37fae */ /* 0x0003e8000a121846 */
[----:B---3--:R-:W3:Y:S04]  /*1c780*/  LDL.64 R192, [R1+0x3b38] ;  /* 0x003b380001c07983 */ /* 0x008ee80000100a00 */
[----:B------:R-:W3:Y:S04]  /*1c790*/  LDL.64 R208, [R1+0x2d80] ;  /* 0x002d800001d07983 */ /* 0x000ee80000100a00 */
[----:B------:R-:W3:Y:S04]  /*1c7a0*/  LDL.64 R206, [R1+0x2d10] ;  /* 0x002d100001ce7983 */ /* 0x000ee80000100a00 */
[----:B------:R-:W3:Y:S04]  /*1c7b0*/  LDL.64 R204, [R1+0x2c80] ;  /* 0x002c800001cc7983 */ /* 0x000ee80000100a00 */
[----:B------:R-:W3:Y:S04]  /*1c7c0*/  LDL.64 R202, [R1+0x2bf0] ;  /* 0x002bf00001ca7983 */ /* 0x000ee80000100a00 */
[----:B------:R-:W3:Y:S04]  /*1c7d0*/  LDL.64 R200, [R1+0x2b50] ;  /* 0x002b500001c87983 */ /* 0x000ee80000100a00 */
[----:B-1----:R-:W3:Y:S04]  /*1c7e0*/  LDL.64 R198, [R1+0x2ad0] ;  /* 0x002ad00001c67983 */ /* 0x002ee80000100a00 */
[----:B--2---:R1:W-:Y:S04]  /*1c7f0*/  LDGSTS.E [R195+0x20700], [R190.64], P4 ;  /* 0x20700000bec37fae */ /* 0x0043e8000a121846 */
[----:B-1----:R-:W2:Y:S04]  /*1c800*/  LDL.64 R190, [R1+0x3a50] ;  /* 0x003a500001be7983 */ /* 0x002ea80000100a00 */
[----:B----4-:R1:W-:Y:S04]  /*1c810*/  LDGSTS.E [R195+0x20b00], [R196.64], P4 ;  /* 0x20b00000c4c37fae */ /* 0x0103e8000a121846 */
[----:B-1----:R-:W4:Y:S04]  /*1c820*/  LDL.64 R196, [R1+0x2a40] ;  /* 0x002a400001c47983 */ /* 0x002f280000100a00 */
[----:B---3--:R1:W-:Y:S04]  /*1c830*/  LDGSTS.E [R195+0x20f00], [R192.64], P4 ;  /* 0x20f00000c0c37fae */ /* 0x0083e8000a121846 */
[----:B-1----:R-:W2:Y:S04]  /*1c840*/  LDL.64 R192, [R1+0x3ec0] ;  /* 0x003ec00001c07983 */ /* 0x002ea80000100a00 */
[----:B--2---:R1:W-:Y:S04]  /*1c850*/  LDGSTS.E [R195+0x21300], [R190.64], P4 ;  /* 0x21300000bec37fae */ /* 0x0043e8000a121846 */
        /* <DEDUP_REMOVED lines=9> */
[----:B-1----:R-:W3:Y:S04]  /*1c8f0*/  LDL.LU.64 R190, [R1+0x7ed0] ;  /* 0x007ed00001be7983 */ /* 0x002ee80000300a00 */
[----:B------:R1:W-:Y:S04]  /*1c900*/  LDGSTS.E [R195+0x23b00], [R232.64], P4 ;  /* 0x23b00000e8c37fae */ /* 0x0003e8000a121846 */
[----:B------:R1:W-:Y:S04]  /*1c910*/  LDGSTS.E [R195+0x23f00], [R230.64], P4 ;  /* 0x23f00000e6c37fae */ /* 0x0003e8000a121846 */
[----:B------:R2:W-:Y:S04]  /*1c920*/  LDGSTS.E [R195+0x24300], [R226.64], P4 ;  /* 0x24300000e2c37fae */ /* 0x0005e8000a121846 */
[----:B-1----:R-:W3:Y:S04]  /*1c930*/  LDL.64 R232, [R1+0x3e20] ;  /* 0x003e200001e87983 */ /* 0x002ee80000100a00 */
[----:B------:R-:W3:Y:S04]  /*1c940*/  LDL.64 R230, [R1+0x3d78] ;  /* 0x003d780001e67983 */ /* 0x000ee80000100a00 */
        /* <DEDUP_REMOVED lines=14> */
[----:B----4-:R2:W-:Y:S04]  /*1ca30*/  LDGSTS.E [R195+0x27f00], [R196.64], P4 ;  /* 0x27f00000c4c37fae */ /* 0x0105e8000a121846 */
[----:B-1----:R-:W2:Y:S04]  /*1ca40*/  LDL.64 R200, [R1+0x3688] ;  /* 0x0036880001c87983 */ /* 0x002ea80000100a00 */
[----:B------:R-:W2:Y:S04]  /*1ca50*/  LDL.64 R198, [R1+0x36c8] ;  /* 0x0036c80001c67983 */ /* 0x000ea80000100a00 */
[----:B--2---:R-:W2:Y:S04]  /*1ca60*/  LDL.64 R194, [R1+0x3a40] ;  /* 0x003a400001c27983 */ /* 0x004ea80000100a00 */
        /* <DEDUP_REMOVED lines=13> */
[----:B------:R1:W-:Y:S04]  /*1cb40*/  LDGSTS.E [R228+0x20380], [R192.64], P4 ;  /* 0x20380000c0e47fae */ /* 0x0003e8000a121846 */
[----:B------:R-:W2:Y:S04]  /*1cb50*/  LDL.64 R250, [R1+0x2ff8] ;  /* 0x002ff80001fa7983 */ /* 0x000ea80000100a00 */
[----:B------:R-:W2:Y:S04]  /*1cb60*/  LDL.64 R248, [R1+0x2fb8] ;  /* 0x002fb80001f87983 */ /* 0x000ea80000100a00 */
        /* <DEDUP_REMOVED lines=9> */
[----:B---3--:R1:W-:Y:S04]  /*1cc00*/  LDGSTS.E [R228+0x20780], [R232.64], P4 ;  /* 0x20780000e8e47fae */ /* 0x0083e8000a121846 */
[----:B------:R3:W-:Y:S04]  /*1cc10*/  LDGSTS.E [R228+0x20b80], [R230.64], P4 ;  /* 0x20b80000e6e47fae */ /* 0x0007e8000a121846 */
[----:B-1----:R-:W4:Y:S04]  /*1cc20*/  LDL.64 R232, [R1+0x2aa8] ;  /* 0x002aa80001e87983 */ /* 0x002f280000100a00 */
[----:B---3--:R-:W4:Y:S01]  /*1cc30*/  LDL.64 R230, [R1+0x4180] ;  /* 0x0041800001e67983 */ /* 0x008f220000100a00 */
[----:B------:R-:W-:Y:S01]  /*1cc40*/  IMAD.MOV.U32 R252, RZ, RZ, c[0x0][0x188] ;  /* 0x00006200fffc7624 */ /* 0x000fe200078e00ff */
[----:B------:R-:W-:-:S04]  /*1cc50*/  SEL R0, R0, RZ, P3 ;  /* 0x000000ff00007207 */ /* 0x000fc80001800000 */
[----:B------:R-:W-:-:S05]  /*1cc60*/  SHF.L.U32 R252, R252, 0x5, RZ ;  /* 0x00000005fcfc7819 */ /* 0x000fca00000006ff */
[----:B------:R-:W-:Y:S01]  /*1cc70*/  IMAD.WIDE R130, R252, 0x4, R130 ;  /* 0x00000004fc827825 */ /* 0x000fe200078e0282 */
        /* <DEDUP_REMOVED lines=26> */
[----:B-1----:R-:W-:-:S03]  /*1ce20*/  IMAD.MOV.U32 R227, RZ, RZ, c[0x0][0x180] ;  /* 0x00006000ffe37624 */ /* 0x002fc600078e00ff */
[----:B------:R1:W-:Y:S02]  /*1ce30*/  LDGSTS.E [R228+0x27780], [R234.64], P4 ;  /* 0x27780000eae47fae */ /* 0x0003e4000a121846 */
[C---:B------:R-:W-:Y:S02]  /*1ce40*/  IADD3 R226, R227.reuse, -0x35, RZ ;  /* 0xffffffcbe3e27810 */ /* 0x040fe40007ffe0ff */
[----:B------:R-:W3:Y:S01]  /*1ce50*/  LDL.LU.64 R192, [R1+0x7ec8] ;  /* 0x007ec80001c07983 */ /* 0x000ee20000300a00 */
[----:B------:R-:W-:-:S03]  /*1ce60*/  IADD3 R227, R227, -0x39, RZ ;  /* 0xffffffc7e3e37810 */ /* 0x000fc60007ffe0ff */
[----:B--2---:R-:W2:Y:S01]  /*1ce70*/  LDL.LU.64 R194, [R1+0x7ec0] ;  /* 0x007ec00001c27983 */ /* 0x004ea20000300a00 */
[----:B------:R-:W-:-:S03]  /*1ce80*/  ISETP.GE.U32.AND P3, PT, R227, 0x7fffffa8, PT ;  /* 0x7fffffa8e300780c */ /* 0x000fc60003f66070 */
[----:B------:R-:W2:Y:S04]  /*1ce90*/  LDL.LU.64 R196, [R1+0x7eb8] ;  /* 0x007eb80001c47983 */ /* 0x000ea80000300a00 */
        /* <DEDUP_REMOVED lines=10> */
[----:B------:R-:W2:Y:S01]  /*1cf40*/  LDL.LU.64 R218, [R1+0x7e60] ;  /* 0x007e600001da7983 */ /* 0x000ea20000300a00 */
[----:B-1----:R-:W-:-:S03]  /*1cf50*/  IMAD.WIDE R234, R252, 0x4, R150 ;  /* 0x00000004fcea7825 */ /* 0x002fc600078e0296 */
[----:B------:R-:W2:Y:S04]  /*1cf60*/  LDL.LU.64 R220, [R1+0x7e58] ;  /* 0x007e580001dc7983 */ /* 0x000ea80000300a00 */
[----:B----4-:R1:W-:Y:S04]  /*1cf70*/  LDGSTS.E [R228+0x27b80], [R232.64], P4 ;  /* 0x27b80000e8e47fae */ /* 0x0103e8000a121846 */
[----:B------:R4:W-:Y:S01]  /*1cf80*/  LDGSTS.E [R228+0x27f80], [R230.64], P4 ;  /* 0x27f80000e6e47fae */ /* 0x0009e2000a121846 */
[----:B------:R-:W-:Y:S01]  /*1cf90*/  ISETP.GE.U32.AND P4, PT, R226, 0x7fffffac, PT ;  /* 0x7ffffface200780c */ /* 0x000fe20003f86070 */
[----:B------:R-:W-:-:S02]  /*1cfa0*/  IMAD.WIDE R226, R252, 0x4, R160 ;  /* 0x00000004fce27825 */ /* 0x000fc400078e02a0 */
[----:B------:R-:W4:Y:S04]  /*1cfb0*/  S2R R160, SR_TID.X ;  /* 0x0000000000a07919 */ /* 0x000f280000002100 */
[----:B------:R-:W0:Y:S01]  /*1cfc0*/  LDGDEPBAR ;  /* 0x00000000000079af */ /* 0x000e220000000000 */
[----:B-1----:R-:W-:-:S03]  /*1cfd0*/  IMAD.WIDE R232, R252, 0x4, R152 ;  /* 0x00000004fce87825 */ /* 0x002fc600078e0298 */
[----:B------:R-:W2:Y:S01]  /*1cfe0*/  LDL.LU.64 R222, [R1+0x7e50] ;  /* 0x007e500001de7983 */ /* 0x000ea20000300a00 */
[----:B----4-:R-:W-:-:S03]  /*1cff0*/  IMAD.WIDE R228, R252, 0x4, R158 ;  /* 0x00000004fce47825 */ /* 0x010fc600078e029e */
[----:B------:R-:W4:Y:S01]  /*1d000*/  LDL.LU.64 R224, [R1+0x7e48] ;  /* 0x007e480001e07983 */ /* 0x000f220000300a00 */
[----:B------:R-:W-:-:S04]  /*1d010*/  IMAD.WIDE R230, R252, 0x4, R156 ;  /* 0x00000004fce67825 */ /* 0x000fc800078e029c */
[C---:B------:R-:W-:Y:S01]  /*1d020*/  IMAD.WIDE R156, R252.reuse, 0x4, R154 ;  /* 0x00000004fc9c7825 */ /* 0x040fe200078e029a */
[----:B------:R1:W-:Y:S03]  /*1d030*/  STL.64 [R1+0x4eb0], R226 ;  /* 0x004eb0e201007387 */ /* 0x0003e60000100a00 */
[C---:B------:R-:W-:Y:S01]  /*1d040*/  IMAD.WIDE R236, R252.reuse, 0x4, R148 ;  /* 0x00000004fcec7825 */ /* 0x040fe200078e0294 */
[----:B------:R1:W-:Y:S03]  /*1d050*/  STL.64 [R1+0x4eb8], R228 ;  /* 0x004eb8e401007387 */ /* 0x0003e60000100a00 */
[----:B------:R-:W-:Y:S01]  /*1d060*/  IMAD.WIDE R238, R252, 0x4, R146 ;  /* 0x00000004fcee7825 */ /* 0x000fe200078e0292 */
[----:B------:R1:W-:Y:S01]  /*1d070*/  STL.64 [R1+0x4ec0], R230 ;  /* 0x004ec0e601007387 */ /* 0x0003e20000100a00 */
[----:B------:R-:W-:-:S02]  /*1d080*/  LOP3.LUT R154, R160, 0x1f, RZ, 0xc0, !PT ;  /* 0x0000001fa09a7812 */ /* 0x000fc400078ec0ff */
[C---:B------:R-:W-:Y:S01]  /*1d090*/  IMAD.WIDE R240, R252.reuse, 0x4, R144 ;  /* 0x00000004fcf07825 */ /* 0x040fe200078e0290 */
[----:B------:R1:W-:Y:S03]  /*1d0a0*/  STL.64 [R1+0x4ec8], R156 ;  /* 0x004ec89c01007387 */ /* 0x0003e60000100a00 */
[C---:B------:R-:W-:Y:S01]  /*1d0b0*/  IMAD.WIDE R242, R252.reuse, 0x4, R142 ;  /* 0x00000004fcf27825 */ /* 0x040fe200078e028e */
[----:B------:R1:W-:Y:S03]  /*1d0c0*/  STL.64 [R1+0x4ed0], R232 ;  /* 0x004ed0e801007387 */ /* 0x0003e60000100a00 */
[C---:B------:R-:W-:Y:S01]  /*1d0d0*/  IMAD.WIDE R250, R252.reuse, 0x4, R140 ;  /* 0x00000004fcfa7825 */ /* 0x040fe200078e028c */
[----:B------:R1:W-:Y:S03]  /*1d0e0*/  STL.64 [R1+0x4ed8], R234 ;  /* 0x004ed8ea01007387 */ /* 0x0003e60000100a00 */
[----:B------:R-:W-:Y:S01]  /*1d0f0*/  IMAD.WIDE R248, R252, 0x4, R138 ;  /* 0x00000004fcf87825 */ /* 0x000fe200078e028a */
[----:B------:R1:W-:Y:S01]  /*1d100*/  STL.64 [R1+0x4ee0], R236 ;  /* 0x004ee0ec01007387 */ /* 0x0003e20000100a00 */
[----:B------:R-:W-:-:S03]  /*1d110*/  SHF.L.U32 R155, R154, 0x2, RZ ;  /* 0x000000029a9b7819 */ /* 0x000fc600000006ff */
[----:B------:R-:W-:Y:S01]  /*1d120*/  BAR.SYNC.DEFER_BLOCKING 0x0 ;  /* 0x0000000000007b1d */ /* 0x000fe20000010000 */
[----:B------:R-:W-:-:S04]  /*1d130*/  IMAD.WIDE R244, R252, 0x4, R136 ;  /* 0x00000004fcf47825 */ /* 0x000fc800078e0288 */
[C---:B------:R-:W-:Y:S01]  /*1d140*/  IMAD.WIDE R246, R252.reuse, 0x4, R134 ;  /* 0x00000004fcf67825 */ /* 0x040fe200078e0286 */
[----:B------:R1:W-:Y:S03]  /*1d150*/  STL.64 [R1+0x4ee8], R238 ;  /* 0x004ee8ee01007387 */ /* 0x0003e60000100a00 */
[----:B------:R-:W-:Y:S01]  /*1d160*/  IMAD.WIDE R158, R252, 0x4, R132 ;  /* 0x00000004fc9e7825 */ /* 0x000fe200078e0284 */
[----:B------:R1:W-:Y:S04]  /*1d170*/  STL.64 [R1+0x4ef0], R240 ;  /* 0x004ef0f001007387 */ /* 0x0003e80000100a00 */
[----:B------:R1:W-:Y:S04]  /*1d180*/  STL.64 [R1+0x4ef8], R242 ;  /* 0x004ef8f201007387 */ /* 0x0003e80000100a00 */
[----:B------:R1:W-:Y:S04]  /*1d190*/  STL.64 [R1+0x4f00], R250 ;  /* 0x004f00fa01007387 */ /* 0x0003e80000100a00 */
[----:B------:R-:W-:Y:S04]  /*1d1a0*/  STL.64 [R1+0x4f08], R248 ;  /* 0x004f08f801007387 */ /* 0x000fe80000100a00 */
[----:B------:R1:W-:Y:S04]  /*1d1b0*/  STL.64 [R1+0x4f10], R244 ;  /* 0x004f10f401007387 */ /* 0x0003e80000100a00 */
[----:B------:R1:W-:Y:S04]  /*1d1c0*/  STL.64 [R1+0x4f18], R246 ;  /* 0x004f18f601007387 */ /* 0x0003e80000100a00 */
[----:B------:R1:W-:Y:S04]  /*1d1d0*/  STL.64 [R1+0x4f20], R158 ;  /* 0x004f209e01007387 */ /* 0x0003e80000100a00 */
[----:B------:R-:W-:Y:S01]  /*1d1e0*/  @!PT LDS RZ, [RZ] ;  /* 0x00000000fffff984 */ /* 0x000fe20000000800 */
[----:B------:R-:W-:Y:S01]  /*1d1f0*/  @!PT LDS RZ, [RZ] ;  /* 0x00000000fffff984 */ /* 0x000fe20000000800 */
[----:B------:R-:W-:Y:S01]  /*1d200*/  @!PT LDS RZ, [RZ] ;  /* 0x00000000fffff984 */ /* 0x000fe20000000800 */
[----:B------:R1:W-:Y:S04]  /*1d210*/  LDGSTS.E [R155+0x10000], [R226.64], !P5 ;  /* 0x10000000e29b7fae */ /* 0x0003e8000e921846 */
[----:B------:R1:W-:Y:S04]  /*1d220*/  LDGSTS.E [R155+0x10080], [R228.64], !P5 ;  /* 0x10080000e49b7fae */ /* 0x0003e8000e921846 */
[----:B------:R1:W-:Y:S04]  /*1d230*/  LDGSTS.E [R155+0x10100], [R230.64], !P5 ;  /* 0x10100000e69b7fae */ /* 0x0003e8000e921846 */
[----:B-1----:R-:W2:Y:S04]  /*1d240*/  LDL.LU.64 R226, [R1+0x7e40] ;  /* 0x007e400001e27983 */ /* 0x002ea80000300a00 */
[----:B------:R-:W-:Y:S04]  /*1d250*/  STL.64 [R1+0x4f28], R130 ;  /* 0x004f288201007387 */ /* 0x000fe80000100a00 */
[----:B------:R-:W2:Y:S04]  /*1d260*/  LDL.LU.64 R228, [R1+0x7e38] ;  /* 0x007e380001e47983 */ /* 0x000ea80000300a00 */
[----:B------:R-:W2:Y:S04]  /*1d270*/  LDL.LU.64 R230, [R1+0x7e30] ;  /* 0x007e300001e67983 */ /* 0x000ea80000300a00 */
[----:B------:R1:W-:Y:S04]  /*1d280*/  LDGSTS.E [R155+0x10180], [R156.64], !P5 ;  /* 0x101800009c9b7fae */ /* 0x0003e8000e921846 */
[----:B------:R1:W-:Y:S04]  /*1d290*/  LDGSTS.E [R155+0x10200], [R232.64], !P5 ;  /* 0x10200000e89b7fae */ /* 0x0003e8000e921846 */
[----:B------:R1:W-:Y:S04]  /*1d2a0*/  LDGSTS.E [R155+0x10280], [R234.64], !P5 ;  /* 0x10280000ea9b7fae */ /* 0x0003e8000e921846 */
[----:B-1----:R-:W2:Y:S04]  /*1d2b0*/  LDL.LU.64 R156, [R1+0x890] ;  /* 0x00089000019c7983 */ /* 0x002ea80000300a00 */
[----:B------:R-:W3:Y:S04]  /*1d2c0*/  LDL.LU.64 R152, [R1+0x888] ;  /* 0x0008880001987983 */ /* 0x000ee80000300a00 */
[----:B------:R-:W4:Y:S04]  /*1d2d0*/  LDL.LU.64 R150, [R1+0x880] ;  /* 0x0008800001967983 */ /* 0x000f280000300a00 */
[----:B------:R-:W4:Y:S04]  /*1d2e0*/  LDL.LU.64 R148, [R1+0x878] ;  /* 0x0008780001947983 */ /* 0x000f280000300a00 */
[----:B------:R-:W4:Y:S04]  /*1d2f0*/  LDL.LU.64 R232, [R1+0x7e28] ;  /* 0x007e280001e87983 */ /* 0x000f280000300a00 */
[----:B------:R-:W4:Y:S04]  /*1d300*/  LDL.LU.64 R146, [R1+0x870] ;  /* 0x0008700001927983 */ /* 0x000f280000300a00 */
[----:B------:R-:W4:Y:S04]  /*1d310*/  LDL.LU.64 R234, [R1+0x7e20] ;  /* 0x007e200001ea7983 */ /* 0x000f280000300a00 */
[----:B------:R-:W4:Y:S04]  /*1d320*/  LDL.LU.64 R144, [R1+0x868] ;  /* 0x0008680001907983 */ /* 0x000f280000300a00 */
[----:B------:R1:W-:Y:S04]  /*1d330*/  LDGSTS.E [R155+0x10300], [R236.64], !P5 ;  /* 0x10300000ec9b7fae */ /* 0x0003e8000e921846 */
[----:B------:R1:W-:Y:S04]  /*1d340*/  LDGSTS.E [R155+0x10380], [R238.64], !P5 ;  /* 0x10380000ee9b7fae */ /* 0x0003e8000e921846 */
[----:B------:R1:W-:Y:S04]  /*1d350*/  LDGSTS.E [R155+0x10400], [R240.64], !P5 ;  /* 0x10400000f09b7fae */ /* 0x0003e8000e921846 */
[----:B-1----:R-:W4:Y:S04]  /*1d360*/  LDL.LU.64 R236, [R1+0x7e18] ;  /* 0x007e180001ec7983 */ /* 0x002f280000300a00 */
        /* <DEDUP_REMOVED lines=18> */
[----:B------:R-:W4:Y:S01]  /*1d490*/  LDL.LU.64 R158, [R1+0x698] ;  /* 0x00069800019e7983 */ /* 0x000f220000300a00 */
[----:B------:R-:W-:-:S03]  /*1d4a0*/  IMAD.MOV.U32 R133, RZ, RZ, c[0x0][0x180] ;  /* 0x00006000ff857624 */ /* 0x000fc600078e00ff */
[----:B------:R1:W-:Y:S02]  /*1d4b0*/  LDGSTS.E [R155+0x10780], [R130.64], !P5 ;  /* 0x10780000829b7fae */ /* 0x0003e4000e921846 */
[----:B------:R-:W-:-:S04]  /*1d4c0*/  IADD3 R133, R133, -0x3d, RZ ;  /* 0xffffffc385857810 */ /* 0x000fc80007ffe0ff */
[----:B------:R-:W-:Y:S01]  /*1d4d0*/  ISETP.GE.U32.AND P5, PT, R133, 0x7fffffa4, PT ;  /* 0x7fffffa48500780c */ /* 0x000fe20003fa6070 */
[----:B--2---:R-:W-:-:S04]  /*1d4e0*/  IMAD.WIDE R156, R252, 0x4, R156 ;  /* 0x00000004fc9c7825 */ /* 0x004fc800078e029c */
[C---:B---3--:R-:W-:Y:S01]  /*1d4f0*/  IMAD.WIDE R152, R252.reuse, 0x4, R152 ;  /* 0x00000004fc987825 */ /* 0x048fe200078e0298 */
[----:B------:R2:W-:Y:S03]  /*1d500*/  STL.64 [R1+0x3968], R156 ;  /* 0x0039689c01007387 */ /* 0x0005e60000100a00 */
[C---:B----4-:R-:W-:Y:S01]  /*1d510*/  IMAD.WIDE R150, R252.reuse, 0x4, R150 ;  /* 0x00000004fc967825 */ /* 0x050fe200078e0296 */
[----:B------:R3:W-:Y:S03]  /*1d520*/  STL.64 [R1+0x3978], R152 ;  /* 0x0039789801007387 */ /* 0x0007e60000100a00 */
[C---:B------:R-:W-:Y:S01]  /*1d530*/  IMAD.WIDE R148, R252.reuse, 0x4, R148 ;  /* 0x00000004fc947825 */ /* 0x040fe200078e0294 */
[----:B------:R2:W-:Y:S03]  /*1d540*/  STL.64 [R1+0x39a8], R150 ;  /* 0x0039a89601007387 */ /* 0x0005e60000100a00 */
[C---:B------:R-:W-:Y:S01]  /*1d550*/  IMAD.WIDE R146, R252.reuse, 0x4, R146 ;  /* 0x00000004fc927825 */ /* 0x040fe200078e0292 */
[----:B------:R1:W-:Y:S03]  /*1d560*/  STL.64 [R1+0x39b0], R148 ;  /* 0x0039b09401007387 */ /* 0x0003e60000100a00 */
[C---:B------:R-:W-:Y:S01]  /*1d570*/  IMAD.WIDE R144, R252.reuse, 0x4, R144 ;  /* 0x00000004fc907825 */ /* 0x040fe200078e0290 */
[----:B------:R1:W-:Y:S04]  /*1d580*/  STL.64 [R1+0x39e0], R146 ;  /* 0x0039e09201007387 */ /* 0x0003e80000100a00 */
[----:B------:R1:W-:Y:S04]  /*1d590*/  STL.64 [R1+0x3a10], R144 ;  /* 0x003a109001007387 */ /* 0x0003e80000100a00 */
[----:B------:R2:W-:Y:S04]  /*1d5a0*/  LDGSTS.E [R155+0x12000], [R156.64], !P6 ;  /* 0x120000009c9b7fae */ /* 0x0005e8000f121846 */
[----:B------:R3:W-:Y:S04]  /*1d5b0*/  LDGSTS.E [R155+0x12080], [R152.64], !P6 ;  /* 0x12080000989b7fae */ /* 0x0007e8000f121846 */
[----:B------:R2:W-:Y:S01]  /*1d5c0*/  LDGSTS.E [R155+0x12100], [R150.64], !P6 ;  /* 0x12100000969b7fae */ /* 0x0005e2000f121846 */
[----:B------:R-:W-:-:S03]  /*1d5d0*/  IMAD.WIDE R142, R252, 0x4, R142 ;  /* 0x00000004fc8e7825 */ /* 0x000fc600078e028e */
[----:B------:R1:W-:Y:S01]  /*1d5e0*/  LDGSTS.E [R155+0x12180], [R148.64], !P6 ;  /* 0x12180000949b7fae */ /* 0x0003e2000f121846 */
[----:B------:R-:W-:-:S03]  /*1d5f0*/  IMAD.WIDE R140, R252, 0x4, R140 ;  /* 0x00000004fc8c7825 */ /* 0x000fc600078e028c */
[----:B------:R1:W-:Y:S01]  /*1d600*/  STL.64 [R1+0x3a18], R142 ;  /* 0x003a188e01007387 */ /* 0x0003e20000100a00 */
[----:B------:R-:W-:-:S03]  /*1d610*/  IMAD.WIDE R138, R252, 0x4, R138 ;  /* 0x00000004fc8a7825 */ /* 0x000fc600078e028a */
        /* <DEDUP_REMOVED lines=13> */
[----:B------:R1:W-:Y:S01]  /*1d6f0*/  LDGSTS.E [R155+0x12480], [R136.64], !P6 ;  /* 0x12480000889b7fae */ /* 0x0003e2000f121846 */
[----:B------:R-:W-:-:S03]  /*1d700*/  IMAD.WIDE R244, R252, 0x4, R244 ;  /* 0x00000004fcf47825 */ /* 0x000fc600078e02f4 */
[----:B------:R1:W-:Y:S01]  /*1d710*/  LDGSTS.E [R155+0x12500], [R134.64], !P6 ;  /* 0x12500000869b7fae */ /* 0x0003e2000f121846 */
[----:B------:R-:W-:-:S03]  /*1d720*/  IMAD.WIDE R248, R252, 0x4, R248 ;  /* 0x00000004fcf87825 */ /* 0x000fc600078e02f8 */
[----:B------:R1:W-:Y:S01]  /*1d730*/  STL.64 [R1+0x3b28], R244 ;  /* 0x003b28f401007387 */ /* 0x0003e20000100a00 */
[----:B------:R-:W-:-:S03]  /*1d740*/  IMAD.WIDE R246, R252, 0x4, R246 ;  /* 0x00000004fcf67825 */ /* 0x000fc600078e02f6 */
[----:B------:R1:W-:Y:S01]  /*1d750*/  STL.64 [R1+0x3b40], R248 ;  /* 0x003b40f801007387 */ /* 0x0003e20000100a00 */
[----:B------:R-:W-:-:S03]  /*1d760*/  IMAD.WIDE R132, R252, 0x4, R158 ;  /* 0x00000004fc847825 */ /* 0x000fc600078e029e */
[----:B------:R1:W-:Y:S04]  /*1d770*/  STL.64 [R1+0x3b58], R246 ;  /* 0x003b58f601007387 */ /* 0x0003e80000100a00 */
[----:B------:R1:W-:Y:S04]  /*1d780*/  STL.64 [R1+0x3b68], R132 ;  /* 0x003b688401007387 */ /* 0x0003e80000100a00 */
[----:B------:R-:W4:Y:S04]  /*1d790*/  LDL.LU.64 R158, [R1+0x590] ;  /* 0x00059000019e7983 */ /* 0x000f280000300a00 */
[----:B--2---:R-:W2:Y:S04]  /*1d7a0*/  LDL.LU.64 R156, [R1+0x588] ;  /* 0x00058800019c7983 */ /* 0x004ea80000300a00 */
[----:B---3--:R-:W3:Y:S04]  /*1d7b0*/  LDL.LU.64 R152, [R1+0x580] ;  /* 0x0005800001987983 */ /* 0x008ee80000300a00 */
[----:B------:R-:W3:Y:S04]  /*1d7c0*/  LDL.LU.64 R150, [R1+0x578] ;  /* 0x0005780001967983 */ /* 0x000ee80000300a00 */
[----:B-1----:R-:W3:Y:S04]  /*1d7d0*/  LDL.LU.64 R148, [R1+0x570] ;  /* 0x0005700001947983 */ /* 0x002ee80000300a00 */
[----:B------:R-:W3:Y:S04]  /*1d7e0*/  LDL.LU.64 R146, [R1+0x568] ;  /* 0x0005680001927983 */ /* 0x000ee80000300a00 */
[----:B------:R-:W3:Y:S04]  /*1d7f0*/  LDL.LU.64 R144, [R1+0x560] ;  /* 0x0005600001907983 */ /* 0x000ee80000300a00 */
[----:B------:R-:W3:Y:S04]  /*1d800*/  LDL.LU.64 R142, [R1+0x558] ;  /* 0x00055800018e7983 */ /* 0x000ee80000300a00 */
[----:B------:R-:W3:Y:S04]  /*1d810*/  LDL.LU.64 R140, [R1+0x550] ;  /* 0x00055000018c7983 */ /* 0x000ee80000300a00 */
[----:B------:R-:W3:Y:S04]  /*1d820*/  LDL.LU.64 R138, [R1+0x548] ;  /* 0x00054800018a7983 */ /* 0x000ee80000300a00 */
[----:B------:R-:W3:Y:S04]  /*1d830*/  LDL.LU.64 R136, [R1+0x540] ;  /* 0x0005400001887983 */ /* 0x000ee80000300a00 */
[----:B------:R-:W3:Y:S04]  /*1d840*/  LDL.LU.64 R134, [R1+0x538] ;  /* 0x0005380001867983 */ /* 0x000ee80000300a00 */
[----:B------:R1:W-:Y:S04]  /*1d850*/  LDGSTS.E [R155+0x12580], [R250.64], !P6 ;  /* 0x12580000fa9b7fae */ /* 0x0003e8000f121846 */
[----:B------:R1:W-:Y:S04]  /*1d860*/  LDGSTS.E [R155+0x12600], [R244.64], !P6 ;  /* 0x12600000f49b7fae */ /* 0x0003e8000f121846 */
[----:B------:R1:W-:Y:S04]  /*1d870*/  LDGSTS.E [R155+0x12680], [R248.64], !P6 ;  /* 0x12680000f89b7fae */ /* 0x0003e8000f121846 */
[----:B-1----:R-:W3:Y:S04]  /*1d880*/  LDL.LU.64 R250, [R1+0x530] ;  /* 0x0005300001fa7983 */ /* 0x002ee80000300a00 */
[----:B------:R-:W3:Y:S04]  /*1d890*/  LDL.LU.64 R244, [R1+0x528] ;  /* 0x0005280001f47983 */ /* 0x000ee80000300a00 */
[----:B------:R-:W3:Y:S04]  /*1d8a0*/  LDL.LU.64 R248, [R1+0x520] ;  /* 0x0005200001f87983 */ /* 0x000ee80000300a00 */
[----:B------:R1:W-:Y:S04]  /*1d8b0*/  LDGSTS.E [R155+0x12700], [R246.64], !P6 ;  /* 0x12700000f69b7fae */ /* 0x0003e8000f121846 */
[----:B------:R2:W-:Y:S04]  /*1d8c0*/  LDGSTS.E [R155+0x12780], [R132.64], !P6 ;  /* 0x12780000849b7fae */ /* 0x0005e8000f121846 */
[----:B-1----:R-:W3:Y:S01]  /*1d8d0*/  LDL.LU.64 R246, [R1+0x518] ;  /* 0x0005180001f67983 */ /* 0x002ee20000300a00 */
[----:B----4-:R-:W-:-:S04]  /*1d8e0*/  IMAD.WIDE R158, R252, 0x4, R158 ;  /* 0x00000004fc9e7825 */ /* 0x010fc800078e029e */
[C---:B--2---:R-:W-:Y:S01]  /*1d8f0*/  IMAD.WIDE R156, R252.reuse, 0x4, R156 ;  /* 0x00000004fc9c7825 */ /* 0x044fe200078e029c */
[----:B------:R1:W-:Y:S03]  /*1d900*/  STL.64 [R1+0x41a8], R158 ;  /* 0x0041a89e01007387 */ /* 0x0003e60000100a00 */
        /* <DEDUP_REMOVED lines=33> */
[----:B------:R1:W-:Y:S04]  /*1db20*/  LDGSTS.E [R155+0x14280], [R146.64], !P0 ;  /* 0x14280000929b7fae */ /* 0x0003e8000c121846 */
[----:B------:R2:W-:Y:S04]  /*1db30*/  STL.64 [R1+0x4320], R132 ;  /* 0x0043208401007387 */ /* 0x0005e80000100a00 */
[----:B------:R-:W4:Y:S04]  /*1db40*/  LDL.LU.64 R246, [R1+0x410] ;  /* 0x0004100001f67983 */ /* 0x000f280000300a00 */
[----:B-1----:R-:W4:Y:S04]  /*1db50*/  LDL.LU.64 R158, [R1+0x408] ;  /* 0x00040800019e7983 */ /* 0x002f280000300a00 */
[----:B--2---:R-:W2:Y:S04]  /*1db60*/  LDL.LU.64 R156, [R1+0x400] ;  /* 0x00040000019c7983 */ /* 0x004ea80000300a00 */
[----:B---3--:R-:W3:Y:S04]  /*1db70*/  LDL.LU.64 R152, [R1+0x3f8] ;  /* 0x0003f80001987983 */ /* 0x008ee80000300a00 */
        /* <DEDUP_REMOVED lines=21> */
[----:B------:R1:W-:Y:S01]  /*1dcd0*/  LDGSTS.E [R155+0x14780], [R132.64], !P0 ;  /* 0x14780000849b7fae */ /* 0x0003e2000c121846 */
[----:B----4-:R-:W-:-:S04]  /*1dce0*/  IMAD.WIDE R246, R252, 0x4, R246 ;  /* 0x00000004fcf67825 */ /* 0x010fc800078e02f6 */
[C---:B------:R-:W-:Y:S01]  /*1dcf0*/  IMAD.WIDE R158, R252.reuse, 0x4, R158 ;  /* 0x00000004fc9e7825 */ /* 0x040fe200078e029e */
[----:B------:R4:W-:Y:S03]  /*1dd00*/  STL.64 [R1+0x46f8], R246 ;  /* 0x0046f8f601007387 */ /* 0x0009e60000100a00 */
        /* <DEDUP_REMOVED lines=35> */
[----:B-1----:R-:W-:-:S03]  /*1df40*/  IMAD.WIDE R132, R252, 0x4, R248 ;  /* 0x00000004fc847825 */ /* 0x002fc600078e02f8 */
[----:B------:R1:W-:Y:S04]  /*1df50*/  STL.64 [R1+0x4838], R244 ;  /* 0x004838f401007387 */ /* 0x0003e80000100a00 */
[----:B------:R1:W-:Y:S04]  /*1df60*/  STL.64 [R1+0x4860], R132 ;  /* 0x0048608401007387 */ /* 0x0003e80000100a00 */
[----:B------:R-:W3:Y:S04]  /*1df70*/  LDL.LU.64 R248, [R1+0x290] ;  /* 0x0002900001f87983 */ /* 0x000ee80000300a00 */
[----:B----4-:R-:W4:Y:S04]  /*1df80*/  LDL.LU.64 R246, [R1+0x288] ;  /* 0x0002880001f67983 */ /* 0x010f280000300a00 */
[----:B--2---:R-:W2:Y:S04]  /*1df90*/  LDL.LU.64 R158, [R1+0x280] ;  /* 0x00028000019e7983 */ /* 0x004ea80000300a00 */
[----:B------:R-:W2:Y:S04]  /*1dfa0*/  LDL.LU.64 R156, [R1+0x278] ;  /* 0x00027800019c7983 */ /* 0x000ea80000300a00 */
[----:B------:R-:W2:Y:S04]  /*1dfb0*/  LDL.LU.64 R152, [R1+0x270] ;  /* 0x0002700001987983 */ /* 0x000ea80000300a00 */
[----:B------:R-:W2:Y:S04]  /*1dfc0*/  LDL.LU.64 R150, [R1+0x268] ;  /* 0x0002680001967983 */ /* 0x000ea80000300a00 */
[----:B------:R-:W2:Y:S04]  /*1dfd0*/  LDL.LU.64 R148, [R1+0x260] ;  /* 0x0002600001947983 */ /* 0x000ea80000300a00 */
[----:B------:R-:W2:Y:S04]  /*1dfe0*/  LDL.LU.64 R146, [R1+0x258] ;  /* 0x0002580001927983 */ /* 0x000ea80000300a00 */
        /* <DEDUP_REMOVED lines=15> */
[----:B---3--:R-:W-:-:S04]  /*1e0e0*/  IMAD.WIDE R248, R252, 0x4, R248 ;  /* 0x00000004fcf87825 */ /* 0x008fc800078e02f8 */
[C---:B----4-:R-:W-:Y:S01]  /*1e0f0*/  IMAD.WIDE R246, R252.reuse, 0x4, R246 ;  /* 0x00000004fcf67825 */ /* 0x050fe200078e02f6 */
[----:B------:R-:W-:Y:S03]  /*1e100*/  STL.64 [R1+0x4ba8], R248 ;  /* 0x004ba8f801007387 */ /* 0x000fe60000100a00 */
[C---:B--2---:R-:W-:Y:S01]  /*1e110*/  IMAD.WIDE R158, R252.reuse, 0x4, R158 ;  /* 0x00000004fc9e7825 */ /* 0x044fe200078e029e */
        /* <DEDUP_REMOVED lines=29> */
[----:B-1----:R-:W-:-:S03]  /*1e2f0*/  IMAD.WIDE R132, R252, 0x4, R250 ;  /* 0x00000004fc847825 */ /* 0x002fc600078e02fa */
[----:B------:R1:W-:Y:S01]  /*1e300*/  STL.64 [R1+0x4c30], R134 ;  /* 0x004c308601007387 */ /* 0x0003e20000100a00 */
[----:B------:R-:W-:-:S03]  /*1e310*/  IMAD.WIDE R244, R252, 0x4, R244 ;  /* 0x00000004fcf47825 */ /* 0x000fc600078e02f4 */
[----:B------:R1:W-:Y:S04]  /*1e320*/  STL.64 [R1+0x4c38], R132 ;  /* 0x004c388401007387 */ /* 0x0003e80000100a00 */
[----:B------:R1:W-:Y:S04]  /*1e330*/  STL.64 [R1+0x4c40], R244 ;  /* 0x004c40f401007387 */ /* 0x0003e80000100a00 */
[----:B--2---:R-:W2:Y:S04]  /*1e340*/  LDL.LU.64 R246, [R1+0x110] ;  /* 0x0001100001f67983 */ /* 0x004ea80000300a00 */
[----:B------:R-:W2:Y:S04]  /*1e350*/  LDL.LU.64 R248, [R1+0x108] ;  /* 0x0001080001f87983 */ /* 0x000ea80000300a00 */
[----:B------:R-:W2:Y:S04]  /*1e360*/  LDL.LU.64 R250, [R1+0x100] ;  /* 0x0001000001fa7983 */ /* 0x000ea80000300a00 */
[----:B---3--:R-:W3:Y:S04]  /*1e370*/  LDL.LU.64 R158, [R1+0xf8] ;  /* 0x0000f800019e7983 */ /* 0x008ee80000300a00 */
[----:B----4-:R-:W4:Y:S04]  /*1e380*/  LDL.LU.64 R156, [R1+0xf0] ;  /* 0x0000f000019c7983 */ /* 0x010f280000300a00 */
        /* <DEDUP_REMOVED lines=21> */
[----:B-1----:R-:W4:Y:S01]  /*1e4e0*/  LDL.LU.64 R244, [R1+0x7df8] ;  /* 0x007df80001f47983 */ /* 0x002f220000300a00 */
[----:B------:R-:W-:-:S04]  /*1e4f0*/  IMAD.WIDE R128, R252, 0x4, R128 ;  /* 0x00000004fc807825 */ /* 0x000fc800078e0280 */
        /* <DEDUP_REMOVED lines=31> */
[----:B--2---:R-:W-:-:S04]  /*1e6f0*/  IMAD.WIDE R246, R252, 0x4, R246 ;  /* 0x00000004fcf67825 */ /* 0x004fc800078e02f6 */
[C---:B------:R-:W-:Y:S01]  /*1e700*/  IMAD.WIDE R248, R252.reuse, 0x4, R248 ;  /* 0x00000004fcf87825 */ /* 0x040fe200078e02f8 */
[----:B------:R1:W-:Y:S03]  /*1e710*/  STL.64 [R1+0x4d30], R246 ;  /* 0x004d30f601007387 */ /* 0x0003e60000100a00 */
[C---:B------:R-:W-:Y:S01]  /*1e720*/  IMAD.WIDE R250, R252.reuse, 0x4, R250 ;  /* 0x00000004fcfa7825 */ /* 0x040fe200078e02fa */
[----:B------:R2:W-:Y:S03]  /*1e730*/  STL.64 [R1+0x4d38], R248 ;  /* 0x004d38f801007387 */ /* 0x0005e60000100a00 */
[C---:B---3--:R-:W-:Y:S01]  /*1e740*/  IMAD.WIDE R158, R252.reuse, 0x4, R158 ;  /* 0x00000004fc9e7825 */ /* 0x048fe200078e029e */
[----:B------:R3:W-:Y:S03]  /*1e750*/  STL.64 [R1+0x4d40], R250 ;  /* 0x004d40fa01007387 */ /* 0x0007e60000100a00 */
[C---:B----4-:R-:W-:Y:S01]  /*1e760*/  IMAD.WIDE R156, R252.reuse, 0x4, R156 ;  /* 0x00000004fc9c7825 */ /* 0x050fe200078e029c */
[----:B------:R-:W-:Y:S03]  /*1e770*/  STL.64 [R1+0x4d48], R158 ;  /* 0x004d489e01007387 */ /* 0x000fe60000100a00 */
[C---:B------:R-:W-:Y:S01]  /*1e780*/  IMAD.WIDE R152, R252.reuse, 0x4, R152 ;  /* 0x00000004fc987825 */ /* 0x040fe200078e0298 */
[----:B------:R-:W-:Y:S03]  /*1e790*/  STL.64 [R1+0x4d50], R156 ;  /* 0x004d509c01007387 */ /* 0x000fe60000100a00 */
[C---:B------:R-:W-:Y:S01]  /*1e7a0*/  IMAD.WIDE R150, R252.reuse, 0x4, R150 ;  /* 0x00000004fc967825 */ /* 0x040fe200078e0296 */
[----:B------:R-:W-:Y:S04]  /*1e7b0*/  STL.64 [R1+0x4d58], R152 ;  /* 0x004d589801007387 */ /* 0x000fe80000100a00 */
[----:B------:R-:W-:Y:S04]  /*1e7c0*/  STL.64 [R1+0x4d60], R150 ;  /* 0x004d609601007387 */ /* 0x000fe80000100a00 */
[----:B------:R1:W-:Y:S04]  /*1e7d0*/  LDGSTS.E [R155+0x1a000], [R246.64], !P4 ;  /* 0x1a000000f69b7fae */ /* 0x0003e8000e121846 */
[----:B------:R2:W-:Y:S01]  /*1e7e0*/  LDGSTS.E [R155+0x1a080], [R248.64], !P4 ;  /* 0x1a080000f89b7fae */ /* 0x0005e2000e121846 */
[----:B------:R-:W-:-:S03]  /*1e7f0*/  IMAD.WIDE R148, R252, 0x4, R148 ;  /* 0x00000004fc947825 */ /* 0x000fc600078e0294 */
[----:B------:R3:W-:Y:S01]  /*1e800*/  LDGSTS.E [R155+0x1a100], [R250.64], !P4 ;  /* 0x1a100000fa9b7fae */ /* 0x0007e2000e121846 */
[----:B------:R-:W-:-:S03]  /*1e810*/  IMAD.WIDE R146, R252, 0x4, R146 ;  /* 0x00000004fc927825 */ /* 0x000fc600078e0292 */
[----:B------:R-:W-:Y:S01]  /*1e820*/  STL.64 [R1+0x4d68], R148 ;  /* 0x004d689401007387 */ /* 0x000fe20000100a00 */
[----:B------:R-:W-:-:S03]  /*1e830*/  IMAD.WIDE R144, R252, 0x4, R144 ;  /* 0x00000004fc907825 */ /* 0x000fc600078e0290 */
        /* <DEDUP_REMOVED lines=11> */
[----:B-1----:R-:W4:Y:S04]  /*1e8f0*/  LDL.LU.64 R246, [R1+0x7df0] ;  /* 0x007df00001f67983 */ /* 0x002f280000300a00 */
[----:B------:R1:W-:Y:S01]  /*1e900*/  LDGSTS.E [R155+0x1a300], [R150.64], !P4 ;  /* 0x1a300000969b7fae */ /* 0x0003e2000e121846 */
[----:B------:R-:W-:-:S03]  /*1e910*/  IMAD.WIDE R136, R252, 0x4, R136 ;  /* 0x00000004fc887825 */ /* 0x000fc600078e0288 */
[----:B------:R1:W-:Y:S01]  /*1e920*/  LDGSTS.E [R155+0x1a380], [R148.64], !P4 ;  /* 0x1a380000949b7fae */ /* 0x0003e2000e121846 */
[----:B------:R-:W-:-:S03]  /*1e930*/  IMAD.WIDE R134, R252, 0x4, R134 ;  /* 0x00000004fc867825 */ /* 0x000fc600078e0286 */
[----:B------:R-:W-:Y:S01]  /*1e940*/  STL.64 [R1+0x4d98], R136 ;  /* 0x004d988801007387 */ /* 0x000fe20000100a00 */
[----:B------:R-:W-:-:S03]  /*1e950*/  IMAD.WIDE R132, R252, 0x4, R132 ;  /* 0x00000004fc847825 */ /* 0x000fc600078e0284 */
[----:B--2---:R-:W2:Y:S04]  /*1e960*/  LDL.LU.64 R248, [R1+0x7de8] ;  /* 0x007de80001f87983 */ /* 0x004ea80000300a00 */
[----:B------:R-:W-:Y:S04]  /*1e970*/  STL.64 [R1+0x4da0], R134 ;  /* 0x004da08601007387 */ /* 0x000fe80000100a00 */
[----:B---3--:R-:W3:Y:S04]  /*1e980*/  LDL.LU.64 R250, [R1+0x7de0] ;  /* 0x007de00001fa7983 */ /* 0x008ee80000300a00 */
[----:B------:R-:W-:Y:S04]  /*1e990*/  STL.64 [R1+0x4da8], R132 ;  /* 0x004da88401007387 */ /* 0x000fe80000100a00 */
[----:B------:R-:W-:Y:S04]  /*1e9a0*/  STL.64 [R1+0x4e30], R128 ;  /* 0x004e308001007387 */ /* 0x000fe80000100a00 */
[----:B------:R-:W-:Y:S04]  /*1e9b0*/  STL.64 [R1+0x4e38], R126 ;  /* 0x004e387e01007387 */ /* 0x000fe80000100a00 */
[----:B------:R1:W-:Y:S04]  /*1e9c0*/  STL.64 [R1+0x4e40], R124 ;  /* 0x004e407c01007387 */ /* 0x0003e80000100a00 */
[----:B------:R-:W-:Y:S04]  /*1e9d0*/  STL.64 [R1+0x4e48], R122 ;  /* 0x004e487a01007387 */ /* 0x000fe80000100a00 */
        /* <DEDUP_REMOVED lines=10> */
[----:B------:R1:W-:Y:S04]  /*1ea80*/  STL.64 [R1+0x4ea0], R100 ;  /* 0x004ea06401007387 */ /* 0x0003e80000100a00 */
[----:B------:R-:W-:Y:S04]  /*1ea90*/  STL.64 [R1+0x4ea8], R98 ;  /* 0x004ea86201007387 */ /* 0x000fe80000100a00 */
[----:B------:R1:W-:Y:S04]  /*1eaa0*/  STL.64 [R1+0x5398], R96 ;  /* 0x0053986001007387 */ /* 0x0003e80000100a00 */
[----:B------:R1:W-:Y:S04]  /*1eab0*/  STL.64 [R1+0x5390], R94 ;  /* 0x0053905e01007387 */ /* 0x0003e80000100a00 */
[----:B------:R1:W-:Y:S04]  /*1eac0*/  STL.64 [R1+0x5388], R92 ;  /* 0x0053885c01007387 */ /* 0x0003e80000100a00 */
[----:B------:R1:W-:Y:S04]  /*1ead0*/  STL.64 [R1+0x5380], R90 ;  /* 0x0053805a01007387 */ /* 0x0003e80000100a00 */
        /* <DEDUP_REMOVED lines=24> */
[----:B-1----:R-:W2:Y:S04]  /*1ec60*/  LDL.LU.64 R124, [R1+0x820] ;  /* 0x00082000017c7983 */ /* 0x002ea80000300a00 */
[----:B------:R-:W3:Y:S04]  /*1ec70*/  LDL.LU.64 R126, [R1+0x818] ;  /* 0x00081800017e7983 */ /* 0x000ee80000300a00 */
        /* <DEDUP_REMOVED lines=13> */
[----:B----4-:R-:W4:Y:S04]  /*1ed50*/  LDL.LU.64 R158, [R1+0x7a8] ;  /* 0x0007a800019e7983 */ /* 0x010f280000300a00 */
        /* <DEDUP_REMOVED lines=26> */
[----:B------:R4:W-:Y:S01]  /*1ef00*/  LDGSTS.E [R155+0x1e700], [R68.64], !P5 ;  /* 0x1e700000449b7fae */ /* 0x0009e2000e921846 */
[----:B------:R-:W-:Y:S01]  /*1ef10*/  IMAD.MOV.U32 R161, RZ, RZ, c[0x0][0x180] ;  /* 0x00006000ffa17624 */ /* 0x000fe200078e00ff */
[----:B------:R-:W-:-:S02]  /*1ef20*/  LOP3.LUT R160, R160, 0x1f, RZ, 0xc0, !PT ;  /* 0x0000001fa0a07812 */ /* 0x000fc400078ec0ff */
[----:B------:R1:W-:Y:S01]  /*1ef30*/  LDGSTS.E [R155+0x1e780], [R66.64], !P5 ;  /* 0x1e780000429b7fae */ /* 0x0003e2000e921846 */
[----:B--2---:R-:W-:-:S04]  /*1ef40*/  IMAD.WIDE R100, R252, 0x4, R124 ;  /* 0x00000004fc647825 */ /* 0x004fc800078e027c */
[C---:B---3--:R-:W-:Y:S01]  /*1ef50*/  IMAD.WIDE R96, R252.reuse, 0x4, R126 ;  /* 0x00000004fc607825 */ /* 0x048fe200078e027e */
[----:B------:R-:W-:Y:S03]  /*1ef60*/  STL.64 [R1+0x2d98], R100 ;  /* 0x002d986401007387 */ /* 0x000fe60000100a00 */
[C---:B-1----:R-:W-:Y:S01]  /*1ef70*/  IMAD.WIDE R94, R252.reuse, 0x4, R128 ;  /* 0x00000004fc5e7825 */ /* 0x042fe200078e0280 */
        /* <DEDUP_REMOVED lines=25> */
[----:B----4-:R-:W-:Y:S01]  /*1f110*/  IMAD.WIDE R68, R252, 0x4, R158 ;  /* 0x00000004fc447825 */ /* 0x010fe200078e029e */
[----:B------:R4:W-:Y:S04]  /*1f120*/  STL.64 [R1+0x2e58], R70 ;  /* 0x002e584601007387 */ /* 0x0009e80000100a00 */
[----:B------:R1:W-:Y:S04]  /*1f130*/  STL.64 [R1+0x2e60], R68 ;  /* 0x002e604401007387 */ /* 0x0003e80000100a00 */
[----:B------:R-:W2:Y:S04]  /*1f140*/  LDL.LU.64 R124, [R1+0x690] ;  /* 0x00069000017c7983 */ /* 0x000ea80000300a00 */
[----:B------:R-:W1:Y:S04]  /*1f150*/  LDL.LU.64 R126, [R1+0x688] ;  /* 0x00068800017e7983 */ /* 0x000e680000300a00 */
[----:B------:R-:W3:Y:S04]  /*1f160*/  LDL.LU.64 R128, [R1+0x680] ;  /* 0x0006800001807983 */ /* 0x000ee80000300a00 */
[----:B------:R-:W4:Y:S04]  /*1f170*/  LDL.LU.64 R132, [R1+0x678] ;  /* 0x0006780001847983 */ /* 0x000f280000300a00 */
        /* <DEDUP_REMOVED lines=11> */
[----:B------:R-:W4:Y:S01]  /*1f230*/  LDL.LU.64 R158, [R1+0x618] ;  /* 0x00061800019e7983 */ /* 0x000f220000300a00 */
[----:B------:R-:W-:Y:S01]  /*1f240*/  IADD3 R130, R161, -0x22, RZ ;  /* 0xffffffdea1827810 */ /* 0x000fe20007ffe0ff */
[----:B------:R-:W-:-:S03]  /*1f250*/  IMAD.SHL.U32 R160, R160, 0x4, RZ ;  /* 0x00000004a0a07824 */ /* 0x000fc600078e00ff */
[----:B------:R-:W-:Y:S02]  /*1f260*/  ISETP.GE.U32.AND P6, PT, R130, 0x7fffffbf, PT ;  /* 0x7fffffbf8200780c */ /* 0x000fe40003fc6070 */
[----:B------:R-:W-:Y:S02]  /*1f270*/  LOP3.LUT R131, R160, 0x20, RZ, 0x3c, !PT ;  /* 0x00000020a0837812 */ /* 0x000fe400078e3cff */
[----:B------:R-:W-:-:S04]  /*1f280*/  IADD3 R98, R161, -0x3a, RZ ;  /* 0xffffffc6a1627810 */ /* 0x000fc80007ffe0ff */
[----:B------:R-:W-:-:S05]  /*1f290*/  ISETP.GE.U32.AND P5, PT, R98, 0x7fffffa7, PT ;  /* 0x7fffffa76200780c */ /* 0x000fca0003fa6070 */
        /* <DEDUP_REMOVED lines=16> */
[----:B--2---:R-:W-:-:S04]  /*1f3a0*/  IMAD.WIDE R98, R252, 0x4, R124 ;  /* 0x00000004fc627825 */ /* 0x004fc800078e027c */
[C---:B-1----:R-:W-:Y:S01]  /*1f3b0*/  IMAD.WIDE R96, R252.reuse, 0x4, R126 ;  /* 0x00000004fc607825 */ /* 0x042fe200078e027e */
[----:B------:R1:W-:Y:S03]  /*1f3c0*/  STL.64 [R1+0x31f8], R98 ;  /* 0x0031f86201007387 */ /* 0x0003e60000100a00 */
        /* <DEDUP_REMOVED lines=27> */
[----:B------:R1:W-:Y:S04]  /*1f580*/  STL.64 [R1+0x3380], R70 ;  /* 0x0033804601007387 */ /* 0x0003e80000100a00 */
[----:B------:R1:W-:Y:S04]  /*1f590*/  STL.64 [R1+0x33b0], R68 ;  /* 0x0033b04401007387 */ /* 0x0003e80000100a00 */
[----:B------:R-:W1:Y:S04]  /*1f5a0*/  LDL.LU.64 R124, [R1+0x510] ;  /* 0x00051000017c7983 */ /* 0x000e680000300a00 */
[----:B------:R-:W2:Y:S04]  /*1f5b0*/  LDL.LU.64 R126, [R1+0x508] ;  /* 0x00050800017e7983 */ /* 0x000ea80000300a00 */
        /* <DEDUP_REMOVED lines=14> */
[----:B------:R-:W-:-:S04]  /*1f6a0*/  IADD3 R130, R161, -0x26, RZ ;  /* 0xffffffdaa1827810 */ /* 0x000fc80007ffe0ff */
[----:B------:R-:W-:-:S13]  /*1f6b0*/  ISETP.GE.U32.AND P0, PT, R130, 0x7fffffbb, PT ;  /* 0x7fffffbb8200780c */ /* 0x000fda0003f06070 */
        /* <DEDUP_REMOVED lines=15> */
[----:B------:R1:W-:Y:S02]  /*1f7b0*/  LDGSTS.E [R131+0x12f80], [R68.64], !P0 ;  /* 0x12f8000044837fae */ /* 0x0003e4000c121846 */
[----:B-1----:R-:W-:-:S04]  /*1f7c0*/  IMAD.WIDE R98, R252, 0x4, R124 ;  /* 0x00000004fc627825 */ /* 0x002fc800078e027c */
[C---:B--2---:R-:W-:Y:S01]  /*1f7d0*/  IMAD.WIDE R96, R252.reuse, 0x4, R126 ;  /* 0x00000004fc607825 */ /* 0x044fe200078e027e */
        /* <DEDUP_REMOVED lines=179> */
[----:B------:R-:W-:Y:S02]  /*20310*/  ISETP.GE.U32.AND P4, PT, R130, 0x7fffffaf, PT ;  /* 0x7fffffaf8200780c */ /* 0x000fe40003f86070 */
[----:B------:R-:W-:-:S04]  /*20320*/  IADD3 R130, R161, -0x36, RZ ;  /* 0xffffffcaa1827810 */ /* 0x000fc80007ffe0ff */
[----:B------:R-:W-:-:S07]  /*20330*/  ISETP.GE.U32.AND P3, PT, R130, 0x7fffffab, PT ;  /* 0x7fffffab8200780c */ /* 0x000fce0003f66070 */
        /* <DEDUP_REMOVED lines=14> */
[----:B------:R-:W-:-:S03]  /*20420*/  IMAD.WIDE R64, R252, 0x4, R64 ;  /* 0x00000004fc407825 */ /* 0x000fc600078e0240 */
[----:B------:R1:W-:Y:S01]  /*20430*/  LDGSTS.E [R131+0x18f00], [R70.64], !P4 ;  /* 0x18f0000046837fae */ /* 0x0003e2000e121846 */
[----:B------:R-:W-:-:S03]  /*20440*/  IMAD.WIDE R62, R252, 0x4, R62 ;  /* 0x00000004fc3e7825 */ /* 0x000fc600078e023e */
[----:B------:R1:W-:Y:S01]  /*20450*/  LDGSTS.E [R131+0x18f80], [R68.64], !P4 ;  /* 0x18f8000044837fae */ /* 0x0003e2000e121846 */
        /* <DEDUP_REMOVED lines=15> */
[----:B------:R-:W-:Y:S01]  /*20550*/  IMAD.WIDE R30, R252, 0x4, R30 ;  /* 0x00000004fc1e7825 */ /* 0x000fe200078e021e */
[----:B------:R-:W-:-:S03]  /*20560*/  IADD3 R66, R161, -0x3e, RZ ;  /* 0xffffffc2a1427810 */ /* 0x000fc60007ffe0ff */
[----:B------:R-:W-:-:S04]  /*20570*/  IMAD.WIDE R28, R252, 0x4, R28 ;  /* 0x00000004fc1c7825 */ /* 0x000fc800078e021c */
[----:B------:R-:W-:-:S04]  /*20580*/  IMAD.WIDE R26, R252, 0x4, R26 ;  /* 0x00000004fc1a7825 */ /* 0x000fc800078e021a */
[----:B------:R-:W-:-:S04]  /*20590*/  IMAD.WIDE R24, R252, 0x4, R24 ;  /* 0x00000004fc187825 */ /* 0x000fc800078e0218 */
[----:B------:R-:W-:Y:S01]  /*205a0*/  IMAD.WIDE R22, R252, 0x4, R22 ;  /* 0x00000004fc167825 */ /* 0x000fe200078e0216 */
[----:B------:R-:W-:-:S03]  /*205b0*/  ISETP.GE.U32.AND P6, PT, R66, 0x7fffffa3, PT ;  /* 0x7fffffa34200780c */ /* 0x000fc60003fc6070 */
        /* <DEDUP_REMOVED lines=12> */
[----:B-1----:R-:W-:-:S04]  /*20680*/  IMAD.WIDE R98, R252, 0x4, R124 ;  /* 0x00000004fc627825 */ /* 0x002fc800078e027c */
[C---:B--2---:R-:W-:Y:S01]  /*20690*/  IMAD.WIDE R96, R252.reuse, 0x4, R126 ;  /* 0x00000004fc607825 */ /* 0x044fe200078e027e */
[----:B------:R-:W-:Y:S03]  /*206a0*/  STL.64 [R1+0x4c48], R98 ;  /* 0x004c486201007387 */ /* 0x000fe60000100a00 */
[C---:B---3--:R-:W-:Y:S01]  /*206b0*/  IMAD.WIDE R94, R252.reuse, 0x4, R128 ;  /* 0x00000004fc5e7825 */ /* 0x048fe200078e0280 */
[----:B------:R-:W-:Y:S03]  /*206c0*/  STL.64 [R1+0x4c50], R96 ;  /* 0x004c506001007387 */ /* 0x000fe60000100a00 */
[C---:B----4-:R-:W-:Y:S01]  /*206d0*/  IMAD.WIDE R92, R252.reuse, 0x4, R132 ;  /* 0x00000004fc5c7825 */ /* 0x050fe200078e0284 */
[----:B------:R-:W-:Y:S03]  /*206e0*/  STL.64 [R1+0x4c58], R94 ;  /* 0x004c585e01007387 */ /* 0x000fe60000100a00 */
[C---:B------:R-:W-:Y:S01]  /*206f0*/  IMAD.WIDE R90, R252.reuse, 0x4, R134 ;  /* 0x00000004fc5a7825 */ /* 0x040fe200078e0286 */
        /* <DEDUP_REMOVED lines=80> */
[----:B------:R-:W-:Y:S01]  /*20c00*/  STL.64 [R1+0x52d0], R14 ;  /* 0x0052d00e01007387 */ /* 0x000fe20000100a00 */
[----:B----4-:R-:W-:-:S03]  /*20c10*/  IMAD.WIDE R36, R252, 0x4, R4 ;  /* 0x00000004fc247825 */ /* 0x010fc600078e0204 */
[----:B------:R-:W-:Y:S01]  /*20c20*/  STL.64 [R1+0x52c8], R12 ;  /* 0x0052c80c01007387 */ /* 0x000fe20000100a00 */
[----:B------:R-:W-:-:S03]  /*20c30*/  ISETP.GE.U32.AND P2, PT, R66, 0x7fffffba, PT ;  /* 0x7fffffba4200780c */ /* 0x000fc60003f46070 */
[----:B------:R-:W-:Y:S01]  /*20c40*/  STL.64 [R1+0x52c0], R10 ;  /* 0x0052c00a01007387 */ /* 0x000fe20000100a00 */
[----:B------:R-:W-:-:S03]  /*20c50*/  IADD3 R66, R161, -0x2b, RZ ;  /* 0xffffffd5a1427810 */ /* 0x000fc60007ffe0ff */
[----:B------:R-:W-:Y:S04]  /*20c60*/  STL.64 [R1+0x52b8], R8 ;  /* 0x0052b80801007387 */ /* 0x000fe80000100a00 */
[----:B------:R-:W-:Y:S04]  /*20c70*/  STL.64 [R1+0x52b0], R6 ;  /* 0x0052b00601007387 */ /* 0x000fe80000100a00 */
[----:B------:R4:W-:Y:S04]  /*20c80*/  STL.64 [R1+0x52a8], R36 ;  /* 0x0052a82401007387 */ /* 0x0009e80000100a00 */
[----:B------:R-:W-:Y:S01]  /*20c90*/  STL.64 [R1+0x52a0], R2 ;  /* 0x0052a00201007387 */ /* 0x000fe20000100a00 */
[----:B------:R-:W-:-:S03]  /*20ca0*/  ISETP.GE.U32.AND P1, PT, R66, 0x7fffffb6, PT ;  /* 0x7fffffb64200780c */ /* 0x000fc60003f26070 */
[----:B------:R-:W4:Y:S01]  /*20cb0*/  LDL.LU.64 R126, [R1+0x7a0] ;  /* 0x0007a000017e7983 */ /* 0x000f220000300a00 */
[----:B------:R-:W-:-:S03]  /*20cc0*/  IADD3 R66, R161, -0x2f, RZ ;  /* 0xffffffd1a1427810 */ /* 0x000fc60007ffe0ff */
[----:B------:R-:W4:Y:S04]  /*20cd0*/  LDL.LU.64 R128, [R1+0x798] ;  /* 0x0007980001807983 */ /* 0x000f280000300a00 */
[----:B------:R-:W4:Y:S04]  /*20ce0*/  LDL.LU.64 R132, [R1+0x790] ;  /* 0x0007900001847983 */ /* 0x000f280000300a00 */
[----:B------:R-:W4:Y:S04]  /*20cf0*/  LDL.LU.64 R134, [R1+0x788] ;  /* 0x0007880001867983 */ /* 0x000f280000300a00 */
[----:B------:R-:W4:Y:S01]  /*20d00*/  LDL.LU.64 R136, [R1+0x780] ;  /* 0x0007800001887983 */ /* 0x000f220000300a00 */
        /* <DEDUP_REMOVED lines=12> */
[----:B------:R1:W-:Y:S04]  /*20dd0*/  LDGSTS.E [R131+0x1cf80], [R34.64], !P5 ;  /* 0x1cf8000022837fae */ /* 0x0003e8000e921846 */
[----:B------:R-:W4:Y:S04]  /*20de0*/  LDL.LU.64 R156, [R1+0x738] ;  /* 0x00073800019c7983 */ /* 0x000f280000300a00 */
[----:B------:R-:W4:Y:S01]  /*20df0*/  LDL.LU.64 R158, [R1+0x730] ;  /* 0x00073000019e7983 */ /* 0x000f220000300a00 */
[----:B-1----:R-:W-:-:S03]  /*20e00*/  IADD3 R34, R161, -0x3b, RZ ;  /* 0xffffffc5a1227810 */ /* 0x002fc60007ffe0ff */
[----:B------:R1:W-:Y:S04]  /*20e10*/  LDGSTS.E [R131+0x1e800], [R32.64], !P6 ;  /* 0x1e80000020837fae */ /* 0x0003e8000f121846 */
[----:B------:R-:W4:Y:S04]  /*20e20*/  LDL.LU.64 R160, [R1+0x728] ;  /* 0x0007280001a07983 */ /* 0x000f280000300a00 */
[----:B------:R1:W-:Y:S04]  /*20e30*/  LDGSTS.E [R131+0x1e880], [R30.64], !P6 ;  /* 0x1e8800001e837fae */ /* 0x0003e8000f121846 */
[----:B------:R1:W-:Y:S04]  /*20e40*/  LDGSTS.E [R131+0x1e900], [R28.64], !P6 ;  /* 0x1e9000001c837fae */ /* 0x0003e8000f121846 */
[----:B------:R1:W-:Y:S04]  /*20e50*/  LDGSTS.E [R131+0x1e980], [R26.64], !P6 ;  /* 0x1e9800001a837fae */ /* 0x0003e8000f121846 */
[----:B------:R1:W-:Y:S04]  /*20e60*/  LDGSTS.E [R131+0x1ea00], [R24.64], !P6 ;  /* 0x1ea0000018837fae */ /* 0x0003e8000f121846 */
[----:B------:R1:W-:Y:S04]  /*20e70*/  LDGSTS.E [R131+0x1ea80], [R22.64], !P6 ;  /* 0x1ea8000016837fae */ /* 0x0003e8000f121846 */
[----:B---3--:R-:W3:Y:S04]  /*20e80*/  LDL.LU.64 R94, [R1+0x610] ;  /* 0x00061000015e7983 */ /* 0x008ee80000300a00 */
[----:B------:R1:W-:Y:S04]  /*20e90*/  LDGSTS.E [R131+0x1eb00], [R20.64], !P6 ;  /* 0x1eb0000014837fae */ /* 0x0003e8000f121846 */
[----:B--2---:R-:W2:Y:S04]  /*20ea0*/  LDL.LU.64 R96, [R1+0x608] ;  /* 0x0006080001607983 */ /* 0x004ea80000300a00 */
[----:B------:R1:W-:Y:S04]  /*20eb0*/  LDGSTS.E [R131+0x1eb80], [R18.64], !P6 ;  /* 0x1eb8000012837fae */ /* 0x0003e8000f121846 */
[----:B------:R-:W2:Y:S04]  /*20ec0*/  LDL.LU.64 R100, [R1+0x600] ;  /* 0x0006000001647983 */ /* 0x000ea80000300a00 */
        /* <DEDUP_REMOVED lines=14> */
[----:B------:R1:W-:Y:S01]  /*20fb0*/  LDGSTS.E [R131+0x1ef80], [R2.64], !P6 ;  /* 0x1ef8000002837fae */ /* 0x0003e2000f121846 */
[----:B----4-:R-:W-:-:S04]  /*20fc0*/  IMAD.WIDE R116, R252, 0x4, R126 ;  /* 0x00000004fc747825 */ /* 0x010fc800078e027e */
[----:B------:R-:W-:-:S04]  /*20fd0*/  IMAD.WIDE R118, R252, 0x4, R128 ;  /* 0x00000004fc767825 */ /* 0x000fc800078e0280 */
[----:B------:R-:W-:-:S04]  /*20fe0*/  IMAD.WIDE R120, R252, 0x4, R132 ;  /* 0x00000004fc787825 */ /* 0x000fc800078e0284 */
[----:B------:R-:W-:-:S04]  /*20ff0*/  IMAD.WIDE R122, R252, 0x4, R134 ;  /* 0x00000004fc7a7825 */ /* 0x000fc800078e0286 */
[----:B------:R-:W-:-:S04]  /*21000*/  IMAD.WIDE R124, R252, 0x4, R136 ;  /* 0x00000004fc7c7825 */ /* 0x000fc800078e0288 */
[----:B------:R-:W-:-:S04]  /*21010*/  IMAD.WIDE R126, R252, 0x4, R138 ;  /* 0x00000004fc7e7825 */ /* 0x000fc800078e028a */
[----:B------:R-:W-:-:S04]  /*21020*/  IMAD.WIDE R128, R252, 0x4, R140 ;  /* 0x00000004fc807825 */ /* 0x000fc800078e028c */
[----:B-1----:R-:W-:-:S04]  /*21030*/  IMAD.WIDE R130, R252, 0x4, R142 ;  /* 0x00000004fc827825 */ /* 0x002fc800078e028e */
[----:B------:R-:W-:-:S04]  /*21040*/  IMAD.WIDE R132, R252, 0x4, R144 ;  /* 0x00000004fc847825 */ /* 0x000fc800078e0290 */
[----:B------:R-:W-:-:S04]  /*21050*/  IMAD.WIDE R134, R252, 0x4, R146 ;  /* 0x00000004fc867825 */ /* 0x000fc800078e0292 */
[C---:B------:R-:W-:Y:S02]  /*21060*/  IMAD.WIDE R136, R252.reuse, 0x4, R148 ;  /* 0x00000004fc887825 */ /* 0x040fe400078e0294 */
[----:B------:R-:W4:Y:S02]  /*21070*/  LDL.LU.64 R148, [R1+0x5c0] ;  /* 0x0005c00001947983 */ /* 0x000f240000300a00 */
[C---:B------:R-:W-:Y:S02]  /*21080*/  IMAD.WIDE R138, R252.reuse, 0x4, R150 ;  /* 0x00000004fc8a7825 */ /* 0x040fe400078e0296 */
[----:B------:R-:W4:Y:S02]  /*21090*/  LDL.LU.64 R150, [R1+0x5b8] ;  /* 0x0005b80001967983 */ /* 0x000f240000300a00 */
[C---:B------:R-:W-:Y:S02]  /*210a0*/  IMAD.WIDE R140, R252.reuse, 0x4, R152 ;  /* 0x00000004fc8c7825 */ /* 0x040fe400078e0298 */
[----:B------:R-:W4:Y:S02]  /*210b0*/  LDL.LU.64 R152, [R1+0x5b0] ;  /* 0x0005b00001987983 */ /* 0x000f240000300a00 */
[----:B------:R-:W-:-:S02]  /*210c0*/  IMAD.WIDE R142, R252, 0x4, R156 ;  /* 0x00000004fc8e7825 */ /* 0x000fc400078e029c */
[----:B------:R-:W4:Y:S02]  /*210d0*/  LDL.LU.64 R156, [R1+0x5a8] ;  /* 0x0005a800019c7983 */ /* 0x000f240000300a00 */
[C---:B------:R-:W-:Y:S02]  /*210e0*/  IMAD.WIDE R144, R252.reuse, 0x4, R158 ;  /* 0x00000004fc907825 */ /* 0x040fe400078e029e */
[----:B------:R-:W4:Y:S02]  /*210f0*/  LDL.LU.64 R158, [R1+0x5a0] ;  /* 0x0005a000019e7983 */ /* 0x000f240000300a00 */
[----:B------:R-:W-:Y:S02]  /*21100*/  IMAD.WIDE R146, R252, 0x4, R160 ;  /* 0x00000004fc927825 */ /* 0x000fe400078e02a0 */
[----:B------:R-:W4:Y:S04]  /*21110*/  LDL.LU.64 R160, [R1+0x598] ;  /* 0x0005980001a07983 */ /* 0x000f280000300a00 */
[----:B------:R-:W-:Y:S04]  /*21120*/  STL.64 [R1+0x74e8], R116 ;  /* 0x0074e87401007387 */ /* 0x000fe80000100a00 */
[----:B------:R-:W-:Y:S04]  /*21130*/  STL.64 [R1+0x74f0], R118 ;  /* 0x0074f07601007387 */ /* 0x000fe80000100a00 */
[----:B------:R-:W-:Y:S04]  /*21140*/  STL.64 [R1+0x74f8], R120 ;  /* 0x0074f87801007387 */ /* 0x000fe80000100a00 */
[----:B------:R-:W-:Y:S04]  /*21150*/  STL.64 [R1+0x7500], R122 ;  /* 0x0075007a01007387 */ /* 0x000fe80000100a00 */
[----:B------:R-:W-:Y:S04]  /*21160*/  STL.64 [R1+0x7508], R124 ;  /* 0x0075087c01007387 */ /* 0x000fe80000100a00 */
[----:B------:R-:W-:Y:S04]  /*21170*/  STL.64 [R1+0x7510], R126 ;  /* 0x0075107e01007387 */ /* 0x000fe80000100a00 */
[----:B------:R-:W-:Y:S04]  /*21180*/  STL.64 [R1+0x7518], R128 ;  /* 0x0075188001007387 */ /* 0x000fe80000100a00 */
[----:B------:R-:W-:Y:S01]  /*21190*/  STL.64 [R1+0x7520], R130 ;  /* 0x0075208201007387 */ /* 0x000fe20000100a00 */
[----:B------:R-:W-:-:S03]  /*211a0*/  ISETP.GE.U32.AND P6, PT, R34, 0x7fffffa6, PT ;  /* 0x7fffffa62200780c */ /* 0x000fc60003fc6070 */
[----:B------:R-:W-:Y:S01]  /*211b0*/  STL.64 [R1+0x7528], R132 ;  /* 0x0075288401007387 */ /* 0x000fe20000100a00 */
[----:B---3--:R-:W-:-:S03]  /*211c0*/  IMAD.WIDE R36, R252, 0x4, R94 ;  /* 0x00000004fc247825 */ /* 0x008fc600078e025e */
[----:B------:R-:W-:Y:S01]  /*211d0*/  STL.64 [R1+0x7530], R134 ;  /* 0x0075308601007387 */ /* 0x000fe20000100a00 */
[----:B--2---:R-:W-:-:S03]  /*211e0*/  IMAD.WIDE R34, R252, 0x4, R96 ;  /* 0x00000004fc227825 */ /* 0x004fc600078e0260 */
[----:B------:R-:W-:Y:S01]  /*211f0*/  STL.64 [R1+0x7538], R136 ;  /* 0x0075388801007387 */ /* 0x000fe20000100a00 */
[----:B------:R-:W-:-:S03]  /*21200*/  IMAD.WIDE R32, R252, 0x4, R100 ;  /* 0x00000004fc207825 */ /* 0x000fc600078e0264 */
[----:B------:R-:W-:Y:S01]  /*21210*/  STL.64 [R1+0x7540], R138 ;  /* 0x0075408a01007387 */ /* 0x000fe20000100a00 */
[----:B------:R-:W-:-:S03]  /*21220*/  IMAD.WIDE R30, R252, 0x4, R102 ;  /* 0x00000004fc1e7825 */ /* 0x000fc600078e0266 */
[----:B------:R-:W-:Y:S01]  /*21230*/  STL.64 [R1+0x7548], R140 ;  /* 0x0075488c01007387 */ /* 0x000fe20000100a00 */
[----:B------:R-:W-:-:S03]  /*21240*/  IMAD.WIDE R28, R252, 0x4, R104 ;  /* 0x00000004fc1c7825 */ /* 0x000fc600078e0268 */
[----:B------:R-:W-:Y:S04]  /*21250*/  STL.64 [R1+0x7550], R142 ;  /* 0x0075508e01007387 */ /* 0x000fe80000100a00 */
[----:B------:R-:W-:Y:S01]  /*21260*/  STL.64 [R1+0x7558], R144 ;  /* 0x0075589001007387 */ /* 0x000fe20000100a00 */
[----:B------:R-:W-:-:S03]  /*21270*/  IMAD.WIDE R26, R252, 0x4, R106 ;  /* 0x00000004fc1a7825 */ /* 0x000fc600078e026a */
[----:B------:R-:W-:Y:S04]  /*21280*/  STL.64 [R1+0x7560], R146 ;  /* 0x0075609201007387 */ /* 0x000fe80000100a00 */
[----:B------:R1:W-:Y:S01]  /*21290*/  STL.64 [R1+0x2e70], R36 ;  /* 0x002e702401007387 */ /* 0x0003e20000100a00 */
[----:B------:R-:W-:-:S03]  /*212a0*/  IMAD.WIDE R24, R252, 0x4, R108 ;  /* 0x00000004fc187825 */ /* 0x000fc600078e026c */
[----:B------:R2:W-:Y:S04]  /*212b0*/  STL.64 [R1+0x2e80], R34 ;  /* 0x002e802201007387 */ /* 0x0005e80000100a00 */
        /* <DEDUP_REMOVED lines=9> */
[----:B------:R1:W-:Y:S04]  /*21350*/  STL.64 [R1+0x2ee8], R20 ;  /* 0x002ee81401007387 */ /* 0x0003e80000100a00 */
[----:B------:R1:W-:Y:S01]  /*21360*/  STL.64 [R1+0x2f18], R18 ;  /* 0x002f181201007387 */ /* 0x0003e20000100a00 */
[----:B----4-:R-:W-:-:S04]  /*21370*/  IMAD.WIDE R16, R252, 0x4, R148 ;  /* 0x00000004fc107825 */ /* 0x010fc800078e0294 */
        /* <DEDUP_REMOVED lines=8> */
[----:B------:R1:W-:Y:S01]  /*21400*/  STL.64 [R1+0x2f68], R8 ;  /* 0x002f680801007387 */ /* 0x0003e20000100a00 */
[----:B------:R-:W-:-:S05]  /*21410*/  IMAD.WIDE R6, R252, 0x4, R160 ;  /* 0x00000004fc067825 */ /* 0x000fca00078e02a0 */
        /* <DEDUP_REMOVED lines=17> */
[----:B------:R-:W-:-:S04]  /*21530*/  SHF.L.U32 R154, R154, 0x2, RZ ;  /* 0x000000029a9a7819 */ /* 0x000fc800000006ff */
[----:B------:R-:W-:-:S05]  /*21540*/  LOP3.LUT R154, R154, 0x40, RZ, 0x3c, !PT ;  /* 0x000000409a9a7812 */ /* 0x000fca00078e3cff */
        /* <DEDUP_REMOVED lines=139> */
[----:B------:R-:W4:Y:S04]  /*21e00*/  LDL.LU.64 R110, [R1+0x140] ;  /* 0x00014000016e7983 */ /* 0x000f280000300a00 */
[----:B------:R2:W-:Y:S04]  /*21e10*/  LDGSTS.E [R154+0x17080], [R34.64], !P4 ;  /* 0x17080000229a7fae */ /* 0x0005e8000e121846 */
[----:B------:R-:W4:Y:S04]  /*21e20*/  LDL.LU.64 R112, [R1+0x138] ;  /* 0x0001380001707983 */ /* 0x000f280000300a00 */
[----:B------:R3:W-:Y:S04]  /*21e30*/  LDGSTS.E [R154+0x17100], [R32.64], !P4 ;  /* 0x17100000209a7fae */ /* 0x0007e8000e121846 */
[----:B------:R-:W4:Y:S04]  /*21e40*/  LDL.LU.64 R114, [R1+0x130] ;  /* 0x0001300001727983 */ /* 0x000f280000300a00 */
[----:B------:R-:W4:Y:S04]  /*21e50*/  LDL.LU.64 R148, [R1+0x128] ;  /* 0x0001280001947983 */ /* 0x000f280000300a00 */
[----:B------:R4:W-:Y:S04]  /*21e60*/  LDGSTS.E [R154+0x17180], [R30.64], !P4 ;  /* 0x171800001e9a7fae */ /* 0x0009e8000e121846 */
        /* <DEDUP_REMOVED lines=22> */
[----:B------:R-:W2:Y:S04]  /*21fd0*/  LDL.LU.64 R156, [R1+0x10] ;  /* 0x00001000019c7983 */ /* 0x000ea80000300a00 */
[----:B------:R1:W-:Y:S01]  /*21fe0*/  STL.64 [R1+0x4440], R30 ;  /* 0x0044401e01007387 */ /* 0x0003e20000100a00 */
[----:B------:R-:W-:-:S03]  /*21ff0*/  IMAD.WIDE R26, R252, 0x4, R160 ;  /* 0x00000004fc1a7825 */ /* 0x000fc600078e02a0 */
[----:B------:R-:W3:Y:S04]  /*22000*/  LDL.LU.64 R158, [R1+0x8] ;  /* 0x00000800019e7983 */ /* 0x000ee80000300a00 */
[----:B------:R4:W-:Y:S04]  /*22010*/  STL.64 [R1+0x4448], R28 ;  /* 0x0044481c01007387 */ /* 0x0009e80000100a00 */
[----:B------:R-:W3:Y:S01]  /*22020*/  LDL.LU.64 R160, [R1] ;  /* 0x0000000001a07983 */ /* 0x000ee20000300a00 */
[----:B------:R-:W-:-:S04]  /*22030*/  IMAD.WIDE R24, R252, 0x4, R102 ;  /* 0x00000004fc187825 */ /* 0x000fc800078e0266 */
        /* <DEDUP_REMOVED lines=13> */
[----:B------:R2:W-:Y:S01]  /*22110*/  LDGSTS.E [R154+0x19000], [R36.64], !P3 ;  /* 0x19000000249a7fae */ /* 0x0005e2000d921846 */
[----:B------:R-:W-:-:S03]  /*22120*/  ISETP.GE.U32.AND P5, PT, R66, 0x7fffffaa, PT ;  /* 0x7fffffaa4200780c */ /* 0x000fc60003fa6070 */
[----:B------:R1:W-:Y:S01]  /*22130*/  STL.64 [R1+0x46a0], R14 ;  /* 0x0046a00e01007387 */ /* 0x0003e20000100a00 */
[----:B------:R-:W-:-:S03]  /*22140*/  IMAD.WIDE R8, R252, 0x4, R150 ;  /* 0x00000004fc087825 */ /* 0x000fc600078e0296 */
[----:B------:R3:W-:Y:S01]  /*22150*/  LDGSTS.E [R154+0x19080], [R34.64], !P3 ;  /* 0x19080000229a7fae */ /* 0x0007e2000d921846 */
[----:B------:R-:W-:-:S03]  /*22160*/  IMAD.WIDE R6, R252, 0x4, R152 ;  /* 0x00000004fc067825 */ /* 0x000fc600078e0298 */
[----:B------:R1:W-:Y:S04]  /*22170*/  STL.64 [R1+0x46a8], R12 ;  /* 0x0046a80c01007387 */ /* 0x0003e80000100a00 */
[----:B------:R1:W-:Y:S04]  /*22180*/  LDGSTS.E [R154+0x19100], [R32.64], !P3 ;  /* 0x19100000209a7fae */ /* 0x0003e8000d921846 */
[----:B------:R1:W-:Y:S04]  /*22190*/  STL.64 [R1+0x46d0], R10 ;  /* 0x0046d00a01007387 */ /* 0x0003e80000100a00 */
[----:B------:R1:W-:Y:S04]  /*221a0*/  LDGSTS.E [R154+0x19180], [R30.64], !P3 ;  /* 0x191800001e9a7fae */ /* 0x0003e8000d921846 */
[----:B------:R4:W-:Y:S04]  /*221b0*/  STL.64 [R1+0x46d8], R8 ;  /* 0x0046d80801007387 */ /* 0x0009e80000100a00 */
[----:B------:R4:W-:Y:S01]  /*221c0*/  LDGSTS.E [R154+0x19200], [R28.64], !P3 ;  /* 0x192000001c9a7fae */ /* 0x0009e2000d921846 */
[----:B-1----:R-:W-:-:S03]  /*221d0*/  IMAD.WIDE R30, R252, 0x4, R162 ;  /* 0x00000004fc1e7825 */ /* 0x002fc600078e02a2 */
[----:B------:R1:W-:Y:S04]  /*221e0*/  STL.64 [R1+0x46f0], R6 ;  /* 0x0046f00601007387 */ /* 0x0003e80000100a00 */
[----:B------:R1:W-:Y:S01]  /*221f0*/  LDGSTS.E [R154+0x19280], [R26.64], !P3 ;  /* 0x192800001a9a7fae */ /* 0x0003e2000d921846 */
[----:B----4-:R-:W-:-:S03]  /*22200*/  IMAD.WIDE R28, R252, 0x4, R164 ;  /* 0x00000004fc1c7825 */ /* 0x010fc600078e02a4 */
[----:B------:R4:W-:Y:S04]  /*22210*/  LDGSTS.E [R154+0x19300], [R24.64], !P3 ;  /* 0x19300000189a7fae */ /* 0x0009e8000d921846 */
[----:B------:R4:W-:Y:S01]  /*22220*/  LDGSTS.E [R154+0x19380], [R22.64], !P3 ;  /* 0x19380000169a7fae */ /* 0x0009e2000d921846 */
[----:B-1----:R-:W-:-:S03]  /*22230*/  IMAD.WIDE R26, R252, 0x4, R166 ;  /* 0x00000004fc1a7825 */ /* 0x002fc600078e02a6 */
[----:B------:R1:W-:Y:S01]  /*22240*/  LDGSTS.E [R154+0x19400], [R20.64], !P3 ;  /* 0x19400000149a7fae */ /* 0x0003e2000d921846 */
[----:B----4-:R-:W-:-:S03]  /*22250*/  IMAD.WIDE R24, R252, 0x4, R168 ;  /* 0x00000004fc187825 */ /* 0x010fc600078e02a8 */
[----:B------:R4:W-:Y:S01]  /*22260*/  LDGSTS.E [R154+0x19480], [R18.64], !P3 ;  /* 0x19480000129a7fae */ /* 0x0009e2000d921846 */
[----:B------:R-:W-:-:S03]  /*22270*/  IMAD.WIDE R22, R252, 0x4, R170 ;  /* 0x00000004fc167825 */ /* 0x000fc600078e02aa */
        /* <DEDUP_REMOVED lines=11> */
[----:B------:R-:W-:-:S04]  /*22330*/  IMAD.WIDE R10, R252, 0x4, R182 ;  /* 0x00000004fc0a7825 */ /* 0x000fc800078e02b6 */
[----:B-1----:R-:W-:-:S04]  /*22340*/  IMAD.WIDE R8, R252, 0x4, R184 ;  /* 0x00000004fc087825 */ /* 0x002fc800078e02b8 */
[----:B----4-:R-:W-:-:S04]  /*22350*/  IMAD.WIDE R6, R252, 0x4, R186 ;  /* 0x00000004fc067825 */ /* 0x010fc800078e02ba */
[----:B--2---:R-:W-:-:S04]  /*22360*/  IMAD.WIDE R36, R252, 0x4, R156 ;  /* 0x00000004fc247825 */ /* 0x004fc800078e029c */
[C---:B---3--:R-:W-:Y:S01]  /*22370*/  IMAD.WIDE R34, R252.reuse, 0x4, R158 ;  /* 0x00000004fc227825 */ /* 0x048fe200078e029e */
[----:B------:R1:W-:Y:S03]  /*22380*/  STL.64 [R1+0x4968], R36 ;  /* 0x0049682401007387 */ /* 0x0003e60000100a00 */
[C---:B------:R-:W-:Y:S01]  /*22390*/  IMAD.WIDE R32, R252.reuse, 0x4, R160 ;  /* 0x00000004fc207825 */ /* 0x040fe200078e02a0 */
[----:B------:R2:W-:Y:S04]  /*223a0*/  STL.64 [R1+0x4970], R34 ;  /* 0x0049702201007387 */ /* 0x0005e80000100a00 */
        /* <DEDUP_REMOVED lines=55> */
[----:B------:R3:W-:Y:S01]  /*22720*/  STL.64 [R1+0x4f58], R16 ;  /* 0x004f581001007387 */ /* 0x0007e20000100a00 */
[----:B----4-:R-:W-:-:S03]  /*22730*/  IMAD.WIDE R6, R252, 0x4, R218 ;  /* 0x00000004fc067825 */ /* 0x010fc600078e02da */
[----:B------:R4:W-:Y:S04]  /*22740*/  LDGSTS.E [R154+0x1d000], [R36.64], !P6 ;  /* 0x1d000000249a7fae */ /* 0x0009e8000f121846 */
        /* <DEDUP_REMOVED lines=15> */
[----:B------:R2:W-:Y:S04]  /*22840*/  LDGSTS.E [R154+0x1d300], [R24.64], !P6 ;  /* 0x1d300000189a7fae */ /* 0x0005e8000f121846 */
[----:B------:R-:W-:Y:S01]  /*22850*/  STL.64 [R1+0x5298], R36 ;  /* 0x0052982401007387 */ /* 0x000fe20000100a00 */
[----:B-1----:R-:W-:-:S03]  /*22860*/  IMAD.WIDE R26, R252, 0x4, R230 ;  /* 0x00000004fc1a7825 */ /* 0x002fc600078e02e6 */
[----:B------:R1:W-:Y:S04]  /*22870*/  LDGSTS.E [R154+0x1d380], [R22.64], !P6 ;  /* 0x1d380000169a7fae */ /* 0x0003e8000f121846 */
[----:B------:R-:W-:Y:S01]  /*22880*/  STL.64 [R1+0x5290], R34 ;  /* 0x0052902201007387 */ /* 0x000fe20000100a00 */
        /* <DEDUP_REMOVED lines=12> */
[----:B---3--:R-:W-:-:S03]  /*22950*/  IMAD.WIDE R16, R252, 0x4, R240 ;  /* 0x00000004fc107825 */ /* 0x008fc600078e02f0 */
[----:B------:R4:W-:Y:S04]  /*22960*/  LDGSTS.E [R154+0x1d600], [R12.64], !P6 ;  /* 0x1d6000000c9a7fae */ /* 0x0009e8000f121846 */
[----:B------:R-:W-:Y:S01]  /*22970*/  STL.64 [R1+0x5268], R24 ;  /* 0x0052681801007387 */ /* 0x000fe20000100a00 */
[----:B-1----:R-:W-:-:S03]  /*22980*/  IMAD.WIDE R14, R252, 0x4, R242 ;  /* 0x00000004fc0e7825 */ /* 0x002fc600078e02f2 */
[----:B------:R1:W-:Y:S04]  /*22990*/  LDGSTS.E [R154+0x1d680], [R10.64], !P6 ;  /* 0x1d6800000a9a7fae */ /* 0x0003e8000f121846 */
[----:B------:R-:W-:Y:S01]  /*229a0*/  STL.64 [R1+0x5260], R22 ;  /* 0x0052601601007387 */ /* 0x000fe20000100a00 */
[----:B----4-:R-:W-:-:S03]  /*229b0*/  IMAD.WIDE R12, R252, 0x4, R244 ;  /* 0x00000004fc0c7825 */ /* 0x010fc600078e02f4 */
[----:B------:R2:W-:Y:S04]  /*229c0*/  LDGSTS.E [R154+0x1d700], [R8.64], !P6 ;  /* 0x1d700000089a7fae */ /* 0x0005e8000f121846 */
[----:B------:R-:W-:Y:S01]  /*229d0*/  STL.64 [R1+0x5258], R20 ;  /* 0x0052581401007387 */ /* 0x000fe20000100a00 */
[----:B-1----:R-:W-:-:S03]  /*229e0*/  IMAD.WIDE R10, R252, 0x4, R246 ;  /* 0x00000004fc0a7825 */ /* 0x002fc600078e02f6 */
[----:B------:R-:W-:Y:S01]  /*229f0*/  STL.64 [R1+0x5250], R18 ;  /* 0x0052501201007387 */ /* 0x000fe20000100a00 */
[----:B--2---:R-:W-:-:S03]  /*22a00*/  IMAD.WIDE R8, R252, 0x4, R248 ;  /* 0x00000004fc087825 */ /* 0x004fc600078e02f8 */
[----:B------:R1:W-:Y:S04]  /*22a10*/  LDGSTS.E [R154+0x1d780], [R6.64], !P6 ;  /* 0x1d780000069a7fae */ /* 0x0003e8000f121846 */
[----:B------:R-:W-:Y:S04]  /*22a20*/  STL.64 [R1+0x5248], R16 ;  /* 0x0052481001007387 */ /* 0x000fe80000100a00 */
[----:B------:R-:W-:Y:S01]  /*22a30*/  STL.64 [R1+0x5240], R14 ;  /* 0x0052400e01007387 */ /* 0x000fe20000100a00 */
[----:B-1----:R-:W-:-:S03]  /*22a40*/  IMAD.WIDE R6, R252, 0x4, R250 ;  /* 0x00000004fc067825 */ /* 0x002fc600078e02fa */
[----:B------:R-:W-:Y:S04]  /*22a50*/  STL.64 [R1+0x5238], R12 ;  /* 0x0052380c01007387 */ /* 0x000fe80000100a00 */
[----:B------:R-:W-:Y:S04]  /*22a60*/  STL.64 [R1+0x5230], R10 ;  /* 0x0052300a01007387 */ /* 0x000fe80000100a00 */
[----:B------:R-:W-:Y:S04]  /*22a70*/  STL.64 [R1+0x5228], R8 ;  /* 0x0052280801007387 */ /* 0x000fe80000100a00 */
[----:B------:R-:W2:Y:S04]  /*22a80*/  LDL.LU.64 R94, [R1+0x720] ;  /* 0x00072000015e7983 */ /* 0x000ea80000300a00 */
[----:B------:R1:W-:Y:S04]  /*22a90*/  STL.64 [R1+0x5220], R6 ;  /* 0x0052200601007387 */ /* 0x0003e80000100a00 */
        /* <DEDUP_REMOVED lines=15> */
[----:B------:R-:W-:-:S05]  /*22b90*/  IMAD.MOV.U32 R5, RZ, RZ, c[0x0][0x180] ;  /* 0x00006000ff057624 */ /* 0x000fca00078e00ff */
[----:B------:R-:W-:-:S04]  /*22ba0*/  IADD3 R2, R5, -0x3f, RZ ;  /* 0xffffffc105027810 */ /* 0x000fc80007ffe0ff */
[----:B------:R-:W-:Y:S02]  /*22bb0*/  ISETP.GE.U32.AND P0, PT, R2, 0x7fffffa2, PT ;  /* 0x7fffffa20200780c */ /* 0x000fe40003f06070 */
[----:B------:R-:W-:-:S04]  /*22bc0*/  IADD3 R2, R5, -0x24, RZ ;  /* 0xffffffdc05027810 */ /* 0x000fc80007ffe0ff */
[----:B------:R-:W-:Y:S02]  /*22bd0*/  ISETP.GE.U32.AND P2, PT, R2, 0x7fffffbd, PT ;  /* 0x7fffffbd0200780c */ /* 0x000fe40003f46070 */
[----:B------:R-:W-:-:S04]  /*22be0*/  IADD3 R2, R5, -0x28, RZ ;  /* 0xffffffd805027810 */ /* 0x000fc80007ffe0ff */
[----:B------:R-:W-:Y:S01]  /*22bf0*/  ISETP.GE.U32.AND P1, PT, R2, 0x7fffffb9, PT ;  /* 0x7fffffb90200780c */ /* 0x000fe20003f26070 */
[----:B------:R1:W-:Y:S01]  /*22c00*/  LDGSTS.E [R154+0x1f000], [R36.64], !P0 ;  /* 0x1f000000249a7fae */ /* 0x0003e2000c121846 */
[----:B------:R-:W-:-:S03]  /*22c10*/  IADD3 R2, R5, -0x2c, RZ ;  /* 0xffffffd405027810 */ /* 0x000fc60007ffe0ff */
[----:B------:R1:W-:Y:S01]  /*22c20*/  LDGSTS.E [R154+0x1f080], [R34.64], !P0 ;  /* 0x1f080000229a7fae */ /* 0x0003e2000c121846 */
[----:B------:R-:W-:Y:S02]  /*22c30*/  ISETP.GE.U32.AND P4, PT, R2, 0x7fffffb5, PT ;  /* 0x7fffffb50200780c */ /* 0x000fe40003f86070 */
[C---:B------:R-:W-:Y:S01]  /*22c40*/  IADD3 R2, R5.reuse, -0x30, RZ ;  /* 0xffffffd005027810 */ /* 0x040fe20007ffe0ff */
[----:B------:R1:W-:Y:S03]  /*22c50*/  LDGSTS.E [R154+0x1f100], [R32.64], !P0 ;  /* 0x1f100000209a7fae */ /* 0x0003e6000c121846 */
[----:B------:R-:W-:Y:S01]  /*22c60*/  ISETP.GE.U32.AND P3, PT, R2, 0x7fffffb1, PT ;  /* 0x7fffffb10200780c */ /* 0x000fe20003f66070 */
[----:B------:R1:W-:Y:S01]  /*22c70*/  LDGSTS.E [R154+0x1f180], [R30.64], !P0 ;  /* 0x1f1800001e9a7fae */ /* 0x0003e2000c121846 */
[----:B------:R-:W-:-:S03]  /*22c80*/  IADD3 R2, R5, -0x34, RZ ;  /* 0xffffffcc05027810 */ /* 0x000fc60007ffe0ff */
[----:B------:R1:W-:Y:S01]  /*22c90*/  LDGSTS.E [R154+0x1f200], [R28.64], !P0 ;  /* 0x1f2000001c9a7fae */ /* 0x0003e2000c121846 */
[----:B------:R-:W-:-:S03]  /*22ca0*/  ISETP.GE.U32.AND P5, PT, R2, 0x7fffffad, PT ;  /* 0x7fffffad0200780c */ /* 0x000fc60003fa6070 */
[----:B------:R1:W-:Y:S01]  /*22cb0*/  LDGSTS.E [R154+0x1f280], [R26.64], !P0 ;  /* 0x1f2800001a9a7fae */ /* 0x0003e2000c121846 */
[----:B------:R-:W-:-:S03]  /*22cc0*/  IADD3 R2, R5, -0x38, RZ ;  /* 0xffffffc805027810 */ /* 0x000fc60007ffe0ff */
[----:B------:R1:W-:Y:S04]  /*22cd0*/  LDGSTS.E [R154+0x1f300], [R24.64], !P0 ;  /* 0x1f300000189a7fae */ /* 0x0003e8000c121846 */
[----:B------:R1:W-:Y:S01]  /*22ce0*/  LDGSTS.E [R154+0x1f380], [R22.64], !P0 ;  /* 0x1f380000169a7fae */ /* 0x0003e2000c121846 */
[----:B------:R-:W-:-:S03]  /*22cf0*/  ISETP.GE.U32.AND P6, PT, R2, 0x7fffffa9, PT ;  /* 0x7fffffa90200780c */ /* 0x000fc60003fc6070 */
[----:B------:R1:W-:Y:S01]  /*22d00*/  LDGSTS.E [R154+0x1f400], [R20.64], !P0 ;  /* 0x1f400000149a7fae */ /* 0x0003e2000c121846 */
[----:B------:R-:W-:-:S03]  /*22d10*/  IADD3 R2, R5, -0x3c, RZ ;  /* 0xffffffc405027810 */ /* 0x000fc60007ffe0ff */
[----:B------:R1:W-:Y:S04]  /*22d20*/  LDGSTS.E [R154+0x1f480], [R18.64], !P0 ;  /* 0x1f480000129a7fae */ /* 0x0003e8000c121846 */
[----:B------:R1:W-:Y:S04]  /*22d30*/  LDGSTS.E [R154+0x1f500], [R16.64], !P0 ;  /* 0x1f500000109a7fae */ /* 0x0003e8000c121846 */
[----:B------:R1:W-:Y:S04]  /*22d40*/  LDGSTS.E [R154+0x1f580], [R14.64], !P0 ;  /* 0x1f5800000e9a7fae */ /* 0x0003e8000c121846 */
[----:B------:R1:W-:Y:S04]  /*22d50*/  LDGSTS.E [R154+0x1f600], [R12.64], !P0 ;  /* 0x1f6000000c9a7fae */ /* 0x0003e8000c121846 */
[----:B------:R1:W-:Y:S04]  /*22d60*/  LDGSTS.E [R154+0x1f680], [R10.64], !P0 ;  /* 0x1f6800000a9a7fae */ /* 0x0003e8000c121846 */
[----:B------:R1:W-:Y:S04]  /*22d70*/  LDGSTS.E [R154+0x1f700], [R8.64], !P0 ;  /* 0x1f700000089a7fae */ /* 0x0003e8000c121846 */
[----:B------:R1:W-:Y:S01]  /*22d80*/  LDGSTS.E [R154+0x1f780], [R6.64], !P0 ;  /* 0x1f780000069a7fae */ /* 0x0003e2000c121846 */
[----:B------:R-:W-:Y:S01]  /*22d90*/  ISETP.GE.U32.AND P0, PT, R2, 0x7fffffa5, PT ;  /* 0x7fffffa50200780c */ /* 0x000fe20003f06070 */
[----:B--2---:R-:W-:-:S04]  /*22da0*/  IMAD.WIDE R2, R252, 0x4, R94 ;  /* 0x00000004fc027825 */ /* 0x004fc800078e025e */
[C---:B-1----:R-:W-:Y:S01]  /*22db0*/  IMAD.WIDE R6, R252.reuse, 0x4, R96 ;  /* 0x00000004fc067825 */ /* 0x042fe200078e0260 */
[----:B------:R1:W-:Y:S03]  /*22dc0*/  STL.64 [R1+0x7568], R2 ;  /* 0x0075680201007387 */ /* 0x0003e60000100a00 */
        /* <DEDUP_REMOVED lines=26> */
[----:B------:R-:W-:Y:S01]  /*22f70*/  IMAD.WIDE R114, R252, 0x4, R160 ;  /* 0x00000004fc727825 */ /* 0x000fe200078e02a0 */
[----:B------:R-:W-:Y:S04]  /*22f80*/  STL.64 [R1+0x75d8], R112 ;  /* 0x0075d87001007387 */ /* 0x000fe80000100a00 */
[----:B------:R-:W-:Y:S04]  /*22f90*/  STL.64 [R1+0x75e0], R114 ;  /* 0x0075e07201007387 */ /* 0x000fe80000100a00 */
[----:B------:R-:W-:Y:S04]  /*22fa0*/  STL [R1+0x28a0], RZ ;  /* 0x0028a0ff01007387 */ /* 0x000fe80000100800 */
        /* <DEDUP_REMOVED lines=1270> */
[----:B------:R-:W-:Y:S01]  /*27f10*/  STL [R1+0x128c], RZ ;  /* 0x00128cff01007387 */ /* 0x000fe20000100800 */
[----:B------:R-:W-:-:S03]  /*27f20*/  CS2R R228, SRZ ;  /* 0x0000000000e47805 */ /* 0x000fc6000001ff00 */
[----:B------:R-:W-:Y:S01]  /*27f30*/  STL [R1+0x1270], RZ ;  /* 0x001270ff01007387 */ /* 0x000fe20000100800 */
[----:B------:R-:W-:-:S03]  /*27f40*/  CS2R R230, SRZ ;  /* 0x0000000000e67805 */ /* 0x000fc6000001ff00 */
[----:B------:R-:W-:Y:S04]  /*27f50*/  STL [R1+0x1274], RZ ;  /* 0x001274ff01007387 */ /* 0x000fe80000100800 */
[----:B------:R-:W-:Y:S04]  /*27f60*/  STL [R1+0x1278], RZ ;  /* 0x001278ff01007387 */ /* 0x000fe80000100800 */
[----:B------:R-:W-:Y:S04]  /*27f70*/  STL [R1+0x127c], RZ ;  /* 0x00127cff01007387 */ /* 0x000fe80000100800 */
[----:B------:R-:W-:Y:S04]  /*27f80*/  STL [R1+0xe70], RZ ;  /* 0x000e70ff01007387 */ /* 0x000fe80000100800 */
[----:B------:R-:W-:Y:S04]  /*27f90*/  STL [R1+0xe74], RZ ;  /* 0x000e74ff01007387 */ /* 0x000fe80000100800 */
[----:B------:R-:W-:Y:S04]  /*27fa0*/  STL [R1+0xe78], RZ ;  /* 0x000e78ff01007387 */ /* 0x000fe80000100800 */
[----:B------:R-:W-:Y:S04]  /*27fb0*/  STL [R1+0xe7c], RZ ;  /* 0x000e7cff01007387 */ /* 0x000fe80000100800 */
        /* <DEDUP_REMOVED lines=126> */
[----:B------:R-:W-:Y:S04]  /*287a0*/  STL.64 [R1+0x75f8], R236 ;  /* 0x0075f8ec01007387 */ /* 0x000fe80000100a00 */
[----:B------:R-:W-:Y:S04]  /*287b0*/  STL.64 [R1+0x7600], R238 ;  /* 0x007600ee01007387 */ /* 0x000fe80000100a00 */
        /* <DEDUP_REMOVED lines=119> */
[----:B------:R-:W-:Y:S01]  /*28f30*/  STL [R1], RZ ;  /* 0x000000ff01007387 */ /* 0x000fe20000100800 */
[----:B------:R-:W-:-:S03]  /*28f40*/  CS2R R242, SRZ ;  /* 0x0000000000f27805 */ /* 0x000fc6000001ff00 */
[----:B------:R-:W-:Y:S04]  /*28f50*/  STL [R1+0x4], RZ ;  /* 0x000004ff01007387 */ /* 0x000fe80000100800 */
[----:B------:R-:W-:Y:S04]  /*28f60*/  STL [R1+0x8], RZ ;  /* 0x000008ff01007387 */ /* 0x000fe80000100800 */
[----:B------:R-:W-:Y:S04]  /*28f70*/  STL [R1+0xc], RZ ;  /* 0x00000cff01007387 */ /* 0x000fe80000100800 */
[----:B------:R-:W-:Y:S04]  /*28f80*/  STL.64 [R1+0x7618], R248 ;  /* 0x007618f801007387 */ /* 0x000fe80000100a00 */
[----:B------:R-:W-:Y:S04]  /*28f90*/  STL.64 [R1+0x7620], R250 ;  /* 0x007620fa01007387 */ /* 0x000fe80000100a00 */
        /* <DEDUP_REMOVED lines=949> */
[----:B------:R-:W-:Y:S01]  /*2caf0*/  STL.64 [R1+0x7648], R220 ;  /* 0x007648dc01007387 */ /* 0x000fe20000100a00 */
[----:B------:R-:W-:-:S03]  /*2cb00*/  CS2R R22, SRZ ;  /* 0x0000000000167805 */ /* 0x000fc6000001ff00 */
[----:B------:R-:W-:Y:S01]  /*2cb10*/  STL.64 [R1+0x7650], R222 ;  /* 0x007650de01007387 */ /* 0x000fe20000100a00 */
[----:B------:R-:W-:-:S03]  /*2cb20*/  CS2R R24, SRZ ;  /* 0x0000000000187805 */ /* 0x000fc6000001ff00 */
[----:B------:R2:W-:Y:S01]  /*2cb30*/  STL.64 [R1+0x7658], R8 ;  /* 0x0076580801007387 */ /* 0x0005e20000100a00 */
[----:B------:R-:W-:-:S03]  /*2cb40*/  CS2R R26, SRZ ;  /* 0x00000000001a7805 */ /* 0x000fc6000001ff00 */
[----:B------:R-:W-:Y:S01]  /*2cb50*/  STL.64 [R1+0x7660], R10 ;  /* 0x0076600a01007387 */ /* 0x000fe20000100a00 */
        /* <DEDUP_REMOVED lines=1223> */
[----:B------:R-:W-:-:S03]  /*317d0*/  LOP3.LUT R122, R155, 0x60, RZ, 0x3c, !PT ;  /* 0x000000609b7a7812 */ /* 0x000fc600078e3cff */
[----:B------:R-:W-:Y:S04]  /*317e0*/  STL [R1+0x3efc], RZ ;  /* 0x003efcff01007387 */ /* 0x000fe80000100800 */
[----:B------:R-:W3:Y:S04]  /*317f0*/  LDL.LU.64 R148, [R1+0x4188] ;  /* 0x0041880001947983 */ /* 0x000ee80000300a00 */
[----:B------:R-:W4:Y:S04]  /*31800*/  LDL.LU.64 R150, [R1+0x41b0] ;  /* 0x0041b00001967983 */ /* 0x000f280000300a00 */
[----:B------:R-:W2:Y:S04]  /*31810*/  LDL.LU.64 R152, [R1+0x41b8] ;  /* 0x0041b80001987983 */ /* 0x000ea80000300a00 */
[----:B------:R-:W2:Y:S04]  /*31820*/  LDL.LU.64 R154, [R1+0x41c0] ;  /* 0x0041c000019a7983 */ /* 0x000ea80000300a00 */
[----:B------:R-:W2:Y:S04]  /*31830*/  LDL.LU.64 R156, [R1+0x41c8] ;  /* 0x0041c800019c7983 */ /* 0x000ea80000300a00 */
[----:B------:R-:W2:Y:S04]  /*31840*/  LDL.LU.64 R158, [R1+0x41e0] ;  /* 0x0041e000019e7983 */ /* 0x000ea80000300a00 */
[----:B------:R-:W2:Y:S04]  /*31850*/  LDL.LU.64 R160, [R1+0x41e8] ;  /* 0x0041e80001a07983 */ /* 0x000ea80000300a00 */
        /* <DEDUP_REMOVED lines=48> */
[----:B--2---:R-:W-:-:S03]  /*31b60*/  IMAD.WIDE R162, R252, 0x4, R134 ;  /* 0x00000004fca27825 */ /* 0x004fc600078e0286 */
[----:B------:R-:W2:Y:S01]  /*31b70*/  LDL.LU.64 R134, [R1+0x4310] ;  /* 0x0043100001867983 */ /* 0x000ea20000300a00 */
[----:B---3--:R-:W-:-:S03]  /*31b80*/  IMAD.WIDE R164, R252, 0x4, R132 ;  /* 0x00000004fca47825 */ /* 0x008fc600078e0284 */
[----:B------:R-:W3:Y:S01]  /*31b90*/  LDL.LU.64 R132, [R1+0x4318] ;  /* 0x0043180001847983 */ /* 0x000ee20000300a00 */
[----:B----4-:R-:W-:-:S03]  /*31ba0*/  IMAD.WIDE R166, R252, 0x4, R130 ;  /* 0x00000004fca67825 */ /* 0x010fc600078e0282 */
[----:B------:R-:W4:Y:S01]  /*31bb0*/  LDL.LU.64 R130, [R1+0x4330] ;  /* 0x0043300001827983 */ /* 0x000f220000300a00 */
[----:B------:R-:W-:-:S03]  /*31bc0*/  IMAD.WIDE R168, R252, 0x4, R128 ;  /* 0x00000004fca87825 */ /* 0x000fc600078e0280 */
[----:B------:R-:W2:Y:S01]  /*31bd0*/  LDL.LU.64 R128, [R1+0x4338] ;  /* 0x0043380001807983 */ /* 0x000ea20000300a00 */
[----:B------:R-:W-:-:S03]  /*31be0*/  IMAD.WIDE R170, R252, 0x4, R126 ;  /* 0x00000004fcaa7825 */ /* 0x000fc600078e027e */
[----:B------:R-:W2:Y:S01]  /*31bf0*/  LDL.LU.64 R126, [R1+0x4340] ;  /* 0x00434000017e7983 */ /* 0x000ea20000300a00 */
[----:B------:R-:W-:-:S03]  /*31c00*/  IMAD.WIDE R172, R252, 0x4, R124 ;  /* 0x00000004fcac7825 */ /* 0x000fc600078e027c */
[----:B------:R-:W2:Y:S01]  /*31c10*/  LDL.LU.64 R124, [R1+0x4348] ;  /* 0x00434800017c7983 */ /* 0x000ea20000300a00 */
[----:B------:R-:W-:-:S03]  /*31c20*/  IMAD.WIDE R174, R252, 0x4, R120 ;  /* 0x00000004fcae7825 */ /* 0x000fc600078e0278 */
[----:B------:R-:W2:Y:S01]  /*31c30*/  LDL.LU.64 R120, [R1+0x4370] ;  /* 0x0043700001787983 */ /* 0x000ea20000300a00 */
[----:B------:R-:W-:-:S03]  /*31c40*/  IMAD.WIDE R176, R252, 0x4, R118 ;  /* 0x00000004fcb07825 */ /* 0x000fc600078e0276 */
[----:B------:R-:W3:Y:S01]  /*31c50*/  LDL.LU.64 R118, [R1+0x4378] ;  /* 0x0043780001767983 */ /* 0x000ee20000300a00 */
[----:B------:R-:W-:-:S03]  /*31c60*/  IMAD.WIDE R178, R252, 0x4, R116 ;  /* 0x00000004fcb27825 */ /* 0x000fc600078e0274 */
[----:B------:R-:W3:Y:S01]  /*31c70*/  LDL.LU.64 R116, [R1+0x43a0] ;  /* 0x0043a00001747983 */ /* 0x000ee20000300a00 */
[----:B------:R-:W-:-:S04]  /*31c80*/  IMAD.WIDE R148, R252, 0x4, R148 ;  /* 0x00000004fc947825 */ /* 0x000fc800078e0294 */
        /* <DEDUP_REMOVED lines=11> */
[----:B------:R-:W-:Y:S04]  /*31d40*/  STL.64 [R1+0x77c0], R158 ;  /* 0x0077c09e01007387 */ /* 0x000fe80000100a00 */
[----:B------:R-:W-:Y:S04]  /*31d50*/  STL.64 [R1+0x77c8], R160 ;  /* 0x0077c8a001007387 */ /* 0x000fe80000100a00 */
[----:B------:R-:W-:Y:S04]  /*31d60*/  STL.64 [R1+0x77d0], R162 ;  /* 0x0077d0a201007387 */ /* 0x000fe80000100a00 */
[----:B------:R-:W-:Y:S04]  /*31d70*/  STL.64 [R1+0x77d8], R164 ;  /* 0x0077d8a401007387 */ /* 0x000fe80000100a00 */
[----:B------:R-:W-:Y:S04]  /*31d80*/  STL.64 [R1+0x77e0], R166 ;  /* 0x0077e0a601007387 */ /* 0x000fe80000100a00 */
[----:B------:R-:W-:Y:S04]  /*31d90*/  STL [R1+0x78f0], R168 ;  /* 0x0078f0a801007387 */ /* 0x000fe80000100800 */
[----:B------:R-:W-:Y:S04]  /*31da0*/  STL [R1+0x77e8], R169 ;  /* 0x0077e8a901007387 */ /* 0x000fe80000100800 */
[----:B------:R-:W-:Y:S04]  /*31db0*/  STL.64 [R1+0x77f0], R170 ;  /* 0x0077f0aa01007387 */ /* 0x000fe80000100a00 */
[----:B------:R-:W-:Y:S04]  /*31dc0*/  STL.64 [R1+0x77f8], R172 ;  /* 0x0077f8ac01007387 */ /* 0x000fe80000100a00 */
[----:B------:R-:W-:Y:S04]  /*31dd0*/  STL.64 [R1+0x7800], R174 ;  /* 0x007800ae01007387 */ /* 0x000fe80000100a00 */
[----:B------:R-:W-:Y:S04]  /*31de0*/  STL.64 [R1+0x7808], R176 ;  /* 0x007808b001007387 */ /* 0x000fe80000100a00 */
[----:B------:R-:W-:Y:S04]  /*31df0*/  STL.64 [R1+0x7810], R178 ;  /* 0x007810b201007387 */ /* 0x000fe80000100a00 */
[----:B------:R-:W-:Y:S01]  /*31e00*/  STL [R1+0x7aa0], R5 ;  /* 0x007aa00501007387 */ /* 0x000fe20000100800 */
        /* <DEDUP_REMOVED lines=9> */
[----:B------:R1:W-:Y:S04]  /*31ea0*/  LDGSTS.E [R122+0x13a00], [R156.64], !P1 ;  /* 0x13a000009c7a7fae */ /* 0x0003e8000c921846 */
[----:B------:R1:W-:Y:S04]  /*31eb0*/  LDGSTS.E [R122+0x13a80], [R158.64], !P1 ;  /* 0x13a800009e7a7fae */ /* 0x0003e8000c921846 */
[----:B------:R1:W-:Y:S04]  /*31ec0*/  LDGSTS.E [R122+0x13b00], [R160.64], !P1 ;  /* 0x13b00000a07a7fae */ /* 0x0003e8000c921846 */
        /* <DEDUP_REMOVED lines=10> */
[----:B------:R1:W-:Y:S04]  /*31f70*/  LDGSTS.E [R122+0x13f80], [R178.64], !P1 ;  /* 0x13f80000b27a7fae */ /* 0x0003e8000c921846 */
[----:B------:R1:W-:Y:S04]  /*31f80*/  LDGSTS.E [R122+0x15800], [R180.64], !P4 ;  /* 0x15800000b47a7fae */ /* 0x0003e8000e121846 */
[----:B------:R1:W-:Y:S04]  /*31f90*/  LDGSTS.E [R122+0x15880], [R182.64], !P4 ;  /* 0x15880000b67a7fae */ /* 0x0003e8000e121846 */
[----:B------:R1:W-:Y:S01]  /*31fa0*/  LDGSTS.E [R122+0x15900], [R184.64], !P4 ;  /* 0x15900000b87a7fae */ /* 0x0003e2000e121846 */
[----:B------:R-:W-:-:S03]  /*31fb0*/  IMAD.MOV.U32 R123, RZ, RZ, c[0x0][0x180] ;  /* 0x00006000ff7b7624 */ /* 0x000fc600078e00ff */
[----:B------:R1:W-:Y:S04]  /*31fc0*/  LDGSTS.E [R122+0x15980], [R186.64], !P4 ;  /* 0x15980000ba7a7fae */ /* 0x0003e8000e121846 */
[----:B------:R1:W-:Y:S01]  /*31fd0*/  LDGSTS.E [R122+0x15a00], [R188.64], !P4 ;  /* 0x15a00000bc7a7fae */ /* 0x0003e2000e121846 */
[----:B------:R-:W-:-:S03]  /*31fe0*/  IMAD.MOV.U32 R4, RZ, RZ, c[0x0][0x18c] ;  /* 0x00006300ff047624 */ /* 0x000fc600078e00ff */
[----:B------:R1:W-:Y:S04]  /*31ff0*/  LDGSTS.E [R122+0x15a80], [R190.64], !P4 ;  /* 0x15a80000be7a7fae */ /* 0x0003e8000e121846 */
[----:B------:R1:W-:Y:S01]  /*32000*/  LDGSTS.E [R122+0x15b00], [R192.64], !P4 ;  /* 0x15b00000c07a7fae */ /* 0x0003e2000e121846 */
[----:B--2---:R-:W-:-:S03]  /*32010*/  IMAD.WIDE R208, R252, 0x4, R120 ;  /* 0x00000004fcd07825 */ /* 0x004fc600078e0278 */
[----:B------:R-:W2:Y:S04]  /*32020*/  LDL.LU.64 R120, [R1+0x3fb8] ;  /* 0x003fb80001787983 */ /* 0x000ea80000300a00 */
[----:B------:R-:W2:Y:S01]  /*32030*/  LDL.LU.64 R146, [R1+0x3fb0] ;  /* 0x003fb00001927983 */ /* 0x000ea20000300a00 */
[----:B------:R-:W-:-:S03]  /*32040*/  IMAD.WIDE R202, R252, 0x4, R126 ;  /* 0x00000004fcca7825 */ /* 0x000fc600078e027e */
[----:B------:R-:W2:Y:S04]  /*32050*/  LDL.LU.64 R144, [R1+0x3f98] ;  /* 0x003f980001907983 */ /* 0x000ea80000300a00 */
[----:B------:R-:W2:Y:S04]  /*32060*/  LDL.LU.64 R126, [R1+0x3f90] ;  /* 0x003f9000017e7983 */ /* 0x000ea80000300a00 */
[----:B------:R-:W2:Y:S01]  /*32070*/  LDL.LU.64 R142, [R1+0x3f18] ;  /* 0x003f1800018e7983 */ /* 0x000ea20000300a00 */
[----:B---3--:R-:W-:-:S03]  /*32080*/  IMAD.WIDE R196, R252, 0x4, R132 ;  /* 0x00000004fcc47825 */ /* 0x008fc600078e0284 */
[----:B------:R-:W3:Y:S01]  /*32090*/  LDL.LU.64 R138, [R1+0x3ee8] ;  /* 0x003ee800018a7983 */ /* 0x000ee20000300a00 */
[----:B------:R-:W-:-:S03]  /*320a0*/  IMAD.WIDE R204, R252, 0x4, R124 ;  /* 0x00000004fccc7825 */ /* 0x000fc600078e027c */
[----:B------:R-:W3:Y:S04]  /*320b0*/  LDL.LU.64 R136, [R1+0x3ed0] ;  /* 0x003ed00001887983 */ /* 0x000ee80000300a00 */
[----:B------:R-:W3:Y:S04]  /*320c0*/  LDL.LU.64 R132, [R1+0x3ec0] ;  /* 0x003ec00001847983 */ /* 0x000ee80000300a00 */
[----:B------:R-:W3:Y:S01]  /*320d0*/  LDL.LU.64 R124, [R1+0x3ea8] ;  /* 0x003ea800017c7983 */ /* 0x000ee20000300a00 */
[----:B------:R-:W-:-:S03]  /*320e0*/  IMAD.WIDE R214, R252, 0x4, R118 ;  /* 0x00000004fcd67825 */ /* 0x000fc600078e0276 */
[----:B------:R-:W3:Y:S01]  /*320f0*/  LDL.LU.64 R118, [R1+0x3e98] ;  /* 0x003e980001767983 */ /* 0x000ee20000300a00 */
[----:B------:R-:W-:-:S03]  /*32100*/  IMAD.WIDE R226, R252, 0x4, R116 ;  /* 0x00000004fce27825 */ /* 0x000fc600078e0274 */
[----:B------:R-:W3:Y:S01]  /*32110*/  LDL.LU.64 R116, [R1+0x3e80] ;  /* 0x003e800001747983 */ /* 0x000ee20000300a00 */
[----:B------:R-:W-:-:S03]  /*32120*/  IMAD.WIDE R194, R252, 0x4, R134 ;  /* 0x00000004fcc27825 */ /* 0x000fc600078e0286 */
[----:B------:R-:W-:Y:S01]  /*32130*/  STL.64 [R1+0x7818], R180 ;  /* 0x007818b401007387 */ /* 0x000fe20000100a00 */
[----:B----4-:R-:W-:-:S03]  /*32140*/  IMAD.WIDE R198, R252, 0x4, R130 ;  /* 0x00000004fcc67825 */ /* 0x010fc600078e0282 */
[----:B------:R-:W-:Y:S01]  /*32150*/  STL.64 [R1+0x7820], R182 ;  /* 0x007820b601007387 */ /* 0x000fe20000100a00 */
[----:B------:R-:W-:-:S03]  /*32160*/  IMAD.WIDE R200, R252, 0x4, R128 ;  /* 0x00000004fcc87825 */ /* 0x000fc600078e0280 */
[----:B------:R-:W-:Y:S04]  /*32170*/  STL.64 [R1+0x7828], R184 ;  /* 0x007828b801007387 */ /* 0x000fe80000100a00 */
[----:B------:R-:W-:Y:S04]  /*32180*/  STL.64 [R1+0x7830], R186 ;  /* 0x007830ba01007387 */ /* 0x000fe80000100a00 */
[----:B------:R-:W-:Y:S04]  /*32190*/  STL.64 [R1+0x7838], R188 ;  /* 0x007838bc01007387 */ /* 0x000fe80000100a00 */
[----:B------:R-:W-:Y:S04]  /*321a0*/  STL.64 [R1+0x7840], R190 ;  /* 0x007840be01007387 */ /* 0x000fe80000100a00 */
[----:B------:R-:W-:Y:S04]  /*321b0*/  STL.64 [R1+0x7848], R192 ;  /* 0x007848c001007387 */ /* 0x000fe80000100a00 */
[----:B------:R1:W-:Y:S01]  /*321c0*/  LDGSTS.E [R122+0x15b80], [R194.64], !P4 ;  /* 0x15b80000c27a7fae */ /* 0x0003e2000e121846 */
[----:B------:R-:W-:-:S03]  /*321d0*/  IADD3 R123, R123, 0x1f, RZ ;  /* 0x0000001f7b7b7810 */ /* 0x000fc60007ffe0ff */
[----:B------:R-:W-:Y:S04]  /*321e0*/  STL.64 [R1+0x7850], R194 ;  /* 0x007850c201007387 */ /* 0x000fe80000100a00 */
[----:B------:R1:W-:Y:S01]  /*321f0*/  LDGSTS.E [R122+0x15c00], [R196.64], !P4 ;  /* 0x15c00000c47a7fae */ /* 0x0003e2000e121846 */
[----:B------:R-:W-:-:S03]  /*32200*/  IMAD.SHL.U32 R4, R4, 0x20, RZ ;  /* 0x0000002004047824 */ /* 0x000fc600078e00ff */
        /* <DEDUP_REMOVED lines=14> */
[----:B------:R-:W-:-:S03]  /*322f0*/  ISETP.GE.AND P4, PT, R123, 0x20, PT ;  /* 0x000000207b00780c */ /* 0x000fc60003f86270 */
[----:B------:R-:W-:Y:S04]  /*32300*/  STL.64 [R1+0x7890], R226 ;  /* 0x007890e201007387 */ /* 0x000fe80000100a00 */
[----:B-1----:R-:W4:Y:S04]  /*32310*/  LDL.LU.64 R122, [R1+0x3e70] ;  /* 0x003e7000017a7983 */ /* 0x002f280000300a00 */
[----:B------:R-:W4:Y:S04]  /*32320*/  LDL.LU.64 R140, [R1+0x3e58] ;  /* 0x003e5800018c7983 */ /* 0x000f280000300a00 */
[----:B------:R-:W4:Y:S01]  /*32330*/  LDL.LU.64 R134, [R1+0x3e48] ;  /* 0x003e480001867983 */ /* 0x000f220000300a00 */
[----:B--2---:R-:W-:-:S05]  /*32340*/  IMAD.WIDE R2, R4, 0x4, R120 ;  /* 0x0000000404027825 */ /* 0x004fca00078e0278 */
[----:B------:R1:W-:Y:S01]  /*32350*/  STL.64 [R1+0x5218], R2 ;  /* 0x0052180201007387 */ /* 0x0003e20000100a00 */
[----:B------:R-:W-:-:S03]  /*32360*/  IMAD.WIDE R8, R4, 0x4, R146 ;  /* 0x0000000404087825 */ /* 0x000fc600078e0292 */
[----:B------:R-:W2:Y:S04]  /*32370*/  LDL.LU.64 R130, [R1+0x3e30] ;  /* 0x003e300001827983 */ /* 0x000ea80000300a00 */
[----:B------:R-:W2:Y:S04]  /*32380*/  LDL.LU.64 R128, [R1+0x3e20] ;  /* 0x003e200001807983 */ /* 0x000ea80000300a00 */
[----:B------:R-:W2:Y:S01]  /*32390*/  LDL.LU.64 R120, [R1+0x3e08] ;  /* 0x003e080001787983 */ /* 0x000ea20000300a00 */
[----:B------:R-:W-:-:S03]  /*323a0*/  IMAD.WIDE R6, R4, 0x4, R126 ;  /* 0x0000000404067825 */ /* 0x000fc600078e027e */
[----:B------:R-:W-:Y:S01]  /*323b0*/  STL.64 [R1+0x5210], R8 ;  /* 0x0052100801007387 */ /* 0x000fe20000100a00 */
[----:B-1----:R-:W-:-:S03]  /*323c0*/  IMAD.WIDE R2, R4, 0x4, R144 ;  /* 0x0000000404027825 */ /* 0x002fc600078e0290 */
[----:B------:R-:W2:Y:S04]  /*323d0*/  LDL.LU.64 R126, [R1+0x3df8] ;  /* 0x003df800017e7983 */ /* 0x000ea80000300a00 */
[----:B------:R1:W-:Y:S01]  /*323e0*/  STL.64 [R1+0x5208], R2 ;  /* 0x0052080201007387 */ /* 0x0003e20000100a00 */
[----:B---3--:R-:W-:-:S03]  /*323f0*/  IMAD.WIDE R166, R4, 0x4, R138 ;  /* 0x0000000404a67825 */ /* 0x008fc600078e028a */
[----:B------:R-:W-:Y:S01]  /*32400*/  STL.64 [R1+0x5200], R6 ;  /* 0x0052000601007387 */ /* 0x000fe20000100a00 */
[----:B-1----:R-:W-:-:S05]  /*32410*/  IMAD.WIDE R2, R4, 0x4, R142 ;  /* 0x0000000404027825 */ /* 0x002fca00078e028e */
[----:B------:R1:W-:Y:S01]  /*32420*/  STL.64 [R1+0x51f8], R2 ;  /* 0x0051f80201007387 */ /* 0x0003e20000100a00 */
[----:B------:R-:W-:-:S04]  /*32430*/  IMAD.WIDE R42, R4, 0x4, R136 ;  /* 0x00000004042a7825 */ /* 0x000fc800078e0288 */
[C---:B-1----:R-:W-:Y:S02]  /*32440*/  IMAD.WIDE R2, R4.reuse, 0x4, R124 ;  /* 0x0000000404027825 */ /* 0x042fe400078e027c */
[----:B------:R-:W3:Y:S04]  /*32450*/  LDL.LU.64 R124, [R1+0x3de0] ;  /* 0x003de000017c7983 */ /* 0x000ee80000300a00 */
[----:B------:R-:W-:Y:S04]  /*32460*/  STL.64 [R1+0x51f0], R166 ;  /* 0x0051f0a601007387 */ /* 0x000fe80000100a00 */
[----:B------:R1:W-:Y:S04]  /*32470*/  STL.64 [R1+0x51d8], R2 ;  /* 0x0051d80201007387 */ /* 0x0003e80000100a00 */
[----:B------:R-:W-:Y:S04]  /*32480*/  STL.64 [R1+0x7898], R166 ;  /* 0x007898a601007387 */ /* 0x000fe80000100a00 */
[----:B------:R-:W3:Y:S01]  /*32490*/  LDL.LU.64 R142, [R1+0x3dd0] ;  /* 0x003dd000018e7983 */ /* 0x000ee20000300a00 */
[----:B-1----:R-:W-:-:S03]  /*324a0*/  IMAD.WIDE R2, R4, 0x4, R118 ;  /* 0x0000000404027825 */ /* 0x002fc600078e0276 */
[----:B------:R-:W3:Y:S04]  /*324b0*/  LDL.LU.64 R138, [R1+0x3dc0] ;  /* 0x003dc000018a7983 */ /* 0x000ee80000300a00 */
[----:B------:R1:W-:Y:S04]  /*324c0*/  STL.64 [R1+0x51d0], R2 ;  /* 0x0051d00201007387 */ /* 0x0003e80000100a00 */
[----:B------:R-:W3:Y:S04]  /*324d0*/  LDL.LU.64 R118, [R1+0x3db0] ;  /* 0x003db00001767983 */ /* 0x000ee80000300a00 */
[----:B------:R-:W-:Y:S04]  /*324e0*/  STL.64 [R1+0x51e8], R42 ;  /* 0x0051e82a01007387 */ /* 0x000fe80000100a00 */
[----:B------:R-:W-:Y:S01]  /*324f0*/  STL.64 [R1+0x78a0], R42 ;  /* 0x0078a02a01007387 */ /* 0x000fe20000100a00 */
[----:B-1----:R-:W-:-:S03]  /*32500*/  IMAD.WIDE R2, R4, 0x4, R116 ;  /* 0x0000000404027825 */ /* 0x002fc600078e0274 */
[----:B------:R-:W3:Y:S04]  /*32510*/  LDL.LU.64 R136, [R1+0x3d90] ;  /* 0x003d900001887983 */ /* 0x000ee80000300a00 */
[----:B------:R-:W3:Y:S01]  /*32520*/  LDL.LU.64 R116, [R1+0x3d78] ;  /* 0x003d780001747983 */ /* 0x000ee20000300a00 */
[----:B------:R-:W-:-:S03]  /*32530*/  IMAD.WIDE R114, R4, 0x4, R132 ;  /* 0x0000000404727825 */ /* 0x000fc600078e0284 */
[----:B------:R1:W-:Y:S04]  /*32540*/  STL.64 [R1+0x51c8], R2 ;  /* 0x0051c80201007387 */ /* 0x0003e80000100a00 */
[----:B------:R-:W3:Y:S04]  /*32550*/  LDL.LU.64 R132, [R1+0x3b88] ;  /* 0x003b880001847983 */ /* 0x000ee80000300a00 */
[----:B------:R-:W-:Y:S04]  /*32560*/  STL.64 [R1+0x51e0], R114 ;  /* 0x0051e07201007387 */ /* 0x000fe80000100a00 */
[----:B------:R-:W-:Y:S01]  /*32570*/  STL.64 [R1+0x78a8], R114 ;  /* 0x0078a87201007387 */ /* 0x000fe20000100a00 */
[----:B----4-:R-:W-:-:S03]  /*32580*/  IMAD.WIDE R6, R4, 0x4, R122 ;  /* 0x0000000404067825 */ /* 0x010fc600078e027a */
[----:B------:R-:W4:Y:S01]  /*32590*/  LDL.LU.64 R122, [R1+0x3b80] ;  /* 0x003b8000017a7983 */ /* 0x000f220000300a00 */
[----:B-1----:R-:W-:-:S03]  /*325a0*/  IMAD.WIDE R2, R4, 0x4, R140 ;  /* 0x0000000404027825 */ /* 0x002fc600078e028c */
[----:B------:R-:W-:Y:S01]  /*325b0*/  STL.64 [R1+0x51c0], R6 ;  /* 0x0051c00601007387 */ /* 0x000fe20000100a00 */
[----:B------:R-:W-:-:S03]  /*325c0*/  IMAD.WIDE R164, R4, 0x4, R134 ;  /* 0x0000000404a47825 */ /* 0x000fc600078e0286 */
[----:B------:R2:W-:Y:S02]  /*325d0*/  STL.64 [R1+0x51b8], R2 ;  /* 0x0051b80201007387 */ /* 0x0005e40000100a00 */
[C---:B--2---:R-:W-:Y:S02]  /*325e0*/  IMAD.WIDE R2, R4.reuse, 0x4, R120 ;  /* 0x0000000404027825 */ /* 0x044fe400078e0278 */
[----:B------:R-:W2:Y:S04]  /*325f0*/  LDL.LU.64 R120, [R1+0x3b70] ;  /* 0x003b700001787983 */ /* 0x000ea80000300a00 */
[----:B------:R-:W-:Y:S04]  /*32600*/  STL.64 [R1+0x51b0], R164 ;  /* 0x0051b0a401007387 */ /* 0x000fe80000100a00 */
[----:B------:R1:W-:Y:S04]  /*32610*/  STL.64 [R1+0x5198], R2 ;  /* 0x0051980201007387 */ /* 0x0003e80000100a00 */
[----:B------:R-:W-:Y:S04]  /*32620*/  STL.64 [R1+0x78b0], R164 ;  /* 0x0078b0a401007387 */ /* 0x000fe80000100a00 */
[----:B------:R-:W2:Y:S01]  /*32630*/  LDL.LU.64 R140, [R1+0x3b60] ;  /* 0x003b6000018c7983 */ /* 0x000ea20000300a00 */
[----:B-1----:R-:W-:-:S03]  /*32640*/  IMAD.WIDE R2, R4, 0x4, R126 ;  /* 0x0000000404027825 */ /* 0x002fc600078e027e */
[----:B------:R-:W2:Y:S01]  /*32650*/  LDL.LU.64 R134, [R1+0x3b50] ;  /* 0x003b500001867983 */ /* 0x000ea20000300a00 */
[----:B------:R-:W-:-:S03]  /*32660*/  IMAD.WIDE R112, R4, 0x4, R128 ;  /* 0x0000000404707825 */ /* 0x000fc600078e0280 */
[----:B------:R3:W-:Y:S04]  /*32670*/  STL.64 [R1+0x5190], R2 ;  /* 0x0051900201007387 */ /* 0x0007e80000100a00 */
[----:B------:R-:W2:Y:S01]  /*32680*/  LDL.LU.64 R128, [R1+0x3b48] ;  /* 0x003b480001807983 */ /* 0x000ea20000300a00 */
[----:B------:R-:W-:-:S03]  /*32690*/  IMAD.WIDE R40, R4, 0x4, R130 ;  /* 0x0000000404287825 */ /* 0x000fc600078e0282 */
[----:B------:R-:W2:Y:S04]  /*326a0*/  LDL.LU.64 R130, [R1+0x3b38] ;  /* 0x003b380001827983 */ /* 0x000ea80000300a00 */
[----:B------:R-:W2:Y:S04]  /*326b0*/  LDL.LU.64 R126, [R1+0x3b30] ;  /* 0x003b3000017e7983 */ /* 0x000ea80000300a00 */
[----:B------:R-:W-:Y:S01]  /*326c0*/  STL.64 [R1+0x51a8], R40 ;  /* 0x0051a82801007387 */ /* 0x000fe20000100a00 */
[----:B---3--:R-:W-:-:S03]  /*326d0*/  IMAD.WIDE R2, R4, 0x4, R124 ;  /* 0x0000000404027825 */ /* 0x008fc600078e027c */
[----:B------:R-:W-:Y:S04]  /*326e0*/  STL.64 [R1+0x78b8], R40 ;  /* 0x0078b82801007387 */ /* 0x000fe80000100a00 */
[----:B------:R-:W3:Y:S04]  /*326f0*/  LDL.LU.64 R124, [R1+0x3b20] ;  /* 0x003b2000017c7983 */ /* 0x000ee80000300a00 */
[----:B------:R-:W-:Y:S01]  /*32700*/  STL.64 [R1+0x51a0], R112 ;  /* 0x0051a07001007387 */ /* 0x000fe20000100a00 */
[----:B------:R-:W-:-:S03]  /*32710*/  IMAD.WIDE R6, R4, 0x4, R142 ;  /* 0x0000000404067825 */ /* 0x000fc600078e028e */
[----:B------:R1:W-:Y:S04]  /*32720*/  STL.64 [R1+0x5188], R2 ;  /* 0x0051880201007387 */ /* 0x0003e80000100a00 */
[----:B------:R-:W-:Y:S04]  /*32730*/  STL.64 [R1+0x78c0], R112 ;  /* 0x0078c07001007387 */ /* 0x000fe80000100a00 */
[----:B------:R-:W-:Y:S01]  /*32740*/  STL.64 [R1+0x5180], R6 ;  /* 0x0051800601007387 */ /* 0x000fe20000100a00 */
[----:B------:R-:W-:-:S03]  /*32750*/  IMAD.WIDE R162, R4, 0x4, R118 ;  /* 0x0000000404a27825 */ /* 0x000fc600078e0276 */
[----:B------:R-:W3:Y:S01]  /*32760*/  LDL.LU.64 R118, [R1+0x3af0] ;  /* 0x003af00001767983 */ /* 0x000ee20000300a00 */
[----:B-1----:R-:W-:-:S05]  /*32770*/  IMAD.WIDE R2, R4, 0x4, R138 ;  /* 0x0000000404027825 */ /* 0x002fca00078e028a */
[----:B------:R1:W-:Y:S01]  /*32780*/  STL.64 [R1+0x5178], R2 ;  /* 0x0051780201007387 */ /* 0x0003e20000100a00 */
[----:B------:R-:W-:-:S03]  /*32790*/  IMAD.WIDE R110, R4, 0x4, R116 ;  /* 0x00000004046e7825 */ /* 0x000fc600078e0274 */
[----:B------:R-:W3:Y:S01]  /*327a0*/  LDL.LU.64 R116, [R1+0x3ac0] ;  /* 0x003ac00001747983 */ /* 0x000ee20000300a00 */
[----:B-1----:R-:W-:-:S03]  /*327b0*/  IMAD.WIDE R2, R4, 0x4, R132 ;  /* 0x0000000404027825 */ /* 0x002fc600078e0284 */
[----:B------:R-:W-:Y:S04]  /*327c0*/  STL.64 [R1+0x5170], R162 ;  /* 0x005170a201007387 */ /* 0x000fe80000100a00 */
[----:B------:R-:W-:Y:S01]  /*327d0*/  STL.64 [R1+0x78c8], R162 ;  /* 0x0078c8a201007387 */ /* 0x000fe20000100a00 */
[----:B------:R-:W-:-:S03]  /*327e0*/  IMAD.WIDE R38, R4, 0x4, R136 ;  /* 0x0000000404267825 */ /* 0x000fc600078e0288 */
[----:B------:R4:W-:Y:S04]  /*327f0*/  STL.64 [R1+0x5158], R2 ;  /* 0x0051580201007387 */ /* 0x0009e80000100a00 */
[----:B------:R-:W3:Y:S04]  /*32800*/  LDL.LU.64 R138, [R1+0x3a98] ;  /* 0x003a9800018a7983 */ /* 0x000ee80000300a00 */
[----:B------:R-:W3:Y:S01]  /*32810*/  LDL.LU.64 R136, [R1+0x3a88] ;  /* 0x003a880001887983 */ /* 0x000ee20000300a00 */
[----:B----4-:R-:W-:-:S05]  /*32820*/  IMAD.WIDE R2, R4, 0x4, R122 ;  /* 0x0000000404027825 */ /* 0x010fca00078e027a */
[----:B------:R2:W-:Y:S04]  /*32830*/  STL.64 [R1+0x5150], R2 ;  /* 0x0051500201007387 */ /* 0x0005e80000100a00 */
[----:B------:R-:W4:Y:S04]  /*32840*/  LDL.LU.64 R122, [R1+0x3a80] ;  /* 0x003a8000017a7983 */ /* 0x000f280000300a00 */
[----:B------:R-:W-:Y:S04]  /*32850*/  STL.64 [R1+0x5168], R38 ;  /* 0x0051682601007387 */ /* 0x000fe80000100a00 */
[----:B------:R-:W-:Y:S04]  /*32860*/  STL.64 [R1+0x78d0], R38 ;  /* 0x0078d02601007387 */ /* 0x000fe80000100a00 */
[----:B------:R-:W4:Y:S01]  /*32870*/  LDL.LU.64 R132, [R1+0x3a50] ;  /* 0x003a500001847983 */ /* 0x000f220000300a00 */
[----:B--2---:R-:W-:-:S03]  /*32880*/  IMAD.WIDE R2, R4, 0x4, R120 ;  /* 0x0000000404027825 */ /* 0x004fc600078e0278 */
[----:B------:R-:W2:Y:S04]  /*32890*/  LDL.LU.64 R120, [R1+0x3a40] ;  /* 0x003a400001787983 */ /* 0x000ea80000300a00 */
[----:B------:R1:W-:Y:S04]  /*328a0*/  STL.64 [R1+0x5148], R2 ;  /* 0x0051480201007387 */ /* 0x0003e80000100a00 */
[----:B------:R-:W-:Y:S04]  /*328b0*/  STL.64 [R1+0x5160], R110 ;  /* 0x0051606e01007387 */ /* 0x000fe80000100a00 */
[----:B------:R-:W-:Y:S01]  /*328c0*/  STL.64 [R1+0x78d8], R110 ;  /* 0x0078d86e01007387 */ /* 0x000fe20000100a00 */
[----:B-1----:R-:W-:-:S05]  /*328d0*/  IMAD.WIDE R2, R4, 0x4, R140 ;  /* 0x0000000404027825 */ /* 0x002fca00078e028c */
[----:B------:R3:W-:Y:S01]  /*328e0*/  STL.64 [R1+0x5140], R2 ;  /* 0x0051400201007387 */ /* 0x0007e20000100a00 */
[----:B------:R-:W-:-:S03]  /*328f0*/  IMAD.WIDE R160, R4, 0x4, R128 ;  /* 0x0000000404a07825 */ /* 0x000fc600078e0280 */
[----:B------:R-:W2:Y:S01]  /*32900*/  LDL.LU.64 R128, [R1+0x39e8] ;  /* 0x0039e80001807983 */ /* 0x000ea20000300a00 */
[----:B------:R-:W-:-:S04]  /*32910*/  IMAD.WIDE R38, R4, 0x4, R134 ;  /* 0x0000000404267825 */ /* 0x000fc800078e0286 */
[C---:B------:R-:W-:Y:S02]  /*32920*/  IMAD.WIDE R108, R4.reuse, 0x4, R126 ;  /* 0x00000004046c7825 */ /* 0x040fe400078e027e */
[----:B------:R-:W2:Y:S04]  /*32930*/  LDL.LU.64 R126, [R1+0x39b8] ;  /* 0x0039b800017e7983 */ /* 0x000ea80000300a00 */
[----:B------:R-:W-:Y:S01]  /*32940*/  STL.64 [R1+0x5138], R38 ;  /* 0x0051382601007387 */ /* 0x000fe20000100a00 */
[----:B------:R-:W-:-:S03]  /*32950*/  IMAD.WIDE R36, R4, 0x4, R130 ;  /* 0x0000000404247825 */ /* 0x000fc600078e0282 */
[----:B------:R-:W-:Y:S01]  /*32960*/  STL.64 [R1+0x78e0], R38 ;  /* 0x0078e02601007387 */ /* 0x000fe20000100a00 */
[----:B---3--:R-:W-:-:S03]  /*32970*/  IMAD.WIDE R2, R4, 0x4, R124 ;  /* 0x0000000404027825 */ /* 0x008fc600078e027c */
[----:B------:R-:W3:Y:S04]  /*32980*/  LDL.LU.64 R124, [R1+0x39a0] ;  /* 0x0039a000017c7983 */ /* 0x000ee80000300a00 */
[----:B------:R-:W-:Y:S04]  /*32990*/  STL.64 [R1+0x5130], R160 ;  /* 0x005130a001007387 */ /* 0x000fe80000100a00 */
[----:B------:R1:W-:Y:S04]  /*329a0*/  STL.64 [R1+0x5118], R2 ;  /* 0x0051180201007387 */ /* 0x0003e80000100a00 */
[----:B------:R-:W-:Y:S04]  /*329b0*/  STL.64 [R1+0x78e8], R160 ;  /* 0x0078e8a001007387 */ /* 0x000fe80000100a00 */
[----:B------:R-:W-:Y:S01]  /*329c0*/  STL.64 [R1+0x5128], R36 ;  /* 0x0051282401007387 */ /* 0x000fe20000100a00 */
[----:B-1----:R-:W-:-:S03]  /*329d0*/  IMAD.WIDE R2, R4, 0x4, R118 ;  /* 0x0000000404027825 */ /* 0x002fc600078e0276 */
[----:B------:R-:W-:Y:S04]  /*329e0*/  STL.64 [R1+0x78f8], R36 ;  /* 0x0078f82401007387 */ /* 0x000fe80000100a00 */
[----:B------:R1:W-:Y:S04]  /*329f0*/  STL.64 [R1+0x5110], R2 ;  /* 0x0051100201007387 */ /* 0x0003e80000100a00 */
[----:B------:R-:W3:Y:S04]  /*32a00*/  LDL.LU.64 R118, [R1+0x3970] ;  /* 0x0039700001767983 */ /* 0x000ee80000300a00 */
[----:B------:R-:W3:Y:S01]  /*32a10*/  LDL.LU.64 R134, [R1+0x3960] ;  /* 0x0039600001867983 */ /* 0x000ee20000300a00 */
[----:B-1----:R-:W-:-:S05]  /*32a20*/  IMAD.WIDE R2, R4, 0x4, R116 ;  /* 0x0000000404027825 */ /* 0x002fca00078e0274 */
[----:B------:R1:W-:Y:S04]  /*32a30*/  STL.64 [R1+0x5108], R2 ;  /* 0x0051080201007387 */ /* 0x0003e80000100a00 */
[----:B------:R-:W3:Y:S04]  /*32a40*/  LDL.LU.64 R130, [R1+0x3938] ;  /* 0x0039380001827983 */ /* 0x000ee80000300a00 */
[----:B------:R-:W3:Y:S01]  /*32a50*/  LDL.LU.64 R116, [R1+0x3930] ;  /* 0x0039300001747983 */ /* 0x000ee20000300a00 */
[----:B------:R-:W-:-:S03]  /*32a60*/  IMAD.WIDE R110, R4, 0x4, R138 ;  /* 0x00000004046e7825 */ /* 0x000fc600078e028a */
[----:B------:R-:W-:Y:S04]  /*32a70*/  STL.64 [R1+0x5120], R108 ;  /* 0x0051206c01007387 */ /* 0x000fe80000100a00 */
[----:B------:R-:W-:Y:S01]  /*32a80*/  STL.64 [R1+0x7900], R108 ;  /* 0x0079006c01007387 */ /* 0x000fe20000100a00 */
[----:B------:R-:W-:-:S04]  /*32a90*/  IMAD.WIDE R162, R4, 0x4, R136 ;  /* 0x0000000404a27825 */ /* 0x000fc800078e0288 */
[C---:B----4-:R-:W-:Y:S02]  /*32aa0*/  IMAD.WIDE R158, R4.reuse, 0x4, R122 ;  /* 0x00000004049e7825 */ /* 0x050fe400078e027a */
[----:B------:R-:W4:Y:S04]  /*32ab0*/  LDL.LU.64 R122, [R1+0x38e8] ;  /* 0x0038e800017a7983 */ /* 0x000f280000300a00 */
[----:B------:R-:W-:Y:S04]  /*32ac0*/  STL.64 [R1+0x5100], R110 ;  /* 0x0051006e01007387 */ /* 0x000fe80000100a00 */
[----:B------:R-:W-:Y:S01]  /*32ad0*/  STL.64 [R1+0x79c8], R110 ;  /* 0x0079c86e01007387 */ /* 0x000fe20000100a00 */
[----:B------:R-:W-:-:S04]  /*32ae0*/  IMAD.WIDE R34, R4, 0x4, R132 ;  /* 0x0000000404227825 */ /* 0x000fc800078e0284 */
[C---:B--2---:R-:W-:Y:S02]  /*32af0*/  IMAD.WIDE R106, R4.reuse, 0x4, R120 ;  /* 0x00000004046a7825 */ /* 0x044fe400078e0278 */
[----:B------:R-:W2:Y:S04]  /*32b00*/  LDL.LU.64 R120, [R1+0x38e0] ;  /* 0x0038e00001787983 */ /* 0x000ea80000300a00 */
[----:B------:R-:W-:Y:S04]  /*32b10*/  STL.64 [R1+0x50f8], R162 ;  /* 0x0050f8a201007387 */ /* 0x000fe80000100a00 */
[----:B------:R-:W-:Y:S01]  /*32b20*/  STL.64 [R1+0x7908], R162 ;  /* 0x007908a201007387 */ /* 0x000fe20000100a00 */
[----:B-1----:R-:W-:-:S03]  /*32b30*/  IMAD.WIDE R2, R4, 0x4, R128 ;  /* 0x0000000404027825 */ /* 0x002fc600078e0280 */
[----:B------:R-:W2:Y:S04]  /*32b40*/  LDL.LU.64 R128, [R1+0x3718] ;  /* 0x0037180001807983 */ /* 0x000ea80000300a00 */
[----:B------:R-:W-:Y:S04]  /*32b50*/  STL.64 [R1+0x50f0], R158 ;  /* 0x0050f09e01007387 */ /* 0x000fe80000100a00 */
[----:B------:R1:W-:Y:S04]  /*32b60*/  STL.64 [R1+0x50d8], R2 ;  /* 0x0050d80201007387 */ /* 0x0003e80000100a00 */
[----:B------:R-:W-:Y:S01]  /*32b70*/  STL.64 [R1+0x7910], R158 ;  /* 0x0079109e01007387 */ /* 0x000fe20000100a00 */
[----:B-1----:R-:W-:-:S03]  /*32b80*/  IMAD.WIDE R2, R4, 0x4, R126 ;  /* 0x0000000404027825 */ /* 0x002fc600078e027e */
[----:B------:R-:W2:Y:S04]  /*32b90*/  LDL.LU.64 R126, [R1+0x3710] ;  /* 0x00371000017e7983 */ /* 0x000ea80000300a00 */
[----:B------:R-:W-:Y:S04]  /*32ba0*/  STL.64 [R1+0x50e8], R34 ;  /* 0x0050e82201007387 */ /* 0x000fe80000100a00 */
[----:B------:R3:W-:Y:S04]  /*32bb0*/  STL.64 [R1+0x50d0], R2 ;  /* 0x0050d00201007387 */ /* 0x0007e80000100a00 */
[----:B------:R-:W-:Y:S04]  /*32bc0*/  STL.64 [R1+0x7918], R34 ;  /* 0x0079182201007387 */ /* 0x000fe80000100a00 */
[----:B------:R-:W2:Y:S01]  /*32bd0*/  LDL.LU.64 R140, [R1+0x3708] ;  /* 0x00370800018c7983 */ /* 0x000ea20000300a00 */
[----:B---3--:R-:W-:-:S03]  /*32be0*/  IMAD.WIDE R2, R4, 0x4, R124 ;  /* 0x0000000404027825 */ /* 0x008fc600078e027c */
[----:B------:R-:W3:Y:S04]  /*32bf0*/  LDL.LU.64 R138, [R1+0x3700] ;  /* 0x00370000018a7983 */ /* 0x000ee80000300a00 */
[----:B------:R2:W-:Y:S04]  /*32c00*/  STL.64 [R1+0x50c8], R2 ;  /* 0x0050c80201007387 */ /* 0x0005e80000100a00 */
[----:B------:R-:W3:Y:S01]  /*32c10*/  LDL.LU.64 R124, [R1+0x36e8] ;  /* 0x0036e800017c7983 */ /* 0x000ee20000300a00 */
[----:B------:R-:W-:-:S03]  /*32c20*/  IMAD.WIDE R38, R4, 0x4, R118 ;  /* 0x0000000404267825 */ /* 0x000fc600078e0276 */
[----:B------:R-:W-:Y:S04]  /*32c30*/  STL.64 [R1+0x50e0], R106 ;  /* 0x0050e06a01007387 */ /* 0x000fe80000100a00 */
[----:B------:R-:W-:Y:S04]  /*32c40*/  STL.64 [R1+0x7920], R106 ;  /* 0x0079206a01007387 */ /* 0x000fe80000100a00 */
[----:B------:R-:W3:Y:S04]  /*32c50*/  LDL.LU.64 R132, [R1+0x36e0] ;  /* 0x0036e00001847983 */ /* 0x000ee80000300a00 */
[----:B------:R-:W3:Y:S01]  /*32c60*/  LDL.LU.64 R118, [R1+0x36c8] ;  /* 0x0036c80001767983 */ /* 0x000ee20000300a00 */
[----:B------:R-:W-:-:S03]  /*32c70*/  IMAD.WIDE R32, R4, 0x4, R116 ;  /* 0x0000000404207825 */ /* 0x000fc600078e0274 */
[----:B------:R-:W3:Y:S01]  /*32c80*/  LDL.LU.64 R116, [R1+0x36c0] ;  /* 0x0036c00001747983 */ /* 0x000ee20000300a00 */
[----:B------:R-:W-:-:S03]  /*32c90*/  IMAD.WIDE R112, R4, 0x4, R134 ;  /* 0x0000000404707825 */ /* 0x000fc600078e0286 */
[----:B------:R-:W-:Y:S01]  /*32ca0*/  STL.64 [R1+0x50c0], R38 ;  /* 0x0050c02601007387 */ /* 0x000fe20000100a00 */
[----:B------:R-:W-:-:S03]  /*32cb0*/  IMAD.WIDE R156, R4, 0x4, R130 ;  /* 0x00000004049c7825 */ /* 0x000fc600078e0282 */
[----:B------:R-:W-:Y:S04]  /*32cc0*/  STL.64 [R1+0x79d0], R38 ;  /* 0x0079d02601007387 */ /* 0x000fe80000100a00 */
[----:B------:R-:W3:Y:S01]  /*32cd0*/  LDL.LU.64 R130, [R1+0x36b8] ;  /* 0x0036b80001827983 */ /* 0x000ee20000300a00 */
[----:B----4-:R-:W-:-:S03]  /*32ce0*/  IMAD.WIDE R104, R4, 0x4, R122 ;  /* 0x0000000404687825 */ /* 0x010fc600078e027a */
[----:B------:R-:W4:Y:S04]  /*32cf0*/  LDL.LU.64 R122, [R1+0x36b0] ;  /* 0x0036b000017a7983 */ /* 0x000f280000300a00 */
[----:B------:R-:W-:Y:S04]  /*32d00*/  STL.64 [R1+0x50b8], R112 ;  /* 0x0050b87001007387 */ /* 0x000fe80000100a00 */
[----:B------:R-:W-:Y:S01]  /*32d10*/  STL.64 [R1+0x7928], R112 ;  /* 0x0079287001007387 */ /* 0x000fe20000100a00 */
[----:B--2---:R-:W-:-:S03]  /*32d20*/  IMAD.WIDE R2, R4, 0x4, R120 ;  /* 0x0000000404027825 */ /* 0x004fc600078e0278 */
        /* <DEDUP_REMOVED lines=10> */
[----:B-1----:R-:W-:-:S03]  /*32dd0*/  IMAD.WIDE R2, R4, 0x4, R126 ;  /* 0x0000000404027825 */ /* 0x002fc600078e027e */
[----:B------:R-:W2:Y:S04]  /*32de0*/  LDL.LU.64 R134, [R1+0x3690] ;  /* 0x0036900001867983 */ /* 0x000ea80000300a00 */
[----:B------:R1:W-:Y:S04]  /*32df0*/  STL.64 [R1+0x5088], R2 ;  /* 0x0050880201007387 */ /* 0x0003e80000100a00 */
[----:B------:R-:W2:Y:S04]  /*32e00*/  LDL.LU.64 R126, [R1+0x3688] ;  /* 0x00368800017e7983 */ /* 0x000ea80000300a00 */
[----:B------:R-:W-:Y:S01]  /*32e10*/  STL.64 [R1+0x50a0], R104 ;  /* 0x0050a06801007387 */ /* 0x000fe20000100a00 */
[----:B-1----:R-:W-:-:S03]  /*32e20*/  IMAD.WIDE R2, R4, 0x4, R140 ;  /* 0x0000000404027825 */ /* 0x002fc600078e028c */
[----:B------:R-:W-:Y:S04]  /*32e30*/  STL.64 [R1+0x7940], R104 ;  /* 0x0079406801007387 */ /* 0x000fe80000100a00 */
[----:B------:R1:W-:Y:S01]  /*32e40*/  STL.64 [R1+0x5080], R2 ;  /* 0x0050800201007387 */ /* 0x0003e20000100a00 */
[----:B---3--:R-:W-:-:S04]  /*32e50*/  IMAD.WIDE R40, R4, 0x4, R138 ;  /* 0x0000000404287825 */ /* 0x008fc800078e028a */
[C---:B------:R-:W-:Y:S02]  /*32e60*/  IMAD.WIDE R154, R4.reuse, 0x4, R124 ;  /* 0x00000004049a7825 */ /* 0x040fe400078e027c */
[----:B------:R-:W3:Y:S02]  /*32e70*/  LDL.LU.64 R124, [R1+0x3680] ;  /* 0x00368000017c7983 */ /* 0x000ee40000300a00 */
[C---:B------:R-:W-:Y:S02]  /*32e80*/  IMAD.WIDE R102, R4.reuse, 0x4, R118 ;  /* 0x0000000404667825 */ /* 0x040fe400078e0276 */
[----:B------:R-:W3:Y:S02]  /*32e90*/  LDL.LU.64 R118, [R1+0x3678] ;  /* 0x0036780001767983 */ /* 0x000ee40000300a00 */
[C---:B-1----:R-:W-:Y:S02]  /*32ea0*/  IMAD.WIDE R2, R4.reuse, 0x4, R116 ;  /* 0x0000000404027825 */ /* 0x042fe400078e0274 */
[----:B------:R-:W-:Y:S04]  /*32eb0*/  STL.64 [R1+0x5078], R40 ;  /* 0x0050782801007387 */ /* 0x000fe80000100a00 */
[----:B------:R-:W-:Y:S04]  /*32ec0*/  STL.64 [R1+0x7948], R40 ;  /* 0x0079482801007387 */ /* 0x000fe80000100a00 */
[----:B------:R-:W3:Y:S01]  /*32ed0*/  LDL.LU.64 R116, [R1+0x3670] ;  /* 0x0036700001747983 */ /* 0x000ee20000300a00 */
[----:B------:R-:W-:-:S03]  /*32ee0*/  IMAD.WIDE R30, R4, 0x4, R132 ;  /* 0x00000004041e7825 */ /* 0x000fc600078e0284 */
[----:B------:R-:W-:Y:S04]  /*32ef0*/  STL.64 [R1+0x5070], R154 ;  /* 0x0050709a01007387 */ /* 0x000fe80000100a00 */
[----:B------:R1:W-:Y:S04]  /*32f00*/  STL.64 [R1+0x5058], R2 ;  /* 0x0050580201007387 */ /* 0x0003e80000100a00 */
[----:B------:R-:W-:Y:S04]  /*32f10*/  STL.64 [R1+0x7950], R154 ;  /* 0x0079509a01007387 */ /* 0x000fe80000100a00 */
[----:B------:R-:W-:Y:S01]  /*32f20*/  STL.64 [R1+0x5068], R30 ;  /* 0x0050681e01007387 */ /* 0x000fe20000100a00 */
[----:B-1----:R-:W-:-:S03]  /*32f30*/  IMAD.WIDE R2, R4, 0x4, R130 ;  /* 0x0000000404027825 */ /* 0x002fc600078e0282 */
[----:B------:R-:W-:Y:S04]  /*32f40*/  STL.64 [R1+0x7958], R30 ;  /* 0x0079581e01007387 */ /* 0x000fe80000100a00 */
[----:B------:R2:W-:Y:S01]  /*32f50*/  STL.64 [R1+0x5050], R2 ;  /* 0x0050500201007387 */ /* 0x0005e20000100a00 */
        /* <DEDUP_REMOVED lines=8> */
[----:B------:R1:W-:Y:S04]  /*32fe0*/  STL.64 [R1+0x7a70], R160 ;  /* 0x007a70a001007387 */ /* 0x0003e80000100a00 */
[----:B------:R-:W2:Y:S04]  /*32ff0*/  LDL.LU.64 R132, [R1+0x3648] ;  /* 0x0036480001847983 */ /* 0x000ea80000300a00 */
[----:B------:R-:W2:Y:S01]  /*33000*/  LDL.LU.64 R130, [R1+0x3640] ;  /* 0x0036400001827983 */ /* 0x000ea20000300a00 */
[----:B------:R-:W-:-:S03]  /*33010*/  IMAD.WIDE R164, R4, 0x4, R128 ;  /* 0x0000000404a47825 */ /* 0x000fc600078e0280 */
[----:B------:R-:W2:Y:S01]  /*33020*/  LDL.LU.64 R128, [R1+0x3628] ;  /* 0x0036280001807983 */ /* 0x000ea20000300a00 */
[----:B------:R-:W-:-:S04]  /*33030*/  IMAD.WIDE R152, R4, 0x4, R136 ;  /* 0x0000000404987825 */ /* 0x000fc800078e0288 */
[C---:B------:R-:W-:Y:S02]  /*33040*/  IMAD.WIDE R100, R4.reuse, 0x4, R126 ;  /* 0x0000000404647825 */ /* 0x040fe400078e027e */
[----:B------:R-:W2:Y:S04]  /*33050*/  LDL.LU.64 R126, [R1+0x3620] ;  /* 0x00362000017e7983 */ /* 0x000ea80000300a00 */
[----:B------:R-:W-:Y:S04]  /*33060*/  STL.64 [R1+0x5038], R164 ;  /* 0x005038a401007387 */ /* 0x000fe80000100a00 */
[----:B------:R-:W-:Y:S01]  /*33070*/  STL.64 [R1+0x7968], R164 ;  /* 0x007968a401007387 */ /* 0x000fe20000100a00 */
[----:B------:R-:W-:-:S04]  /*33080*/  IMAD.WIDE R28, R4, 0x4, R134 ;  /* 0x00000004041c7825 */ /* 0x000fc800078e0286 */
[C---:B---3--:R-:W-:Y:S02]  /*33090*/  IMAD.WIDE R2, R4.reuse, 0x4, R124 ;  /* 0x0000000404027825 */ /* 0x048fe400078e027c */
[----:B------:R-:W3:Y:S04]  /*330a0*/  LDL.LU.64 R124, [R1+0x3608] ;  /* 0x00360800017c7983 */ /* 0x000ee80000300a00 */
[----:B------:R-:W-:Y:S04]  /*330b0*/  STL.64 [R1+0x5030], R152 ;  /* 0x0050309801007387 */ /* 0x000fe80000100a00 */
[----:B------:R4:W-:Y:S04]  /*330c0*/  STL.64 [R1+0x5018], R2 ;  /* 0x0050180201007387 */ /* 0x0009e80000100a00 */
[----:B------:R-:W-:Y:S01]  /*330d0*/  STL.64 [R1+0x7970], R152 ;  /* 0x0079709801007387 */ /* 0x000fe20000100a00 */
[----:B-1----:R-:W-:-:S03]  /*330e0*/  IMAD.WIDE R160, R4, 0x4, R118 ;  /* 0x0000000404a07825 */ /* 0x002fc600078e0276 */
[----:B------:R-:W3:Y:S04]  /*330f0*/  LDL.LU.64 R118, [R1+0x3600] ;  /* 0x0036000001767983 */ /* 0x000ee80000300a00 */
[----:B------:R-:W-:Y:S04]  /*33100*/  STL.64 [R1+0x5028], R28 ;  /* 0x0050281c01007387 */ /* 0x000fe80000100a00 */
[----:B------:R-:W-:Y:S01]  /*33110*/  STL.64 [R1+0x7978], R28 ;  /* 0x0079781c01007387 */ /* 0x000fe20000100a00 */
[----:B------:R-:W-:-:S03]  /*33120*/  IMAD.WIDE R110, R4, 0x4, R116 ;  /* 0x00000004046e7825 */ /* 0x000fc600078e0274 */
[----:B------:R-:W3:Y:S04]  /*33130*/  LDL.LU.64 R116, [R1+0x35e8] ;  /* 0x0035e80001747983 */ /* 0x000ee80000300a00 */
[----:B------:R-:W-:Y:S04]  /*33140*/  STL.64 [R1+0x5010], R160 ;  /* 0x005010a001007387 */ /* 0x000fe80000100a00 */
[----:B------:R-:W-:Y:S04]  /*33150*/  STL.64 [R1+0x7b48], R160 ;  /* 0x007b48a001007387 */ /* 0x000fe80000100a00 */
[----:B------:R-:W-:Y:S04]  /*33160*/  STL.64 [R1+0x5020], R100 ;  /* 0x0050206401007387 */ /* 0x000fe80000100a00 */
[----:B------:R-:W-:Y:S04]  /*33170*/  STL.64 [R1+0x7980], R100 ;  /* 0x0079806401007387 */ /* 0x000fe80000100a00 */
[----:B------:R-:W3:Y:S04]  /*33180*/  LDL.LU.64 R136, [R1+0x35e0] ;  /* 0x0035e00001887983 */ /* 0x000ee80000300a00 */
[----:B------:R-:W3:Y:S01]  /*33190*/  LDL.LU.64 R134, [R1+0x35d8] ;  /* 0x0035d80001867983 */ /* 0x000ee20000300a00 */
[----:B----4-:R-:W-:-:S05]  /*331a0*/  IMAD.WIDE R2, R4, 0x4, R122 ;  /* 0x0000000404027825 */ /* 0x010fca00078e027a */
[----:B------:R1:W-:Y:S04]  /*331b0*/  STL.64 [R1+0x5000], R2 ;  /* 0x0050000201007387 */ /* 0x0003e80000100a00 */
[----:B------:R-:W4:Y:S04]  /*331c0*/  LDL.LU.64 R122, [R1+0x35d0] ;  /* 0x0035d000017a7983 */ /* 0x000f280000300a00 */
[----:B------:R-:W-:Y:S04]  /*331d0*/  STL.64 [R1+0x5008], R110 ;  /* 0x0050086e01007387 */ /* 0x000fe80000100a00 */
[----:B------:R3:W-:Y:S01]  /*331e0*/  STL.64 [R1+0x7a78], R110 ;  /* 0x007a786e01007387 */ /* 0x0007e20000100a00 */
[----:B--2---:R-:W-:-:S03]  /*331f0*/  IMAD.WIDE R114, R4, 0x4, R120 ;  /* 0x0000000404727825 */ /* 0x004fc600078e0278 */
[----:B------:R-:W2:Y:S01]  /*33200*/  LDL.LU.64 R120, [R1+0x35c8] ;  /* 0x0035c80001787983 */ /* 0x000ea20000300a00 */
[----:B------:R-:W-:-:S03]  /*33210*/  IMAD.WIDE R150, R4, 0x4, R132 ;  /* 0x0000000404967825 */ /* 0x000fc600078e0284 */
[----:B------:R-:W2:Y:S04]  /*33220*/  LDL.LU.64 R132, [R1+0x35c0] ;  /* 0x0035c00001847983 */ /* 0x000ea80000300a00 */
[----:B------:R-:W-:Y:S04]  /*33230*/  STL.64 [R1+0x4ff8], R114 ;  /* 0x004ff87201007387 */ /* 0x000fe80000100a00 */
[----:B------:R-:W-:Y:S01]  /*33240*/  STL.64 [R1+0x7988], R114 ;  /* 0x0079887201007387 */ /* 0x000fe20000100a00 */
[----:B------:R-:W-:-:S03]  /*33250*/  IMAD.WIDE R98, R4, 0x4, R128 ;  /* 0x0000000404627825 */ /* 0x000fc600078e0280 */
[----:B------:R-:W2:Y:S04]  /*33260*/  LDL.LU.64 R128, [R1+0x35b8] ;  /* 0x0035b80001807983 */ /* 0x000ea80000300a00 */
[----:B------:R-:W-:Y:S01]  /*33270*/  STL.64 [R1+0x4ff0], R150 ;  /* 0x004ff09601007387 */ /* 0x000fe20000100a00 */
[----:B------:R-:W-:-:S04]  /*33280*/  IMAD.WIDE R26, R4, 0x4, R130 ;  /* 0x00000004041a7825 */ /* 0x000fc800078e0282 */
[----:B-1----:R-:W-:-:S05]  /*33290*/  IMAD.WIDE R2, R4, 0x4, R126 ;  /* 0x0000000404027825 */ /* 0x002fca00078e027e */
[----:B------:R1:W-:Y:S04]  /*332a0*/  STL.64 [R1+0x4fd8], R2 ;  /* 0x004fd80201007387 */ /* 0x0003e80000100a00 */
[----:B------:R-:W-:Y:S04]  /*332b0*/  STL.64 [R1+0x7990], R150 ;  /* 0x0079909601007387 */ /* 0x000fe80000100a00 */
[----:B------:R-:W2:Y:S04]  /*332c0*/  LDL.LU.64 R126, [R1+0x35b0] ;  /* 0x0035b000017e7983 */ /* 0x000ea80000300a00 */
[----:B------:R-:W-:Y:S01]  /*332d0*/  STL.64 [R1+0x4fe8], R26 ;  /* 0x004fe81a01007387 */ /* 0x000fe20000100a00 */
[----:B---3--:R-:W-:-:S03]  /*332e0*/  IMAD.WIDE R110, R4, 0x4, R124 ;  /* 0x00000004046e7825 */ /* 0x008fc600078e027c */
[----:B------:R-:W-:Y:S01]  /*332f0*/  STL.64 [R1+0x7998], R26 ;  /* 0x0079981a01007387 */ /* 0x000fe20000100a00 */
[----:B------:R-:W-:-:S03]  /*33300*/  IMAD.WIDE R38, R4, 0x4, R118 ;  /* 0x0000000404267825 */ /* 0x000fc600078e0276 */
[----:B------:R-:W3:Y:S04]  /*33310*/  LDL.LU.64 R118, [R1+0x35a8] ;  /* 0x0035a80001767983 */ /* 0x000ee80000300a00 */
[----:B------:R-:W-:Y:S04]  /*33320*/  STL.64 [R1+0x4fd0], R110 ;  /* 0x004fd06e01007387 */ /* 0x000fe80000100a00 */
[----:B------:R-:W-:Y:S01]  /*33330*/  STL.64 [R1+0x7b50], R110 ;  /* 0x007b506e01007387 */ /* 0x000fe20000100a00 */
[----:B-1----:R-:W-:-:S03]  /*33340*/  IMAD.WIDE R2, R4, 0x4, R116 ;  /* 0x0000000404027825 */ /* 0x002fc600078e0274 */
[----:B------:R-:W-:Y:S04]  /*33350*/  STL.64 [R1+0x4fe0], R98 ;  /* 0x004fe06201007387 */ /* 0x000fe80000100a00 */
[----:B------:R-:W-:Y:S04]  /*33360*/  STL.64 [R1+0x79a0], R98 ;  /* 0x0079a06201007387 */ /* 0x000fe80000100a00 */
[----:B------:R-:W3:Y:S04]  /*33370*/  LDL.LU.64 R116, [R1+0x35a0] ;  /* 0x0035a00001747983 */ /* 0x000ee80000300a00 */
[----:B------:R-:W3:Y:S04]  /*33380*/  LDL.LU.64 R124, [R1+0x3598] ;  /* 0x00359800017c7983 */ /* 0x000ee80000300a00 */
[----:B------:R-:W-:Y:S01]  /*33390*/  STL.64 [R1+0x4fc0], R2 ;  /* 0x004fc00201007387 */ /* 0x000fe20000100a00 */
[----:B------:R-:W-:-:S03]  /*333a0*/  IMAD.WIDE R42, R4, 0x4, R136 ;  /* 0x00000004042a7825 */ /* 0x000fc600078e0288 */
[----:B------:R-:W3:Y:S04]  /*333b0*/  LDL.LU.64 R130, [R1+0x3590] ;  /* 0x0035900001827983 */ /* 0x000ee80000300a00 */
[----:B------:R-:W-:Y:S04]  /*333c0*/  STL.64 [R1+0x4fc8], R38 ;  /* 0x004fc82601007387 */ /* 0x000fe80000100a00 */
[----:B------:R1:W-:Y:S01]  /*333d0*/  STL.64 [R1+0x7a80], R38 ;  /* 0x007a802601007387 */ /* 0x0003e20000100a00 */
[----:B------:R-:W-:-:S04]  /*333e0*/  IMAD.WIDE R148, R4, 0x4, R134 ;  /* 0x0000000404947825 */ /* 0x000fc800078e0286 */
[C---:B----4-:R-:W-:Y:S02]  /*333f0*/  IMAD.WIDE R24, R4.reuse, 0x4, R122 ;  /* 0x0000000404187825 */ /* 0x050fe400078e027a */
[----:B------:R-:W4:Y:S02]  /*33400*/  LDL.LU.64 R122, [R1+0x3588] ;  /* 0x00358800017a7983 */ /* 0x000f240000300a00 */
[C---:B--2---:R-:W-:Y:S02]  /*33410*/  IMAD.WIDE R96, R4.reuse, 0x4, R120 ;  /* 0x0000000404607825 */ /* 0x044fe400078e0278 */
[----:B------:R-:W2:Y:S04]  /*33420*/  LDL.LU.64 R120, [R1+0x3580] ;  /* 0x0035800001787983 */ /* 0x000ea80000300a00 */
[----:B------:R-:W-:Y:S04]  /*33430*/  STL.64 [R1+0x4fb8], R42 ;  /* 0x004fb82a01007387 */ /* 0x000fe80000100a00 */
[----:B------:R-:W-:Y:S01]  /*33440*/  STL.64 [R1+0x79a8], R42 ;  /* 0x0079a82a01007387 */ /* 0x000fe20000100a00 */
[----:B------:R-:W-:-:S03]  /*33450*/  IMAD.WIDE R160, R4, 0x4, R132 ;  /* 0x0000000404a07825 */ /* 0x000fc600078e0284 */
[----:B------:R-:W2:Y:S04]  /*33460*/  LDL.LU.64 R132, [R1+0x3578] ;  /* 0x0035780001847983 */ /* 0x000ea80000300a00 */
[----:B------:R-:W-:Y:S04]  /*33470*/  STL.64 [R1+0x4fb0], R148 ;  /* 0x004fb09401007387 */ /* 0x000fe80000100a00 */
[----:B------:R-:W-:Y:S01]  /*33480*/  STL.64 [R1+0x79b0], R148 ;  /* 0x0079b09401007387 */ /* 0x000fe20000100a00 */
[----:B-1----:R-:W-:-:S03]  /*33490*/  IMAD.WIDE R38, R4, 0x4, R128 ;  /* 0x0000000404267825 */ /* 0x002fc600078e0280 */
[----:B------:R-:W2:Y:S04]  /*334a0*/  LDL.LU.64 R128, [R1+0x3570] ;  /* 0x0035700001807983 */ /* 0x000ea80000300a00 */
[----:B------:R-:W-:Y:S04]  /*334b0*/  STL.64 [R1+0x3ee8], R160 ;  /* 0x003ee8a001007387 */ /* 0x000fe80000100a00 */
[----:B------:R-:W-:Y:S04]  /*334c0*/  STL.64 [R1+0x7bb8], R160 ;  /* 0x007bb8a001007387 */ /* 0x000fe80000100a00 */
[----:B------:R-:W-:Y:S04]  /*334d0*/  STL.64 [R1+0x4fa8], R24 ;  /* 0x004fa81801007387 */ /* 0x000fe80000100a00 */
[----:B------:R-:W-:Y:S01]  /*334e0*/  STL.64 [R1+0x79b8], R24 ;  /* 0x0079b81801007387 */ /* 0x000fe20000100a00 */
[----:B------:R-:W-:-:S03]  /*334f0*/  IMAD.WIDE R2, R4, 0x4, R126 ;  /* 0x0000000404027825 */ /* 0x000fc600078e027e */
[----:B------:R-:W2:Y:S04]  /*33500*/  LDL.LU.64 R126, [R1+0x3558] ;  /* 0x00355800017e7983 */ /* 0x000ea80000300a00 */
[----:B------:R-:W-:Y:S04]  /*33510*/  STL.64 [R1+0x3ed0], R38 ;  /* 0x003ed02601007387 */ /* 0x000fe80000100a00 */
[----:B------:R1:W-:Y:S04]  /*33520*/  STL.64 [R1+0x3ec0], R2 ;  /* 0x003ec00201007387 */ /* 0x0003e80000100a00 */
[----:B------:R-:W-:Y:S04]  /*33530*/  STL.64 [R1+0x7b58], R38 ;  /* 0x007b582601007387 */ /* 0x000fe80000100a00 */
[----:B------:R-:W-:Y:S04]  /*33540*/  STL.64 [R1+0x3f18], R96 ;  /* 0x003f186001007387 */ /* 0x000fe80000100a00 */
[----:B------:R-:W-:Y:S01]  /*33550*/  STL.64 [R1+0x79c0], R96 ;  /* 0x0079c06001007387 */ /* 0x000fe20000100a00 */
[----:B---3--:R-:W-:-:S03]  /*33560*/  IMAD.WIDE R98, R4, 0x4, R118 ;  /* 0x0000000404627825 */ /* 0x008fc600078e0276 */
[----:B------:R-:W3:Y:S01]  /*33570*/  LDL.LU.64 R118, [R1+0x3550] ;  /* 0x0035500001767983 */ /* 0x000ee20000300a00 */
[----:B------:R-:W-:-:S03]  /*33580*/  IMAD.WIDE R166, R4, 0x4, R116 ;  /* 0x0000000404a67825 */ /* 0x000fc600078e0274 */
[----:B------:R-:W3:Y:S01]  /*33590*/  LDL.LU.64 R116, [R1+0x3528] ;  /* 0x0035280001747983 */ /* 0x000ee20000300a00 */
[----:B------:R-:W-:-:S03]  /*335a0*/  IMAD.WIDE R86, R4, 0x4, R124 ;  /* 0x0000000404567825 */ /* 0x000fc600078e027c */
[----:B------:R-:W3:Y:S01]  /*335b0*/  LDL.LU.64 R124, [R1+0x3520] ;  /* 0x00352000017c7983 */ /* 0x000ee20000300a00 */
[----:B------:R-:W-:-:S03]  /*335c0*/  IMAD.WIDE R22, R4, 0x4, R130 ;  /* 0x0000000404167825 */ /* 0x000fc600078e0282 */
[----:B------:R-:W3:Y:S04]  /*335d0*/  LDL.LU.64 R130, [R1+0x3508] ;  /* 0x0035080001827983 */ /* 0x000ee80000300a00 */
        /* <DEDUP_REMOVED lines=15> */
[----:B------:R-:W-:-:S03]  /*336d0*/  IMAD.WIDE R148, R4, 0x4, R128 ;  /* 0x0000000404947825 */ /* 0x000fc600078e0280 */
[----:B------:R-:W-:Y:S04]  /*336e0*/  STL.64 [R1+0x3e70], R22 ;  /* 0x003e701601007387 */ /* 0x000fe80000100a00 */
[----:B------:R-:W-:Y:S04]  /*336f0*/  STL.64 [R1+0x79f0], R22 ;  /* 0x0079f01601007387 */ /* 0x000fe80000100a00 */
[----:B------:R-:W2:Y:S04]  /*33700*/  LDL.LU.64 R128, [R1+0x34d0] ;  /* 0x0034d00001807983 */ /* 0x000ea80000300a00 */
[----:B------:R-:W-:Y:S04]  /*33710*/  STL.64 [R1+0x3e58], R94 ;  /* 0x003e585e01007387 */ /* 0x000fe80000100a00 */
[----:B------:R-:W-:Y:S01]  /*33720*/  STL.64 [R1+0x79f8], R94 ;  /* 0x0079f85e01007387 */ /* 0x000fe20000100a00 */
[----:B------:R-:W-:-:S03]  /*33730*/  IMAD.WIDE R26, R4, 0x4, R126 ;  /* 0x00000004041a7825 */ /* 0x000fc600078e027e */
[----:B------:R-:W2:Y:S04]  /*33740*/  LDL.LU.64 R126, [R1+0x34b8] ;  /* 0x0034b800017e7983 */ /* 0x000ea80000300a00 */
[----:B------:R-:W-:Y:S04]  /*33750*/  STL.64 [R1+0x3e20], R148 ;  /* 0x003e209401007387 */ /* 0x000fe80000100a00 */
[----:B------:R-:W-:Y:S01]  /*33760*/  STL.64 [R1+0x7a68], R148 ;  /* 0x007a689401007387 */ /* 0x000fe20000100a00 */
[----:B---3--:R-:W-:-:S03]  /*33770*/  IMAD.WIDE R226, R4, 0x4, R118 ;  /* 0x0000000404e27825 */ /* 0x008fc600078e0276 */
[----:B------:R-:W3:Y:S01]  /*33780*/  LDL.LU.64 R118, [R1+0x34a8] ;  /* 0x0034a80001767983 */ /* 0x000ee20000300a00 */
[----:B------:R-:W-:-:S03]  /*33790*/  IMAD.WIDE R84, R4, 0x4, R116 ;  /* 0x0000000404547825 */ /* 0x000fc600078e0274 */
[----:B------:R-:W3:Y:S01]  /*337a0*/  LDL.LU.64 R116, [R1+0x3490] ;  /* 0x0034900001747983 */ /* 0x000ee20000300a00 */
[----:B------:R-:W-:-:S03]  /*337b0*/  IMAD.WIDE R20, R4, 0x4, R124 ;  /* 0x0000000404147825 */ /* 0x000fc600078e027c */
[----:B------:R-:W3:Y:S04]  /*337c0*/  LDL.LU.64 R124, [R1+0x3480] ;  /* 0x00348000017c7983 */ /* 0x000ee80000300a00 */
[----:B------:R-:W-:Y:S01]  /*337d0*/  STL.64 [R1+0x3e08], R26 ;  /* 0x003e081a01007387 */ /* 0x000fe20000100a00 */
[----:B------:R-:W-:-:S03]  /*337e0*/  IMAD.WIDE R92, R4, 0x4, R130 ;  /* 0x00000004045c7825 */ /* 0x000fc600078e0282 */
[----:B------:R-:W-:Y:S04]  /*337f0*/  STL.64 [R1+0x7a00], R26 ;  /* 0x007a001a01007387 */ /* 0x000fe80000100a00 */
[----:B------:R-:W3:Y:S04]  /*33800*/  LDL.LU.64 R130, [R1+0x3448] ;  /* 0x0034480001827983 */ /* 0x000ee80000300a00 */
[----:B------:R-:W-:Y:S04]  /*33810*/  STL.64 [R1+0x3df8], R226 ;  /* 0x003df8e201007387 */ /* 0x000fe80000100a00 */
[----:B------:R-:W-:Y:S01]  /*33820*/  STL.64 [R1+0x7a08], R226 ;  /* 0x007a08e201007387 */ /* 0x000fe20000100a00 */
[----:B----4-:R-:W-:-:S03]  /*33830*/  IMAD.WIDE R98, R4, 0x4, R122 ;  /* 0x0000000404627825 */ /* 0x010fc600078e027a */
[----:B------:R-:W4:Y:S04]  /*33840*/  LDL.LU.64 R122, [R1+0x3438] ;  /* 0x00343800017a7983 */ /* 0x000f280000300a00 */
[----:B------:R-:W-:Y:S04]  /*33850*/  STL.64 [R1+0x3de0], R84 ;  /* 0x003de05401007387 */ /* 0x000fe80000100a00 */
[----:B------:R-:W-:Y:S01]  /*33860*/  STL.64 [R1+0x7a10], R84 ;  /* 0x007a105401007387 */ /* 0x000fe20000100a00 */
[----:B--2---:R-:W-:-:S03]  /*33870*/  IMAD.WIDE R2, R4, 0x4, R120 ;  /* 0x0000000404027825 */ /* 0x004fc600078e0278 */
[----:B------:R-:W2:Y:S04]  /*33880*/  LDL.LU.64 R120, [R1+0x3400] ;  /* 0x0034000001787983 */ /* 0x000ea80000300a00 */
[----:B------:R-:W-:Y:S04]  /*33890*/  STL.64 [R1+0x3db0], R98 ;  /* 0x003db06201007387 */ /* 0x000fe80000100a00 */
[----:B------:R-:W-:Y:S04]  /*338a0*/  STL.64 [R1+0x3d90], R2 ;  /* 0x003d900201007387 */ /* 0x000fe80000100a00 */
[----:B------:R-:W-:Y:S01]  /*338b0*/  STL.64 [R1+0x7bc8], R98 ;  /* 0x007bc86201007387 */ /* 0x000fe20000100a00 */
[----:B------:R-:W-:-:S03]  /*338c0*/  IMAD.WIDE R96, R4, 0x4, R132 ;  /* 0x0000000404607825 */ /* 0x000fc600078e0284 */
        /* <DEDUP_REMOVED lines=8> */
[----:B------:R-:W2:Y:S01]  /*33950*/  LDL.LU.64 R134, [R1+0x3388] ;  /* 0x0033880001867983 */ /* 0x000ea20000300a00 */
[----:B------:R-:W-:-:S03]  /*33960*/  IMAD.WIDE R214, R4, 0x4, R126 ;  /* 0x0000000404d67825 */ /* 0x000fc600078e027e */
[----:B------:R-:W2:Y:S01]  /*33970*/  LDL.LU.64 R126, [R1+0x3368] ;  /* 0x00336800017e7983 */ /* 0x000ea20000300a00 */
[----:B---3--:R-:W-:-:S03]  /*33980*/  IMAD.WIDE R82, R4, 0x4, R118 ;  /* 0x0000000404527825 */ /* 0x008fc600078e0276 */
[----:B------:R-:W3:Y:S01]  /*33990*/  LDL.LU.64 R118, [R1+0x3350] ;  /* 0x0033500001767983 */ /* 0x000ee20000300a00 */
[----:B------:R-:W-:-:S03]  /*339a0*/  IMAD.WIDE R18, R4, 0x4, R116 ;  /* 0x0000000404127825 */ /* 0x000fc600078e0274 */
[----:B------:R-:W3:Y:S01]  /*339b0*/  LDL.LU.64 R116, [R1+0x3320] ;  /* 0x0033200001747983 */ /* 0x000ee20000300a00 */
[----:B------:R-:W-:-:S03]  /*339c0*/  IMAD.WIDE R90, R4, 0x4, R124 ;  /* 0x00000004045a7825 */ /* 0x000fc600078e027c */
[----:B------:R-:W-:Y:S04]  /*339d0*/  STL.64 [R1+0x3b88], R150 ;  /* 0x003b889601007387 */ /* 0x000fe80000100a00 */
[----:B------:R-:W-:Y:S04]  /*339e0*/  STL.64 [R1+0x7a28], R150 ;  /* 0x007a289601007387 */ /* 0x000fe80000100a00 */
[----:B------:R-:W3:Y:S01]  /*339f0*/  LDL.LU.64 R124, [R1+0x32e8] ;  /* 0x0032e800017c7983 */ /* 0x000ee20000300a00 */
[----:B-1----:R-:W-:-:S03]  /*33a00*/  IMAD.WIDE R96, R4, 0x4, R130 ;  /* 0x0000000404607825 */ /* 0x002fc600078e0282 */
[----:B------:R-:W-:Y:S04]  /*33a10*/  STL.64 [R1+0x3b80], R214 ;  /* 0x003b80d601007387 */ /* 0x000fe80000100a00 */
[----:B------:R-:W-:Y:S04]  /*33a20*/  STL.64 [R1+0x7a30], R214 ;  /* 0x007a30d601007387 */ /* 0x000fe80000100a00 */
[----:B------:R-:W3:Y:S04]  /*33a30*/  LDL.LU.64 R132, [R1+0x32c8] ;  /* 0x0032c80001847983 */ /* 0x000ee80000300a00 */
[----:B------:R-:W-:Y:S01]  /*33a40*/  STL.64 [R1+0x3b70], R82 ;  /* 0x003b705201007387 */ /* 0x000fe20000100a00 */
[----:B----4-:R-:W-:-:S03]  /*33a50*/  IMAD.WIDE R2, R4, 0x4, R122 ;  /* 0x0000000404027825 */ /* 0x010fc600078e027a */
[----:B------:R-:W-:Y:S04]  /*33a60*/  STL.64 [R1+0x7a38], R82 ;  /* 0x007a385201007387 */ /* 0x000fe80000100a00 */
[----:B------:R-:W4:Y:S04]  /*33a70*/  LDL.LU.64 R130, [R1+0x3290] ;  /* 0x0032900001827983 */ /* 0x000f280000300a00 */
[----:B------:R-:W-:Y:S04]  /*33a80*/  STL.64 [R1+0x3b48], R96 ;  /* 0x003b486001007387 */ /* 0x000fe80000100a00 */
[----:B------:R1:W-:Y:S04]  /*33a90*/  STL.64 [R1+0x3b38], R2 ;  /* 0x003b380201007387 */ /* 0x0003e80000100a00 */
[----:B------:R-:W-:Y:S04]  /*33aa0*/  STL.64 [R1+0x7bd0], R96 ;  /* 0x007bd06001007387 */ /* 0x000fe80000100a00 */
[----:B------:R-:W-:Y:S04]  /*33ab0*/  STL.64 [R1+0x3b60], R18 ;  /* 0x003b601201007387 */ /* 0x000fe80000100a00 */
[----:B------:R-:W-:Y:S04]  /*33ac0*/  STL.64 [R1+0x7a40], R18 ;  /* 0x007a401201007387 */ /* 0x000fe80000100a00 */
[----:B------:R-:W4:Y:S01]  /*33ad0*/  LDL.LU.64 R122, [R1+0x3270] ;  /* 0x00327000017a7983 */ /* 0x000f220000300a00 */
[----:B--2---:R-:W-:-:S03]  /*33ae0*/  IMAD.WIDE R42, R4, 0x4, R120 ;  /* 0x00000004042a7825 */ /* 0x004fc600078e0278 */
[----:B------:R-:W2:Y:S04]  /*33af0*/  LDL.LU.64 R120, [R1+0x3238] ;  /* 0x0032380001787983 */ /* 0x000ea80000300a00 */
[----:B------:R-:W-:Y:S04]  /*33b00*/  STL.64 [R1+0x3b50], R90 ;  /* 0x003b505a01007387 */ /* 0x000fe80000100a00 */
[----:B------:R-:W-:Y:S01]  /*33b10*/  STL.64 [R1+0x7a48], R90 ;  /* 0x007a485a01007387 */ /* 0x000fe20000100a00 */
[----:B------:R-:W-:-:S03]  /*33b20*/  IMAD.WIDE R114, R4, 0x4, R128 ;  /* 0x0000000404727825 */ /* 0x000fc600078e0280 */
[----:B------:R-:W2:Y:S04]  /*33b30*/  LDL.LU.64 R128, [R1+0x3208] ;  /* 0x0032080001807983 */ /* 0x000ea80000300a00 */
[----:B------:R-:W-:Y:S04]  /*33b40*/  STL.64 [R1+0x3b30], R42 ;  /* 0x003b302a01007387 */ /* 0x000fe80000100a00 */
[----:B------:R-:W-:Y:S01]  /*33b50*/  STL.64 [R1+0x7a90], R42 ;  /* 0x007a902a01007387 */ /* 0x000fe20000100a00 */
[----:B------:R-:W-:-:S03]  /*33b60*/  IMAD.WIDE R80, R4, 0x4, R126 ;  /* 0x0000000404507825 */ /* 0x000fc600078e027e */
[----:B------:R-:W2:Y:S01]  /*33b70*/  LDL.LU.64 R126, [R1+0x31f0] ;  /* 0x0031f000017e7983 */ /* 0x000ea20000300a00 */
[----:B---3--:R-:W-:-:S03]  /*33b80*/  IMAD.WIDE R16, R4, 0x4, R118 ;  /* 0x0000000404107825 */ /* 0x008fc600078e0276 */
[----:B------:R-:W3:Y:S04]  /*33b90*/  LDL.LU.64 R118, [R1+0x31c8] ;  /* 0x0031c80001767983 */ /* 0x000ee80000300a00 */
[----:B------:R-:W-:Y:S04]  /*33ba0*/  STL.64 [R1+0x3b20], R114 ;  /* 0x003b207201007387 */ /* 0x000fe80000100a00 */
[----:B------:R-:W-:Y:S01]  /*33bb0*/  STL.64 [R1+0x7a50], R114 ;  /* 0x007a507201007387 */ /* 0x000fe20000100a00 */
[----:B------:R-:W-:-:S03]  /*33bc0*/  IMAD.WIDE R88, R4, 0x4, R116 ;  /* 0x0000000404587825 */ /* 0x000fc600078e0274 */
[----:B------:R-:W3:Y:S01]  /*33bd0*/  LDL.LU.64 R116, [R1+0x31c0] ;  /* 0x0031c00001747983 */ /* 0x000ee20000300a00 */
[----:B------:R-:W-:-:S05]  /*33be0*/  IMAD.WIDE R208, R4, 0x4, R134 ;  /* 0x0000000404d07825 */ /* 0x000fca00078e0286 */
[----:B------:R-:W-:Y:S01]  /*33bf0*/  STL.64 [R1+0x3af0], R208 ;  /* 0x003af0d001007387 */ /* 0x000fe20000100a00 */
[----:B------:R-:W-:-:S03]  /*33c00*/  IMAD.WIDE R38, R4, 0x4, R124 ;  /* 0x0000000404267825 */ /* 0x000fc600078e027c */
[----:B------:R-:W-:Y:S04]  /*33c10*/  STL.64 [R1+0x7a58], R208 ;  /* 0x007a58d001007387 */ /* 0x000fe80000100a00 */
[----:B------:R-:W3:Y:S04]  /*33c20*/  LDL.LU.64 R124, [R1+0x3198] ;  /* 0x00319800017c7983 */ /* 0x000ee80000300a00 */
[----:B------:R-:W-:Y:S01]  /*33c30*/  STL.64 [R1+0x3ac0], R80 ;  /* 0x003ac05001007387 */ /* 0x000fe20000100a00 */
[----:B-1----:R-:W-:-:S03]  /*33c40*/  IMAD.WIDE R2, R4, 0x4, R132 ;  /* 0x0000000404027825 */ /* 0x002fc600078e0284 */
[----:B------:R-:W-:Y:S04]  /*33c50*/  STL.64 [R1+0x7a60], R80 ;  /* 0x007a605001007387 */ /* 0x000fe80000100a00 */
[----:B------:R-:W-:Y:S04]  /*33c60*/  STL.64 [R1+0x3a80], R38 ;  /* 0x003a802601007387 */ /* 0x000fe80000100a00 */
[----:B------:R-:W-:Y:S04]  /*33c70*/  STL.64 [R1+0x7bd8], R38 ;  /* 0x007bd82601007387 */ /* 0x000fe80000100a00 */
[----:B------:R-:W-:Y:S01]  /*33c80*/  STL.64 [R1+0x3a50], R2 ;  /* 0x003a500201007387 */ /* 0x000fe20000100a00 */
[----:B----4-:R-:W-:-:S03]  /*33c90*/  IMAD.WIDE R24, R4, 0x4, R130 ;  /* 0x0000000404187825 */ /* 0x010fc600078e0282 */
[----:B------:R-:W-:Y:S04]  /*33ca0*/  STL.64 [R1+0x3a98], R16 ;  /* 0x003a981001007387 */ /* 0x000fe80000100a00 */
[----:B------:R1:W-:Y:S04]  /*33cb0*/  STL.64 [R1+0x7a98], R16 ;  /* 0x007a981001007387 */ /* 0x0003e80000100a00 */
[----:B------:R-:W4:Y:S04]  /*33cc0*/  LDL.LU.64 R132, [R1+0x3190] ;  /* 0x0031900001847983 */ /* 0x000f280000300a00 */
[----:B------:R-:W-:Y:S04]  /*33cd0*/  STL.64 [R1+0x3a88], R88 ;  /* 0x003a885801007387 */ /* 0x000fe80000100a00 */
[----:B------:R-:W-:Y:S01]  /*33ce0*/  STL.64 [R1+0x7aa8], R88 ;  /* 0x007aa85801007387 */ /* 0x000fe20000100a00 */
[----:B------:R-:W-:-:S03]  /*33cf0*/  IMAD.WIDE R100, R4, 0x4, R122 ;  /* 0x0000000404647825 */ /* 0x000fc600078e027a */
[----:B------:R-:W4:Y:S01]  /*33d00*/  LDL.LU.64 R122, [R1+0x3178] ;  /* 0x00317800017a7983 */ /* 0x000f220000300a00 */
[----:B--2---:R-:W-:-:S03]  /*33d10*/  IMAD.WIDE R204, R4, 0x4, R120 ;  /* 0x0000000404cc7825 */ /* 0x004fc600078e0278 */
[----:B------:R-:W2:Y:S04]  /*33d20*/  LDL.LU.64 R120, [R1+0x3170] ;  /* 0x0031700001787983 */ /* 0x000ea80000300a00 */
[----:B------:R-:W-:Y:S04]  /*33d30*/  STL.64 [R1+0x3a40], R24 ;  /* 0x003a401801007387 */ /* 0x000fe80000100a00 */
[----:B------:R-:W-:Y:S04]  /*33d40*/  STL.64 [R1+0x7ab0], R24 ;  /* 0x007ab01801007387 */ /* 0x000fe80000100a00 */
[----:B------:R-:W2:Y:S04]  /*33d50*/  LDL.LU.64 R134, [R1+0x3158] ;  /* 0x0031580001867983 */ /* 0x000ea80000300a00 */
[----:B------:R-:W2:Y:S01]  /*33d60*/  LDL.LU.64 R130, [R1+0x3150] ;  /* 0x0031500001827983 */ /* 0x000ea20000300a00 */
[----:B------:R-:W-:-:S03]  /*33d70*/  IMAD.WIDE R14, R4, 0x4, R126 ;  /* 0x00000004040e7825 */ /* 0x000fc600078e027e */
[----:B------:R-:W2:Y:S04]  /*33d80*/  LDL.LU.64 R126, [R1+0x3148] ;  /* 0x00314800017e7983 */ /* 0x000ea80000300a00 */
[----:B------:R-:W-:Y:S04]  /*33d90*/  STL.64 [R1+0x39e8], R100 ;  /* 0x0039e86401007387 */ /* 0x000fe80000100a00 */
[----:B------:R-:W-:Y:S01]  /*33da0*/  STL.64 [R1+0x7ab8], R100 ;  /* 0x007ab86401007387 */ /* 0x000fe20000100a00 */
[----:B---3--:R-:W-:-:S03]  /*33db0*/  IMAD.WIDE R6, R4, 0x4, R118 ;  /* 0x0000000404067825 */ /* 0x008fc600078e0276 */
[----:B------:R-:W3:Y:S04]  /*33dc0*/  LDL.LU.64 R118, [R1+0x3140] ;  /* 0x0031400001767983 */ /* 0x000ee80000300a00 */
[----:B------:R-:W-:Y:S04]  /*33dd0*/  STL.64 [R1+0x39b8], R204 ;  /* 0x0039b8cc01007387 */ /* 0x000fe80000100a00 */
[----:B------:R-:W-:Y:S01]  /*33de0*/  STL.64 [R1+0x7ac0], R204 ;  /* 0x007ac0cc01007387 */ /* 0x000fe20000100a00 */
[----:B-1----:R-:W-:-:S03]  /*33df0*/  IMAD.WIDE R16, R4, 0x4, R116 ;  /* 0x0000000404107825 */ /* 0x002fc600078e0274 */
[----:B------:R-:W3:Y:S01]  /*33e00*/  LDL.LU.64 R116, [R1+0x3138] ;  /* 0x0031380001747983 */ /* 0x000ee20000300a00 */
[----:B------:R-:W-:-:S05]  /*33e10*/  IMAD.WIDE R78, R4, 0x4, R128 ;  /* 0x00000004044e7825 */ /* 0x000fca00078e0280 */
[----:B------:R-:W-:Y:S04]  /*33e20*/  STL.64 [R1+0x39a0], R78 ;  /* 0x0039a04e01007387 */ /* 0x000fe80000100a00 */
[----:B------:R-:W-:Y:S01]  /*33e30*/  STL.64 [R1+0x7ac8], R78 ;  /* 0x007ac84e01007387 */ /* 0x000fe20000100a00 */
[----:B------:R-:W-:-:S03]  /*33e40*/  IMAD.WIDE R2, R4, 0x4, R124 ;  /* 0x0000000404027825 */ /* 0x000fc600078e027c */
[----:B------:R-:W3:Y:S04]  /*33e50*/  LDL.LU.64 R128, [R1+0x3130] ;  /* 0x0031300001807983 */ /* 0x000ee80000300a00 */
[----:B------:R-:W3:Y:S04]  /*33e60*/  LDL.LU.64 R124, [R1+0x3128] ;  /* 0x00312800017c7983 */ /* 0x000ee80000300a00 */
[----:B------:R1:W-:Y:S04]  /*33e70*/  STL.64 [R1+0x3930], R2 ;  /* 0x0039300201007387 */ /* 0x0003e80000100a00 */
[----:B------:R-:W-:Y:S04]  /*33e80*/  STL.64 [R1+0x3938], R16 ;  /* 0x0039381001007387 */ /* 0x000fe80000100a00 */
[----:B------:R-:W-:Y:S04]  /*33e90*/  STL.64 [R1+0x7be0], R16 ;  /* 0x007be01001007387 */ /* 0x000fe80000100a00 */
[----:B------:R-:W-:Y:S04]  /*33ea0*/  STL.64 [R1+0x3970], R14 ;  /* 0x0039700e01007387 */ /* 0x000fe80000100a00 */
[----:B------:R-:W-:Y:S01]  /*33eb0*/  STL.64 [R1+0x7ad0], R14 ;  /* 0x007ad00e01007387 */ /* 0x000fe20000100a00 */
[----:B----4-:R-:W-:-:S03]  /*33ec0*/  IMAD.WIDE R80, R4, 0x4, R132 ;  /* 0x0000000404507825 */ /* 0x010fc600078e0284 */
[----:B------:R-:W4:Y:S04]  /*33ed0*/  LDL.LU.64 R132, [R1+0x3120] ;  /* 0x0031200001847983 */ /* 0x000f280000300a00 */
[----:B------:R-:W-:Y:S04]  /*33ee0*/  STL.64 [R1+0x3960], R6 ;  /* 0x0039600601007387 */ /* 0x000fe80000100a00 */
[----:B------:R3:W-:Y:S01]  /*33ef0*/  STL.64 [R1+0x7ad8], R6 ;  /* 0x007ad80601007387 */ /* 0x0007e20000100a00 */
[----:B------:R-:W-:-:S03]  /*33f00*/  IMAD.WIDE R28, R4, 0x4, R122 ;  /* 0x00000004041c7825 */ /* 0x000fc600078e027a */
        /* <DEDUP_REMOVED lines=9> */
[----:B------:R-:W-:-:S04]  /*33fa0*/  IMAD.WIDE R76, R4, 0x4, R134 ;  /* 0x00000004044c7825 */ /* 0x000fc800078e0286 */
[C---:B-1----:R-:W-:Y:S02]  /*33fb0*/  IMAD.WIDE R2, R4.reuse, 0x4, R126 ;  /* 0x0000000404027825 */ /* 0x042fe400078e027e */
[----:B------:R-:W2:Y:S04]  /*33fc0*/  LDL.LU.64 R126, [R1+0x3100] ;  /* 0x00310000017e7983 */ /* 0x000ea80000300a00 */
[----:B------:R-:W-:Y:S04]  /*33fd0*/  STL.64 [R1+0x3718], R202 ;  /* 0x003718ca01007387 */ /* 0x000fe80000100a00 */
[----:B------:R-:W-:Y:S01]  /*33fe0*/  STL.64 [R1+0x7af0], R202 ;  /* 0x007af0ca01007387 */ /* 0x000fe20000100a00 */
[----:B---3--:R-:W-:-:S03]  /*33ff0*/  IMAD.WIDE R6, R4, 0x4, R118 ;  /* 0x0000000404067825 */ /* 0x008fc600078e0276 */
[----:B------:R-:W3:Y:S04]  /*34000*/  LDL.LU.64 R118, [R1+0x30f8] ;  /* 0x0030f80001767983 */ /* 0x000ee80000300a00 */
[----:B------:R-:W-:Y:S04]  /*34010*/  STL.64 [R1+0x3710], R76 ;  /* 0x0037104c01007387 */ /* 0x000fe80000100a00 */
[----:B------:R1:W-:Y:S04]  /*34020*/  STL.64 [R1+0x36e8], R6 ;  /* 0x0036e80601007387 */ /* 0x0003e80000100a00 */
[----:B------:R-:W-:Y:S01]  /*34030*/  STL.64 [R1+0x7af8], R76 ;  /* 0x007af84c01007387 */ /* 0x000fe20000100a00 */
[----:B-1----:R-:W-:-:S03]  /*34040*/  IMAD.WIDE R6, R4, 0x4, R116 ;  /* 0x0000000404067825 */ /* 0x002fc600078e0274 */
[----:B------:R-:W3:Y:S04]  /*34050*/  LDL.LU.64 R116, [R1+0x30f0] ;  /* 0x0030f00001747983 */ /* 0x000ee80000300a00 */
[----:B------:R-:W-:Y:S04]  /*34060*/  STL.64 [R1+0x3708], R12 ;  /* 0x0037080c01007387 */ /* 0x000fe80000100a00 */
[----:B------:R-:W-:Y:S04]  /*34070*/  STL.64 [R1+0x36e0], R6 ;  /* 0x0036e00601007387 */ /* 0x000fe80000100a00 */
[----:B------:R-:W-:Y:S01]  /*34080*/  STL.64 [R1+0x7b00], R12 ;  /* 0x007b000c01007387 */ /* 0x000fe20000100a00 */
[----:B------:R-:W-:-:S03]  /*34090*/  IMAD.WIDE R208, R4, 0x4, R128 ;  /* 0x0000000404d07825 */ /* 0x000fc600078e0280 */
[----:B------:R-:W-:Y:S01]  /*340a0*/  STL.64 [R1+0x3700], R2 ;  /* 0x0037000201007387 */ /* 0x000fe20000100a00 */
[----:B------:R-:W-:-:S03]  /*340b0*/  IMAD.WIDE R152, R4, 0x4, R124 ;  /* 0x0000000404987825 */ /* 0x000fc600078e027c */
[----:B------:R1:W-:Y:S04]  /*340c0*/  STL.64 [R1+0x7b08], R2 ;  /* 0x007b080201007387 */ /* 0x0003e80000100a00 */
[----:B------:R-:W3:Y:S04]  /*340d0*/  LDL.LU.64 R128, [R1+0x30e8] ;  /* 0x0030e80001807983 */ /* 0x000ee80000300a00 */
[----:B------:R-:W3:Y:S04]  /*340e0*/  LDL.LU.64 R124, [R1+0x30e0] ;  /* 0x0030e000017c7983 */ /* 0x000ee80000300a00 */
[----:B------:R-:W-:Y:S04]  /*340f0*/  STL.64 [R1+0x36c8], R208 ;  /* 0x0036c8d001007387 */ /* 0x000fe80000100a00 */
[----:B------:R-:W-:Y:S04]  /*34100*/  STL.64 [R1+0x7b10], R208 ;  /* 0x007b10d001007387 */ /* 0x000fe80000100a00 */
[----:B------:R-:W3:Y:S01]  /*34110*/  LDL.LU.64 R134, [R1+0x30d8] ;  /* 0x0030d80001867983 */ /* 0x000ee20000300a00 */
[----:B----4-:R-:W-:-:S04]  /*34120*/  IMAD.WIDE R200, R4, 0x4, R132 ;  /* 0x0000000404c87825 */ /* 0x010fc800078e0284 */
[C---:B------:R-:W-:Y:S02]  /*34130*/  IMAD.WIDE R74, R4.reuse, 0x4, R122 ;  /* 0x00000004044a7825 */ /* 0x040fe400078e027a */
        /* <DEDUP_REMOVED lines=8> */
[----:B------:R-:W-:Y:S04]  /*341c0*/  STL.64 [R1+0x7b20], R200 ;  /* 0x007b20c801007387 */ /* 0x000fe80000100a00 */
[----:B------:R-:W2:Y:S04]  /*341d0*/  LDL.LU.64 R132, [R1+0x30b8] ;  /* 0x0030b80001847983 */ /* 0x000ea80000300a00 */
[----:B------:R-:W-:Y:S01]  /*341e0*/  STL.64 [R1+0x36b0], R74 ;  /* 0x0036b04a01007387 */ /* 0x000fe20000100a00 */
[----:B-1----:R-:W-:-:S05]  /*341f0*/  IMAD.WIDE R2, R4, 0x4, R126 ;  /* 0x0000000404027825 */ /* 0x002fca00078e027e */
[----:B------:R1:W-:Y:S04]  /*34200*/  STL.64 [R1+0x3698], R2 ;  /* 0x0036980201007387 */ /* 0x0003e80000100a00 */
[----:B------:R-:W-:Y:S01]  /*34210*/  STL.64 [R1+0x7b28], R74 ;  /* 0x007b284a01007387 */ /* 0x000fe20000100a00 */
[----:B---3--:R-:W-:-:S03]  /*34220*/  IMAD.WIDE R148, R4, 0x4, R118 ;  /* 0x0000000404947825 */ /* 0x008fc600078e0276 */
[----:B------:R-:W3:Y:S04]  /*34230*/  LDL.LU.64 R118, [R1+0x30b0] ;  /* 0x0030b00001767983 */ /* 0x000ee80000300a00 */
[----:B------:R-:W-:Y:S04]  /*34240*/  STL.64 [R1+0x36a8], R10 ;  /* 0x0036a80a01007387 */ /* 0x000fe80000100a00 */
[----:B------:R-:W-:Y:S01]  /*34250*/  STL.64 [R1+0x7b30], R10 ;  /* 0x007b300a01007387 */ /* 0x000fe20000100a00 */
[----:B------:R-:W-:-:S03]  /*34260*/  IMAD.WIDE R114, R4, 0x4, R116 ;  /* 0x0000000404727825 */ /* 0x000fc600078e0274 */
[----:B------:R-:W3:Y:S04]  /*34270*/  LDL.LU.64 R116, [R1+0x30a8] ;  /* 0x0030a80001747983 */ /* 0x000ee80000300a00 */
[----:B------:R-:W3:Y:S04]  /*34280*/  LDL.LU.64 R126, [R1+0x30a0] ;  /* 0x0030a000017e7983 */ /* 0x000ee80000300a00 */
[----:B------:R-:W-:Y:S04]  /*34290*/  STL.64 [R1+0x36a0], R146 ;  /* 0x0036a09201007387 */ /* 0x000fe80000100a00 */
[----:B------:R-:W-:Y:S04]  /*342a0*/  STL.64 [R1+0x7b38], R146 ;  /* 0x007b389201007387 */ /* 0x000fe80000100a00 */
[----:B------:R-:W-:Y:S04]  /*342b0*/  STL.64 [R1+0x3690], R148 ;  /* 0x0036909401007387 */ /* 0x000fe80000100a00 */
[----:B------:R-:W-:Y:S01]  /*342c0*/  STL.64 [R1+0x7b40], R148 ;  /* 0x007b409401007387 */ /* 0x000fe20000100a00 */
[----:B------:R-:W-:-:S03]  /*342d0*/  IMAD.WIDE R198, R4, 0x4, R124 ;  /* 0x0000000404c67825 */ /* 0x000fc600078e027c */
[----:B------:R-:W3:Y:S01]  /*342e0*/  LDL.LU.64 R124, [R1+0x3098] ;  /* 0x00309800017c7983 */ /* 0x000ee20000300a00 */
[----:B------:R-:W-:-:S03]  /*342f0*/  IMAD.WIDE R164, R4, 0x4, R128 ;  /* 0x0000000404a47825 */ /* 0x000fc600078e0280 */
[----:B------:R-:W3:Y:S04]  /*34300*/  LDL.LU.64 R128, [R1+0x3090] ;  /* 0x0030900001807983 */ /* 0x000ee80000300a00 */
[----:B------:R-:W-:Y:S04]  /*34310*/  STL.64 [R1+0x3688], R114 ;  /* 0x0036887201007387 */ /* 0x000fe80000100a00 */
[----:B------:R-:W-:Y:S01]  /*34320*/  STL.64 [R1+0x7b60], R114 ;  /* 0x007b607201007387 */ /* 0x000fe20000100a00 */
[----:B------:R-:W-:-:S04]  /*34330*/  IMAD.WIDE R72, R4, 0x4, R134 ;  /* 0x0000000404487825 */ /* 0x000fc800078e0286 */
[C---:B----4-:R-:W-:Y:S02]  /*34340*/  IMAD.WIDE R8, R4.reuse, 0x4, R122 ;  /* 0x0000000404087825 */ /* 0x050fe400078e027a */
        /* <DEDUP_REMOVED lines=10> */
[----:B------:R-:W-:Y:S01]  /*343f0*/  STL.64 [R1+0x3648], R2 ;  /* 0x0036480201007387 */ /* 0x000fe20000100a00 */
[----:B------:R-:W-:-:S03]  /*34400*/  IMAD.WIDE R208, R4, 0x4, R132 ;  /* 0x0000000404d07825 */ /* 0x000fc600078e0284 */
[----:B------:R-:W-:Y:S04]  /*34410*/  STL.64 [R1+0x7b78], R72 ;  /* 0x007b784801007387 */ /* 0x000fe80000100a00 */
[----:B------:R-:W-:Y:S04]  /*34420*/  STL.64 [R1+0x3658], R8 ;  /* 0x0036580801007387 */ /* 0x000fe80000100a00 */
[----:B------:R-:W-:Y:S01]  /*34430*/  STL.64 [R1+0x7b80], R8 ;  /* 0x007b800801007387 */ /* 0x000fe20000100a00 */
[----:B---3--:R-:W-:-:S03]  /*34440*/  IMAD.WIDE R90, R4, 0x4, R118 ;  /* 0x00000004045a7825 */ /* 0x008fc600078e0276 */
        /* <DEDUP_REMOVED lines=10> */
[----:B------:R2:W-:Y:S01]  /*344f0*/  STL.64 [R1+0x7b98], R90 ;  /* 0x007b985a01007387 */ /* 0x0005e20000100a00 */
[----:B------:R-:W-:-:S03]  /*34500*/  IMAD.WIDE R70, R4, 0x4, R124 ;  /* 0x0000000404467825 */ /* 0x000fc600078e027c */
[----:B------:R-:W3:Y:S01]  /*34510*/  LDL.LU.64 R124, [R1+0x3048] ;  /* 0x00304800017c7983 */ /* 0x000ee20000300a00 */
[----:B------:R-:W-:-:S03]  /*34520*/  IMAD.WIDE R222, R4, 0x4, R128 ;  /* 0x0000000404de7825 */ /* 0x000fc600078e0280 */
        /* <DEDUP_REMOVED lines=10> */
[----:B------:R1:W-:Y:S01]  /*345d0*/  STL.64 [R1+0x7bb0], R70 ;  /* 0x007bb04601007387 */ /* 0x0003e20000100a00 */
[----:B------:R-:W-:-:S03]  /*345e0*/  IMAD.WIDE R2, R4, 0x4, R130 ;  /* 0x0000000404027825 */ /* 0x000fc600078e0282 */
[----:B------:R-:W2:Y:S04]  /*345f0*/  LDL.LU.64 R130, [R1+0x3028] ;  /* 0x0030280001827983 */ /* 0x000ea80000300a00 */
[----:B------:R-:W-:Y:S04]  /*34600*/  STL.64 [R1+0x35e8], R222 ;  /* 0x0035e8de01007387 */ /* 0x000fe80000100a00 */
        /* <DEDUP_REMOVED lines=93> */
[----:B------:R-:W2:Y:S01]  /*34be0*/  LDL.LU.64 R132, [R1+0x2f48] ;  /* 0x002f480001847983 */ /* 0x000ea20000300a00 */
[----:B------:R-:W-:-:S03]  /*34bf0*/  IMAD.WIDE R202, R4, 0x4, R130 ;  /* 0x0000000404ca7825 */ /* 0x000fc600078e0282 */
        /* <DEDUP_REMOVED lines=11> */
[----:B------:R-:W3:Y:S04]  /*34cb0*/  LDL.LU.64 R130, [R1+0x2f10] ;  /* 0x002f100001827983 */ /* 0x000ee80000300a00 */
[----:B------:R-:W3:Y:S01]  /*34cc0*/  LDL.LU.64 R116, [R1+0x2ed8] ;  /* 0x002ed80001747983 */ /* 0x000ee20000300a00 */
[----:B------:R-:W-:-:S03]  /*34cd0*/  IMAD.WIDE R188, R4, 0x4, R126 ;  /* 0x0000000404bc7825 */ /* 0x000fc600078e027e */
[----:B------:R-:W-:Y:S04]  /*34ce0*/  STL.64 [R1+0x3480], R150 ;  /* 0x0034809601007387 */ /* 0x000fe80000100a00 */
[----:B------:R-:W-:Y:S04]  /*34cf0*/  STL.64 [R1+0x7cc8], R150 ;  /* 0x007cc89601007387 */ /* 0x000fe80000100a00 */
[----:B------:R-:W3:Y:S01]  /*34d00*/  LDL.LU.64 R126, [R1+0x2eb8] ;  /* 0x002eb800017e7983 */ /* 0x000ee20000300a00 */
[----:B------:R-:W-:-:S03]  /*34d10*/  IMAD.WIDE R62, R4, 0x4, R124 ;  /* 0x00000004043e7825 */ /* 0x000fc600078e027c */
[----:B------:R-:W3:Y:S01]  /*34d20*/  LDL.LU.64 R124, [R1+0x2ea0] ;  /* 0x002ea000017c7983 */ /* 0x000ee20000300a00 */
[----:B------:R-:W-:-:S03]  /*34d30*/  IMAD.WIDE R246, R4, 0x4, R128 ;  /* 0x0000000404f67825 */ /* 0x000fc600078e0280 */
[----:B------:R-:W-:Y:S04]  /*34d40*/  STL.64 [R1+0x3448], R104 ;  /* 0x0034486801007387 */ /* 0x000fe80000100a00 */
        /* <DEDUP_REMOVED lines=20> */
[----:B------:R-:W-:Y:S04]  /*34e90*/  STL.64 [R1+0x7d00], R28 ;  /* 0x007d001c01007387 */ /* 0x000fe80000100a00 */
        /* <DEDUP_REMOVED lines=8> */
[----:B------:R-:W3:Y:S01]  /*34f20*/  LDL.LU.64 R124, [R1+0x2d00] ;  /* 0x002d0000017c7983 */ /* 0x000ee20000300a00 */
[----:B------:R-:W-:-:S05]  /*34f30*/  IMAD.WIDE R32, R4, 0x4, R130 ;  /* 0x0000000404207825 */ /* 0x000fca00078e0282 */
[----:B------:R-:W-:Y:S04]  /*34f40*/  STL.64 [R1+0x32e8], R32 ;  /* 0x0032e82001007387 */ /* 0x000fe80000100a00 */
[----:B------:R-:W-:Y:S04]  /*34f50*/  STL.64 [R1+0x7d10], R32 ;  /* 0x007d102001007387 */ /* 0x000fe80000100a00 */
[----:B------:R-:W-:Y:S01]  /*34f60*/  STL.64 [R1+0x32c8], R186 ;  /* 0x0032c8ba01007387 */ /* 0x000fe20000100a00 */
[----:B------:R-:W-:-:S03]  /*34f70*/  IMAD.WIDE R132, R4, 0x4, R128 ;  /* 0x0000000404847825 */ /* 0x000fc600078e0280 */
[----:B------:R-:W-:Y:S04]  /*34f80*/  STL.64 [R1+0x7d18], R186 ;  /* 0x007d18ba01007387 */ /* 0x000fe80000100a00 */
[----:B------:R-:W3:Y:S04]  /*34f90*/  LDL.LU.64 R130, [R1+0x2c60] ;  /* 0x002c600001827983 */ /* 0x000ee80000300a00 */
[----:B------:R-:W-:Y:S01]  /*34fa0*/  STL.64 [R1+0x3290], R60 ;  /* 0x0032903c01007387 */ /* 0x000fe20000100a00 */
[----:B----4-:R-:W-:-:S03]  /*34fb0*/  IMAD.WIDE R74, R4, 0x4, R122 ;  /* 0x00000004044a7825 */ /* 0x010fc600078e027a */
[----:B------:R-:W-:Y:S04]  /*34fc0*/  STL.64 [R1+0x7d20], R60 ;  /* 0x007d203c01007387 */ /* 0x000fe80000100a00 */
[----:B------:R-:W4:Y:S04]  /*34fd0*/  LDL.LU.64 R128, [R1+0x2be0] ;  /* 0x002be00001807983 */ /* 0x000f280000300a00 */
[----:B------:R-:W4:Y:S04]  /*34fe0*/  LDL.LU.64 R206, [R1+0x2b40] ;  /* 0x002b400001ce7983 */ /* 0x000f280000300a00 */
[----:B------:R-:W4:Y:S04]  /*34ff0*/  LDL.LU.64 R122, [R1+0x2aa0] ;  /* 0x002aa000017a7983 */ /* 0x000f280000300a00 */
[----:B------:R-:W-:Y:S04]  /*35000*/  STL.64 [R1+0x3270], R244 ;  /* 0x003270f401007387 */ /* 0x000fe80000100a00 */
[----:B------:R-:W-:Y:S04]  /*35010*/  STL.64 [R1+0x7d28], R244 ;  /* 0x007d28f401007387 */ /* 0x000fe80000100a00 */
[----:B------:R-:W-:Y:S04]  /*35020*/  STL.64 [R1+0x3208], R74 ;  /* 0x0032084a01007387 */ /* 0x000fe80000100a00 */
[----:B------:R-:W-:Y:S01]  /*35030*/  STL.64 [R1+0x7d30], R74 ;  /* 0x007d304a01007387 */ /* 0x000fe20000100a00 */
[----:B--2---:R-:W-:-:S03]  /*35040*/  IMAD.WIDE R80, R4, 0x4, R120 ;  /* 0x0000000404507825 */ /* 0x004fc600078e0278 */
[----:B------:R-:W2:Y:S01]  /*35050*/  LDL.LU.64 R120, [R1+0x2dc8] ;  /* 0x002dc80001787983 */ /* 0x000ea20000300a00 */
        /* <DEDUP_REMOVED lines=14> */
[----:B------:R-:W-:-:S03]  /*35140*/  IMAD.WIDE R156, R4, 0x4, R210 ;  /* 0x00000004049c7825 */ /* 0x000fc600078e02d2 */
        /* <DEDUP_REMOVED lines=8> */
[----:B----4-:R-:W-:-:S03]  /*351d0*/  IMAD.WIDE R72, R4, 0x4, R128 ;  /* 0x0000000404487825 */ /* 0x010fc600078e0280 */
[----:B------:R-:W4:Y:S04]  /*351e0*/  LDL.LU.64 R128, [R1+0x2a78] ;  /* 0x002a780001807983 */ /* 0x000f280000300a00 */
[----:B------:R-:W-:Y:S01]  /*351f0*/  STL.64 [R1+0x3178], R144 ;  /* 0x0031789001007387 */ /* 0x000fe20000100a00 */
[----:B------:R-:W-:-:S03]  /*35200*/  IMAD.WIDE R164, R4, 0x4, R122 ;  /* 0x0000000404a47825 */ /* 0x000fc600078e027a */
[----:B------:R-:W-:Y:S01]  /*35210*/  STL.64 [R1+0x7d68], R144 ;  /* 0x007d689001007387 */ /* 0x000fe20000100a00 */
[----:B------:R-:W-:-:S03]  /*35220*/  IMAD.WIDE R198, R4, 0x4, R206 ;  /* 0x0000000404c67825 */ /* 0x000fc600078e02ce */
[----:B------:R-:W4:Y:S04]  /*35230*/  LDL.LU.64 R122, [R1+0x2db0] ;  /* 0x002db000017a7983 */ /* 0x000f280000300a00 */
[----:B------:R-:W-:Y:S04]  /*35240*/  STL.64 [R1+0x3170], R8 ;  /* 0x0031700801007387 */ /* 0x000fe80000100a00 */
[----:B------:R-:W-:Y:S01]  /*35250*/  STL.64 [R1+0x7d70], R8 ;  /* 0x007d700801007387 */ /* 0x000fe20000100a00 */
[----:B--2---:R-:W-:-:S03]  /*35260*/  IMAD.WIDE R6, R4, 0x4, R120 ;  /* 0x0000000404067825 */ /* 0x004fc600078e0278 */
[----:B------:R-:W2:Y:S04]  /*35270*/  LDL.LU.64 R120, [R1+0x2d60] ;  /* 0x002d600001787983 */ /* 0x000ea80000300a00 */
[----:B------:R-:W-:Y:S04]  /*35280*/  STL.64 [R1+0x3158], R72 ;  /* 0x0031584801007387 */ /* 0x000fe80000100a00 */
[----:B------:R-:W-:Y:S01]  /*35290*/  STL.64 [R1+0x7d78], R72 ;  /* 0x007d784801007387 */ /* 0x000fe20000100a00 */
[----:B---3--:R-:W-:-:S03]  /*352a0*/  IMAD.WIDE R14, R4, 0x4, R118 ;  /* 0x00000004040e7825 */ /* 0x008fc600078e0276 */
[----:B------:R-:W3:Y:S04]  /*352b0*/  LDL.LU.64 R118, [R1+0x2cd0] ;  /* 0x002cd00001767983 */ /* 0x000ee80000300a00 */
[----:B------:R-:W-:Y:S04]  /*352c0*/  STL.64 [R1+0x3150], R198 ;  /* 0x003150c601007387 */ /* 0x000fe80000100a00 */
[----:B------:R-:W-:Y:S01]  /*352d0*/  STL.64 [R1+0x7d80], R198 ;  /* 0x007d80c601007387 */ /* 0x000fe20000100a00 */
[----:B------:R-:W-:-:S03]  /*352e0*/  IMAD.WIDE R78, R4, 0x4, R116 ;  /* 0x00000004044e7825 */ /* 0x000fc600078e0274 */
[----:B------:R-:W3:Y:S04]  /*352f0*/  LDL.LU.64 R116, [R1+0x2c30] ;  /* 0x002c300001747983 */ /* 0x000ee80000300a00 */
[----:B------:R-:W-:Y:S04]  /*35300*/  STL.64 [R1+0x3148], R164 ;  /* 0x003148a401007387 */ /* 0x000fe80000100a00 */
[----:B------:R1:W-:Y:S01]  /*35310*/  STL.64 [R1+0x7d88], R164 ;  /* 0x007d88a401007387 */ /* 0x0003e20000100a00 */
[----:B------:R-:W-:-:S03]  /*35320*/  IMAD.WIDE R204, R4, 0x4, R126 ;  /* 0x0000000404cc7825 */ /* 0x000fc600078e027e */
        /* <DEDUP_REMOVED lines=31> */
[----:B------:R-:W-:Y:S01]  /*35520*/  STL.64 [R1+0x3108], R84 ;  /* 0x0031085401007387 */ /* 0x000fe20000100a00 */
[----:B------:R-:W-:-:S03]  /*35530*/  IMAD.WIDE R22, R4, 0x4, R126 ;  /* 0x0000000404167825 */ /* 0x000fc600078e027e */
[----:B------:R-:W-:Y:S04]  /*35540*/  STL.64 [R1+0x7dc8], R84 ;  /* 0x007dc85401007387 */ /* 0x000fe80000100a00 */
[----:B------:R-:W3:Y:S04]  /*35550*/  LDL.LU.64 R126, [R1+0x2e28] ;  /* 0x002e2800017e7983 */ /* 0x000ee80000300a00 */
[----:B------:R-:W-:Y:S01]  /*35560*/  STL.64 [R1+0x3100], R226 ;  /* 0x003100e201007387 */ /* 0x000fe20000100a00 */
[----:B------:R-:W-:-:S03]  /*35570*/  IMAD.WIDE R86, R4, 0x4, R124 ;  /* 0x0000000404567825 */ /* 0x000fc600078e027c */
[----:B------:R-:W-:Y:S04]  /*35580*/  STL.64 [R1+0x7dd0], R226 ;  /* 0x007dd0e201007387 */ /* 0x000fe80000100a00 */
[----:B------:R-:W3:Y:S04]  /*35590*/  LDL.LU.64 R124, [R1+0x2d90] ;  /* 0x002d9000017c7983 */ /* 0x000ee80000300a00 */
[----:B------:R-:W3:Y:S04]  /*355a0*/  LDL.LU.64 R212, [R1+0x2d40] ;  /* 0x002d400001d47983 */ /* 0x000ee80000300a00 */
[----:B------:R-:W-:Y:S04]  /*355b0*/  STL.64 [R1+0x30f8], R26 ;  /* 0x0030f81a01007387 */ /* 0x000fe80000100a00 */
[----:B------:R1:W-:Y:S01]  /*355c0*/  STL.64 [R1+0x7dd8], R26 ;  /* 0x007dd81a01007387 */ /* 0x0003e20000100a00 */
[----:B------:R-:W-:-:S03]  /*355d0*/  IMAD.WIDE R166, R4, 0x4, R210 ;  /* 0x0000000404a67825 */ /* 0x000fc600078e02d2 */
[----:B------:R-:W3:Y:S01]  /*355e0*/  LDL.LU.64 R210, [R1+0x2cc0] ;  /* 0x002cc00001d27983 */ /* 0x000ee20000300a00 */
[----:B------:R-:W-:-:S03]  /*355f0*/  IMAD.WIDE R112, R4, 0x4, R130 ;  /* 0x0000000404707825 */ /* 0x000fc600078e0282 */
[----:B------:R-:W-:Y:S04]  /*35600*/  STL.64 [R1+0x30f0], R94 ;  /* 0x0030f05e01007387 */ /* 0x000fe80000100a00 */
[----:B------:R-:W3:Y:S04]  /*35610*/  LDL.LU.64 R130, [R1+0x2c20] ;  /* 0x002c200001827983 */ /* 0x000ee80000300a00 */
[----:B------:R-:W-:Y:S01]  /*35620*/  STL.64 [R1+0x30e8], R22 ;  /* 0x0030e81601007387 */ /* 0x000fe20000100a00 */
[----:B----4-:R-:W-:-:S03]  /*35630*/  IMAD.WIDE R106, R4, 0x4, R128 ;  /* 0x00000004046a7825 */ /* 0x010fc600078e0280 */
[----:B------:R-:W4:Y:S04]  /*35640*/  LDL.LU.64 R128, [R1+0x2b80] ;  /* 0x002b800001807983 */ /* 0x000f280000300a00 */
[----:B------:R-:W-:Y:S01]  /*35650*/  STL.64 [R1+0x30e0], R86 ;  /* 0x0030e05601007387 */ /* 0x000fe20000100a00 */
[----:B------:R-:W-:-:S03]  /*35660*/  IMAD.WIDE R34, R4, 0x4, R122 ;  /* 0x0000000404227825 */ /* 0x000fc600078e027a */
[----:B------:R-:W4:Y:S04]  /*35670*/  LDL.LU.64 R122, [R1+0x2b00] ;  /* 0x002b0000017a7983 */ /* 0x000f280000300a00 */
[----:B------:R-:W-:Y:S01]  /*35680*/  STL.64 [R1+0x30d8], R166 ;  /* 0x0030d8a601007387 */ /* 0x000fe20000100a00 */
[----:B--2---:R-:W-:-:S03]  /*35690*/  IMAD.WIDE R158, R4, 0x4, R120 ;  /* 0x00000004049e7825 */ /* 0x004fc600078e0278 */
[----:B------:R-:W2:Y:S04]  /*356a0*/  LDL.LU.64 R120, [R1+0x2a50] ;  /* 0x002a500001787983 */ /* 0x000ea80000300a00 */
[----:B------:R-:W-:Y:S01]  /*356b0*/  STL.64 [R1+0x30d0], R112 ;  /* 0x0030d07001007387 */ /* 0x000fe20000100a00 */
[----:B---3--:R-:W-:-:S03]  /*356c0*/  IMAD.WIDE R162, R4, 0x4, R118 ;  /* 0x0000000404a27825 */ /* 0x008fc600078e0276 */
[----:B------:R-:W3:Y:S04]  /*356d0*/  LDL.LU.64 R118, [R1+0x2e18] ;  /* 0x002e180001767983 */ /* 0x000ee80000300a00 */
[----:B------:R-:W-:Y:S01]  /*356e0*/  STL.64 [R1+0x30c8], R106 ;  /* 0x0030c86a01007387 */ /* 0x000fe20000100a00 */
[----:B------:R-:W-:-:S03]  /*356f0*/  IMAD.WIDE R108, R4, 0x4, R116 ;  /* 0x00000004046c7825 */ /* 0x000fc600078e0274 */
[----:B------:R-:W3:Y:S01]  /*35700*/  LDL.LU.64 R116, [R1+0x2d88] ;  /* 0x002d880001747983 */ /* 0x000ee20000300a00 */
[----:B------:R-:W-:-:S03]  /*35710*/  IMAD.WIDE R36, R4, 0x4, R206 ;  /* 0x0000000404247825 */ /* 0x000fc600078e02ce */
[----:B------:R-:W-:Y:S04]  /*35720*/  STL.64 [R1+0x30c0], R34 ;  /* 0x0030c02201007387 */ /* 0x000fe80000100a00 */
[----:B------:R-:W3:Y:S04]  /*35730*/  LDL.LU.64 R206, [R1+0x2d18] ;  /* 0x002d180001ce7983 */ /* 0x000ee80000300a00 */
[----:B------:R-:W-:Y:S01]  /*35740*/  STL.64 [R1+0x30b8], R158 ;  /* 0x0030b89e01007387 */ /* 0x000fe20000100a00 */
[----:B------:R-:W-:-:S03]  /*35750*/  IMAD.WIDE R184, R4, 0x4, R126 ;  /* 0x0000000404b87825 */ /* 0x000fc600078e027e */
[----:B------:R-:W3:Y:S04]  /*35760*/  LDL.LU.64 R126, [R1+0x2c88] ;  /* 0x002c8800017e7983 */ /* 0x000ee80000300a00 */
[----:B------:R-:W-:Y:S01]  /*35770*/  STL.64 [R1+0x30b0], R162 ;  /* 0x0030b0a201007387 */ /* 0x000fe20000100a00 */
[----:B------:R-:W-:-:S03]  /*35780*/  IMAD.WIDE R182, R4, 0x4, R124 ;  /* 0x0000000404b67825 */ /* 0x000fc600078e027c */
[----:B------:R-:W3:Y:S01]  /*35790*/  LDL.LU.64 R124, [R1+0x2bf8] ;  /* 0x002bf800017c7983 */ /* 0x000ee20000300a00 */
[----:B------:R-:W-:-:S03]  /*357a0*/  IMAD.WIDE R180, R4, 0x4, R212 ;  /* 0x0000000404b47825 */ /* 0x000fc600078e02d4 */
[----:B------:R-:W-:Y:S04]  /*357b0*/  STL.64 [R1+0x30a8], R108 ;  /* 0x0030a86c01007387 */ /* 0x000fe80000100a00 */
[----:B------:R-:W-:Y:S04]  /*357c0*/  STL.64 [R1+0x30a0], R36 ;  /* 0x0030a02401007387 */ /* 0x000fe80000100a00 */
[----:B------:R-:W3:Y:S01]  /*357d0*/  LDL.LU.64 R212, [R1+0x2b58] ;  /* 0x002b580001d47983 */ /* 0x000ee20000300a00 */
[----:B------:R-:W-:-:S03]  /*357e0*/  IMAD.WIDE R178, R4, 0x4, R210 ;  /* 0x0000000404b27825 */ /* 0x000fc600078e02d2 */
[----:B------:R-:W3:Y:S04]  /*357f0*/  LDL.LU.64 R210, [R1+0x2ad8] ;  /* 0x002ad80001d27983 */ /* 0x000ee80000300a00 */
[----:B------:R-:W-:Y:S01]  /*35800*/  STL.64 [R1+0x3098], R184 ;  /* 0x003098b801007387 */ /* 0x000fe20000100a00 */
[----:B------:R-:W-:-:S03]  /*35810*/  IMAD.WIDE R176, R4, 0x4, R130 ;  /* 0x0000000404b07825 */ /* 0x000fc600078e0282 */
[----:B------:R-:W-:Y:S04]  /*35820*/  STL.64 [R1+0x3090], R182 ;  /* 0x003090b601007387 */ /* 0x000fe80000100a00 */
[----:B------:R-:W3:Y:S01]  /*35830*/  LDL.LU.64 R130, [R1+0x2a48] ;  /* 0x002a480001827983 */ /* 0x000ee20000300a00 */
        /* <DEDUP_REMOVED lines=13> */
[----:B------:R-:W3:Y:S04]  /*35910*/  LDL.LU.64 R116, [R1+0x2d10] ;  /* 0x002d100001747983 */ /* 0x000ee80000300a00 */
[----:B------:R-:W-:Y:S01]  /*35920*/  STL.64 [R1+0x3068], R172 ;  /* 0x003068ac01007387 */ /* 0x000fe20000100a00 */
[----:B------:R-:W-:-:S03]  /*35930*/  IMAD.WIDE R54, R4, 0x4, R206 ;  /* 0x0000000404367825 */ /* 0x000fc600078e02ce */
[----:B------:R-:W-:Y:S01]  /*35940*/  STL.64 [R1+0x3060], R170 ;  /* 0x003060aa01007387 */ /* 0x000fe20000100a00 */
[----:B------:R-:W-:-:S03]  /*35950*/  IMAD.WIDE R52, R4, 0x4, R126 ;  /* 0x0000000404347825 */ /* 0x000fc600078e027e */
[----:B------:R-:W3:Y:S04]  /*35960*/  LDL.LU.64 R126, [R1+0x2d08] ;  /* 0x002d0800017e7983 */ /* 0x000ee80000300a00 */
[----:B------:R-:W3:Y:S04]  /*35970*/  LDL.LU.64 R206, [R1+0x2c80] ;  /* 0x002c800001ce7983 */ /* 0x000ee80000300a00 */
[----:B------:R-:W-:Y:S01]  /*35980*/  STL.64 [R1+0x3048], R58 ;  /* 0x0030483a01007387 */ /* 0x000fe20000100a00 */
[----:B------:R-:W-:-:S03]  /*35990*/  IMAD.WIDE R50, R4, 0x4, R124 ;  /* 0x0000000404327825 */ /* 0x000fc600078e027c */
[----:B------:R-:W3:Y:S04]  /*359a0*/  LDL.LU.64 R124, [R1+0x2c68] ;  /* 0x002c6800017c7983 */ /* 0x000ee80000300a00 */
[----:B------:R-:W3:Y:S04]  /*359b0*/  LDL.LU.64 R218, [R1+0x2bf0] ;  /* 0x002bf00001da7983 */ /* 0x000ee80000300a00 */
[----:B------:R-:W-:Y:S01]  /*359c0*/  STL.64 [R1+0x3040], R56 ;  /* 0x0030403801007387 */ /* 0x000fe20000100a00 */
[----:B------:R-:W-:-:S03]  /*359d0*/  IMAD.WIDE R48, R4, 0x4, R212 ;  /* 0x0000000404307825 */ /* 0x000fc600078e02d4 */
[----:B------:R-:W-:Y:S04]  /*359e0*/  STL.64 [R1+0x3038], R54 ;  /* 0x0030383601007387 */ /* 0x000fe80000100a00 */
[----:B------:R-:W3:Y:S01]  /*359f0*/  LDL.LU.64 R216, [R1+0x2b50] ;  /* 0x002b500001d87983 */ /* 0x000ee20000300a00 */
[----:B------:R-:W-:-:S03]  /*35a00*/  IMAD.WIDE R46, R4, 0x4, R210 ;  /* 0x00000004042e7825 */ /* 0x000fc600078e02d2 */
[----:B------:R-:W3:Y:S04]  /*35a10*/  LDL.LU.64 R212, [R1+0x2ad0] ;  /* 0x002ad00001d47983 */ /* 0x000ee80000300a00 */
[----:B------:R-:W-:Y:S04]  /*35a20*/  STL.64 [R1+0x3030], R52 ;  /* 0x0030303401007387 */ /* 0x000fe80000100a00 */
[----:B------:R-:W-:Y:S04]  /*35a30*/  STL.64 [R1+0x3028], R50 ;  /* 0x0030283201007387 */ /* 0x000fe80000100a00 */
[----:B------:R-:W3:Y:S01]  /*35a40*/  LDL.LU.64 R210, [R1+0x2a40] ;  /* 0x002a400001d27983 */ /* 0x000ee20000300a00 */
[----:B------:R-:W-:-:S03]  /*35a50*/  IMAD.WIDE R44, R4, 0x4, R130 ;  /* 0x00000004042c7825 */ /* 0x000fc600078e0282 */
[----:B------:R-:W-:Y:S01]  /*35a60*/  STL.64 [R1+0x3020], R48 ;  /* 0x0030203001007387 */ /* 0x000fe20000100a00 */
[----:B----4-:R-:W-:-:S03]  /*35a70*/  IMAD.WIDE R250, R4, 0x4, R128 ;  /* 0x0000000404fa7825 */ /* 0x010fc600078e0280 */
[----:B------:R-:W-:Y:S01]  /*35a80*/  STL.64 [R1+0x3018], R46 ;  /* 0x0030182e01007387 */ /* 0x000fe20000100a00 */
[----:B------:R-:W-:-:S03]  /*35a90*/  IMAD.WIDE R130, R4, 0x4, R122 ;  /* 0x0000000404827825 */ /* 0x000fc600078e027a */
[----:B------:R-:W4:Y:S04]  /*35aa0*/  LDL.LU.64 R122, [R1+0x2be8] ;  /* 0x002be800017a7983 */ /* 0x000f280000300a00 */
[----:B------:R-:W-:Y:S01]  /*35ab0*/  STL.64 [R1+0x3010], R44 ;  /* 0x0030102c01007387 */ /* 0x000fe20000100a00 */
[----:B--2---:R-:W-:-:S03]  /*35ac0*/  IMAD.WIDE R248, R4, 0x4, R120 ;  /* 0x0000000404f87825 */ /* 0x004fc600078e0278 */
[----:B------:R-:W2:Y:S01]  /*35ad0*/  LDL.LU.64 R120, [R1+0x2b48] ;  /* 0x002b480001787983 */ /* 0x000ea20000300a00 */
[----:B---3--:R-:W-:-:S03]  /*35ae0*/  IMAD.WIDE R128, R4, 0x4, R118 ;  /* 0x0000000404807825 */ /* 0x008fc600078e0276 */
[----:B------:R-:W3:Y:S04]  /*35af0*/  LDL.LU.64 R118, [R1+0x2aa8] ;  /* 0x002aa80001767983 */ /* 0x000ee80000300a00 */
[----:B------:R-:W-:Y:S01]  /*35b00*/  STL.64 [R1+0x3008], R250 ;  /* 0x003008fa01007387 */ /* 0x000fe20000100a00 */
[----:B------:R-:W-:-:S03]  /*35b10*/  IMAD.WIDE R234, R4, 0x4, R116 ;  /* 0x0000000404ea7825 */ /* 0x000fc600078e0274 */
[----:B------:R-:W3:Y:S04]  /*35b20*/  LDL.LU.64 R116, [R1+0x4180] ;  /* 0x0041800001747983 */ /* 0x000ee80000300a00 */
[----:B------:R-:W-:Y:S04]  /*35b30*/  STL.64 [R1+0x3000], R130 ;  /* 0x0030008201007387 */ /* 0x000fe80000100a00 */
[----:B------:R-:W-:Y:S01]  /*35b40*/  STL.64 [R1+0x2ff8], R248 ;  /* 0x002ff8f801007387 */ /* 0x000fe20000100a00 */
[----:B------:R-:W-:-:S04]  /*35b50*/  IMAD.WIDE R126, R4, 0x4, R126 ;  /* 0x00000004047e7825 */ /* 0x000fc800078e027e */
[C---:B------:R-:W-:Y:S02]  /*35b60*/  IMAD.WIDE R232, R4.reuse, 0x4, R206 ;  /* 0x0000000404e87825 */ /* 0x040fe400078e02ce */
[----:B------:R-:W3:Y:S04]  /*35b70*/  LDL.LU.64 R206, [R1+0x43a8] ;  /* 0x0043a80001ce7983 */ /* 0x000ee80000300a00 */
[----:B------:R-:W-:Y:S04]  /*35b80*/  STL.64 [R1+0x2fe8], R234 ;  /* 0x002fe8ea01007387 */ /* 0x000fe80000100a00 */
[----:B------:R-:W-:Y:S04]  /*35b90*/  STL.64 [R1+0x2ff0], R128 ;  /* 0x002ff08001007387 */ /* 0x000fe80000100a00 */
[----:B------:R-:W3:Y:S04]  /*35ba0*/  LDL.LU.64 R16, [R1+0x43b0] ;  /* 0x0043b00001107983 */ /* 0x000ee80000300a00 */
[----:B------:R-:W3:Y:S04]  /*35bb0*/  LDL.LU.64 R38, [R1+0x43c0] ;  /* 0x0043c00001267983 */ /* 0x000ee80000300a00 */
[----:B------:R-:W-:Y:S04]  /*35bc0*/  STL.64 [R1+0x2fd8], R232 ;  /* 0x002fd8e801007387 */ /* 0x000fe80000100a00 */
[----:B------:R-:W-:Y:S04]  /*35bd0*/  STL.64 [R1+0x2fe0], R126 ;  /* 0x002fe07e01007387 */ /* 0x000fe80000100a00 */
[----:B------:R-:W3:Y:S01]  /*35be0*/  LDL.LU.64 R42, [R1+0x43c8] ;  /* 0x0043c800012a7983 */ /* 0x000ee20000300a00 */
[----:B------:R-:W-:-:S03]  /*35bf0*/  IMAD.WIDE R238, R4, 0x4, R218 ;  /* 0x0000000404ee7825 */ /* 0x000fc600078e02da */
[----:B------:R-:W3:Y:S01]  /*35c00*/  LDL.LU.64 R96, [R1+0x43b8] ;  /* 0x0043b80001607983 */ /* 0x000ee20000300a00 */
[----:B------:R-:W-:-:S03]  /*35c10*/  IMAD.WIDE R124, R4, 0x4, R124 ;  /* 0x00000004047c7825 */ /* 0x000fc600078e027c */
[----:B------:R-:W-:Y:S01]  /*35c20*/  STL.64 [R1+0x2fc8], R238 ;  /* 0x002fc8ee01007387 */ /* 0x000fe20000100a00 */
[----:B------:R-:W-:-:S03]  /*35c30*/  IMAD.WIDE R236, R4, 0x4, R216 ;  /* 0x0000000404ec7825 */ /* 0x000fc600078e02d8 */
[----:B------:R-:W-:Y:S01]  /*35c40*/  STL.64 [R1+0x2fd0], R124 ;  /* 0x002fd07c01007387 */ /* 0x000fe20000100a00 */
[----:B------:R-:W-:-:S04]  /*35c50*/  IMAD.WIDE R230, R4, 0x4, R212 ;  /* 0x0000000404e67825 */ /* 0x000fc800078e02d4 */
[C---:B------:R-:W-:Y:S02]  /*35c60*/  IMAD.WIDE R228, R4.reuse, 0x4, R210 ;  /* 0x0000000404e47825 */ /* 0x040fe400078e02d2 */
[----:B------:R-:W3:Y:S04]  /*35c70*/  LDL.LU.64 R210, [R1+0x43e0] ;  /* 0x0043e00001d27983 */ /* 0x000ee80000300a00 */
[----:B------:R-:W3:Y:S04]  /*35c80*/  LDL.LU.64 R212, [R1+0x43e8] ;  /* 0x0043e80001d47983 */ /* 0x000ee80000300a00 */
[----:B------:R-:W-:Y:S04]  /*35c90*/  STL.64 [R1+0x2fc0], R236 ;  /* 0x002fc0ec01007387 */ /* 0x000fe80000100a00 */
[----:B------:R-:W3:Y:S04]  /*35ca0*/  LDL.LU.64 R216, [R1+0x43f0] ;  /* 0x0043f00001d87983 */ /* 0x000ee80000300a00 */
[----:B------:R-:W-:Y:S04]  /*35cb0*/  STL.64 [R1+0x2fb8], R230 ;  /* 0x002fb8e601007387 */ /* 0x000fe80000100a00 */
[----:B------:R-:W3:Y:S04]  /*35cc0*/  LDL.LU.64 R218, [R1+0x43f8] ;  /* 0x0043f80001da7983 */ /* 0x000ee80000300a00 */
[----:B------:R-:W3:Y:S04]  /*35cd0*/  LDL.LU.64 R224, [R1+0x4450] ;  /* 0x0044500001e07983 */ /* 0x000ee80000300a00 */
[----:B------:R-:W3:Y:S04]  /*35ce0*/  LDL.LU.64 R160, [R1+0x4458] ;  /* 0x0044580001a07983 */ /* 0x000ee80000300a00 */
[----:B------:R-:W-:Y:S04]  /*35cf0*/  STL.64 [R1+0x2fb0], R228 ;  /* 0x002fb0e401007387 */ /* 0x000fe80000100a00 */
[----:B-1----:R-:W3:Y:S04]  /*35d00*/  LDL.LU.64 R70, [R1+0x4460] ;  /* 0x0044600001467983 */ /* 0x002ee80000300a00 */
[----:B------:R-:W3:Y:S04]  /*35d10*/  LDL.LU.64 R110, [R1+0x4468] ;  /* 0x00446800016e7983 */ /* 0x000ee80000300a00 */
[----:B------:R-:W3:Y:S01]  /*35d20*/  LDL.LU.64 R168, [R1+0x4470] ;  /* 0x0044700001a87983 */ /* 0x000ee20000300a00 */
[----:B----4-:R-:W-:-:S05]  /*35d30*/  IMAD.WIDE R122, R4, 0x4, R122 ;  /* 0x00000004047a7825 */ /* 0x010fca00078e027a */
[----:B------:R-:W-:Y:S04]  /*35d40*/  STL.64 [R1+0x2fa8], R122 ;  /* 0x002fa87a01007387 */ /* 0x000fe80000100a00 */
[----:B------:R-:W4:Y:S01]  /*35d50*/  LDL.LU.64 R98, [R1+0x4478] ;  /* 0x0044780001627983 */ /* 0x000f220000300a00 */
[----:B--2---:R-:W-:-:S05]  /*35d60*/  IMAD.WIDE R120, R4, 0x4, R120 ;  /* 0x0000000404787825 */ /* 0x004fca00078e0278 */
[----:B------:R-:W-:Y:S04]  /*35d70*/  STL.64 [R1+0x2fa0], R120 ;  /* 0x002fa07801007387 */ /* 0x000fe80000100a00 */
[----:B------:R-:W2:Y:S01]  /*35d80*/  LDL.LU.64 R196, [R1+0x4490] ;  /* 0x0044900001c47983 */ /* 0x000ea20000300a00 */
[----:B---3--:R-:W-:-:S05]  /*35d90*/  IMAD.WIDE R118, R4, 0x4, R118 ;  /* 0x0000000404767825 */ /* 0x008fca00078e0276 */
[----:B------:R-:W-:Y:S04]  /*35da0*/  STL.64 [R1+0x2f98], R118 ;  /* 0x002f987601007387 */ /* 0x000fe80000100a00 */
[----:B------:R-:W3:Y:S01]  /*35db0*/  LDL.LU.64 R102, [R1+0x4498] ;  /* 0x0044980001667983 */ /* 0x000ee20000300a00 */
[----:B------:R-:W-:-:S05]  /*35dc0*/  IMAD.WIDE R116, R4, 0x4, R116 ;  /* 0x0000000404747825 */ /* 0x000fca00078e0274 */
[----:B------:R-:W-:Y:S01]  /*35dd0*/  STL.64 [R1+0x2f90], R116 ;  /* 0x002f907401007387 */ /* 0x000fe20000100a00 */
[----:B------:R-:W-:-:S04]  /*35de0*/  IMAD.WIDE R164, R252, 0x4, R16 ;  /* 0x00000004fca47825 */ /* 0x000fc800078e0210 */
[C---:B------:R-:W-:Y:S01]  /*35df0*/  IMAD.WIDE R92, R252.reuse, 0x4, R38 ;  /* 0x00000004fc5c7825 */ /* 0x040fe200078e0226 */
[----:B------:R-:W-:Y:S03]  /*35e00*/  STL.64 [R1+0x2b00], R164 ;  /* 0x002b00a401007387 */ /* 0x000fe60000100a00 */
[C---:B------:R-:W-:Y:S02]  /*35e10*/  IMAD.WIDE R214, R252.reuse, 0x4, R42 ;  /* 0x00000004fcd67825 */ /* 0x040fe400078e022a */
[----:B------:R-:W3:Y:S04]  /*35e20*/  LDL.LU.64 R42, [R1+0x4670] ;  /* 0x00467000012a7983 */ /* 0x000ee80000300a00 */
[----:B------:R-:W3:Y:S04]  /*35e30*/  LDL.LU.64 R38, [R1+0x4678] ;  /* 0x0046780001267983 */ /* 0x000ee80000300a00 */
[----:B------:R-:W-:Y:S04]  /*35e40*/  STL.64 [R1+0x2c20], R92 ;  /* 0x002c205c01007387 */ /* 0x000fe80000100a00 */
[----:B------:R-:W3:Y:S01]  /*35e50*/  LDL.LU.64 R16, [R1+0x4680] ;  /* 0x0046800001107983 */ /* 0x000ee20000300a00 */
[----:B------:R-:W-:-:S03]  /*35e60*/  IMAD.WIDE R192, R252, 0x4, R96 ;  /* 0x00000004fcc07825 */ /* 0x000fc600078e0260 */
[----:B------:R-:W-:Y:S04]  /*35e70*/  STL.64 [R1+0x2e18], R214 ;  /* 0x002e18d601007387 */ /* 0x000fe80000100a00 */
[----:B------:R-:W3:Y:S04]  /*35e80*/  LDL.LU.64 R114, [R1+0x4688] ;  /* 0x0046880001727983 */ /* 0x000ee80000300a00 */
[----:B------:R-:W-:Y:S04]  /*35e90*/  STL.64 [R1+0x2f88], R192 ;  /* 0x002f88c001007387 */ /* 0x000fe80000100a00 */
[----:B------:R-:W3:Y:S01]  /*35ea0*/  LDL.LU.64 R96, [R1+0x46b0] ;  /* 0x0046b00001607983 */ /* 0x000ee20000300a00 */
[----:B------:R-:W-:-:S03]  /*35eb0*/  IMAD.WIDE R26, R252, 0x4, R160 ;  /* 0x00000004fc1a7825 */ /* 0x000fc600078e02a0 */
[----:B------:R-:W3:Y:S01]  /*35ec0*/  LDL.LU.64 R160, [R1+0x46b8] ;  /* 0x0046b80001a07983 */ /* 0x000ee20000300a00 */
[----:B------:R-:W-:-:S03]  /*35ed0*/  IMAD.WIDE R84, R252, 0x4, R110 ;  /* 0x00000004fc547825 */ /* 0x000fc600078e026e */
[----:B------:R-:W3:Y:S01]  /*35ee0*/  LDL.LU.64 R110, [R1+0x46c0] ;  /* 0x0046c000016e7983 */ /* 0x000ee20000300a00 */
[----:B------:R-:W-:-:S03]  /*35ef0*/  IMAD.WIDE R88, R252, 0x4, R168 ;  /* 0x00000004fc587825 */ /* 0x000fc600078e02a8 */
[----:B------:R-:W3:Y:S01]  /*35f00*/  LDL.LU.64 R168, [R1+0x46c8] ;  /* 0x0046c80001a87983 */ /* 0x000ee20000300a00 */
[----:B------:R-:W-:-:S03]  /*35f10*/  IMAD.WIDE R226, R252, 0x4, R70 ;  /* 0x00000004fce27825 */ /* 0x000fc600078e0246 */
[----:B------:R1:W-:Y:S01]  /*35f20*/  STL.64 [R1+0x2a40], R26 ;  /* 0x002a401a01007387 */ /* 0x0003e20000100a00 */
[----:B----4-:R-:W-:-:S03]  /*35f30*/  IMAD.WIDE R24, R252, 0x4, R98 ;  /* 0x00000004fc187825 */ /* 0x010fc600078e0262 */
[----:B------:R-:W4:Y:S04]  /*35f40*/  LDL.LU.64 R98, [R1+0x46e0] ;  /* 0x0046e00001627983 */ /* 0x000f280000300a00 */
[----:B------:R1:W-:Y:S01]  /*35f50*/  STL.64 [R1+0x2a48], R226 ;  /* 0x002a48e201007387 */ /* 0x0003e20000100a00 */
[----:B--2---:R-:W-:-:S03]  /*35f60*/  IMAD.WIDE R100, R252, 0x4, R196 ;  /* 0x00000004fc647825 */ /* 0x004fc600078e02c4 */
[----:B------:R-:W2:Y:S04]  /*35f70*/  LDL.LU.64 R196, [R1+0x46e8] ;  /* 0x0046e80001c47983 */ /* 0x000ea80000300a00 */
[----:B------:R1:W-:Y:S01]  /*35f80*/  STL.64 [R1+0x2a50], R84 ;  /* 0x002a505401007387 */ /* 0x0003e20000100a00 */
[----:B---3--:R-:W-:-:S03]  /*35f90*/  IMAD.WIDE R204, R252, 0x4, R102 ;  /* 0x00000004fccc7825 */ /* 0x008fc600078e0266 */
[----:B------:R-:W3:Y:S04]  /*35fa0*/  LDL.LU.64 R102, [R1+0x4700] ;  /* 0x0047000001667983 */ /* 0x000ee80000300a00 */
[----:B------:R1:W-:Y:S01]  /*35fb0*/  STL.64 [R1+0x2a58], R88 ;  /* 0x002a585801007387 */ /* 0x0003e20000100a00 */
[----:B------:R-:W-:-:S03]  /*35fc0*/  IMAD.WIDE R78, R252, 0x4, R42 ;  /* 0x00000004fc4e7825 */ /* 0x000fc600078e022a */
[----:B------:R-:W3:Y:S01]  /*35fd0*/  LDL.LU.64 R42, [R1+0x4708] ;  /* 0x00470800012a7983 */ /* 0x000ee20000300a00 */
[----:B------:R-:W-:-:S03]  /*35fe0*/  IMAD.WIDE R14, R252, 0x4, R38 ;  /* 0x00000004fc0e7825 */ /* 0x000fc600078e0226 */
[----:B------:R1:W-:Y:S04]  /*35ff0*/  STL.64 [R1+0x2a70], R24 ;  /* 0x002a701801007387 */ /* 0x0003e80000100a00 */
        /* <DEDUP_REMOVED lines=9> */
[----:B------:R-:W3:Y:S04]  /*36090*/  LDL.LU.64 R96, [R1+0x4738] ;  /* 0x0047380001607983 */ /* 0x000ee80000300a00 */
[----:B------:R1:W-:Y:S01]  /*360a0*/  STL.64 [R1+0x2ad0], R14 ;  /* 0x002ad00e01007387 */ /* 0x0003e20000100a00 */
[----:B------:R-:W-:-:S03]  /*360b0*/  IMAD.WIDE R8, R252, 0x4, R160 ;  /* 0x00000004fc087825 */ /* 0x000fc600078e02a0 */
[----:B------:R-:W3:Y:S04]  /*360c0*/  LDL.LU.64 R160, [R1+0x4750] ;  /* 0x0047500001a07983 */ /* 0x000ee80000300a00 */
[----:B------:R1:W-:Y:S01]  /*360d0*/  STL.64 [R1+0x2ad8], R6 ;  /* 0x002ad80601007387 */ /* 0x0003e20000100a00 */
[----:B------:R-:W-:-:S03]  /*360e0*/  IMAD.WIDE R144, R252, 0x4, R110 ;  /* 0x00000004fc907825 */ /* 0x000fc600078e026e */
[----:B------:R-:W3:Y:S01]  /*360f0*/  LDL.LU.64 R110, [R1+0x4758] ;  /* 0x00475800016e7983 */ /* 0x000ee20000300a00 */
[----:B------:R-:W-:-:S03]  /*36100*/  IMAD.WIDE R208, R252, 0x4, R168 ;  /* 0x00000004fcd07825 */ /* 0x000fc600078e02a8 */
[----:B------:R1:W-:Y:S04]  /*36110*/  STL.64 [R1+0x2b08], R198 ;  /* 0x002b08c601007387 */ /* 0x0003e80000100a00 */
[----:B------:R-:W3:Y:S04]  /*36120*/  LDL.LU.64 R168, [R1+0x4760] ;  /* 0x0047600001a87983 */ /* 0x000ee80000300a00 */
        /* <DEDUP_REMOVED lines=34> */
[----:B----4-:R-:W-:-:S03]  /*36350*/  IMAD.WIDE R134, R252, 0x4, R98 ;  /* 0x00000004fc867825 */ /* 0x010fc600078e0262 */
[----:B------:R-:W4:Y:S04]  /*36360*/  LDL.LU.64 R98, [R1+0x4840] ;  /* 0x0048400001627983 */ /* 0x000f280000300a00 */
[----:B------:R1:W-:Y:S04]  /*36370*/  STL.64 [R1+0x2bf0], R186 ;  /* 0x002bf0ba01007387 */ /* 0x0003e80000100a00 */
[----:B------:R1:W-:Y:S04]  /*36380*/  STL.64 [R1+0x2bf8], R32 ;  /* 0x002bf82001007387 */ /* 0x0003e80000100a00 */
[----:B------:R-:W4:Y:S01]  /*36390*/  LDL.LU.64 R70, [R1+0x4848] ;  /* 0x0048480001467983 */ /* 0x000f220000300a00 */
[----:B--2---:R-:W-:-:S04]  /*363a0*/  IMAD.WIDE R146, R252, 0x4, R196 ;  /* 0x00000004fc927825 */ /* 0x004fc800078e02c4 */
[C---:B---3--:R-:W-:Y:S02]  /*363b0*/  IMAD.WIDE R246, R252.reuse, 0x4, R102 ;  /* 0x00000004fcf67825 */ /* 0x048fe400078e0266 */
[----:B------:R-:W2:Y:S04]  /*363c0*/  LDL.LU.64 R102, [R1+0x4928] ;  /* 0x0049280001667983 */ /* 0x000ea80000300a00 */
        /* <DEDUP_REMOVED lines=12> */
[----:B------:R1:W-:Y:S04]  /*36490*/  STL.64 [R1+0x2c68], R62 ;  /* 0x002c683e01007387 */ /* 0x0003e80000100a00 */
        /* <DEDUP_REMOVED lines=9> */
[----:B------:R-:W3:Y:S01]  /*36530*/  LDL.LU.64 R168, [R1+0x49d8] ;  /* 0x0049d80001a87983 */ /* 0x000ee20000300a00 */
[----:B------:R-:W-:-:S04]  /*36540*/  IMAD.WIDE R202, R252, 0x4, R96 ;  /* 0x00000004fcca7825 */ /* 0x000fc800078e0260 */
[C---:B----4-:R-:W-:Y:S01]  /*36550*/  IMAD.WIDE R64, R252.reuse, 0x4, R98 ;  /* 0x00000004fc407825 */ /* 0x050fe200078e0262 */
[----:B------:R4:W-:Y:S04]  /*36560*/  STL.64 [R1+0x2cc8], R202 ;  /* 0x002cc8ca01007387 */ /* 0x0009e80000100a00 */
[----:B------:R-:W4:Y:S04]  /*36570*/  LDL.LU.64 R98, [R1+0x49d0] ;  /* 0x0049d00001627983 */ /* 0x000f280000300a00 */
[----:B------:R-:W4:Y:S04]  /*36580*/  LDL.LU.64 R96, [R1+0x49c8] ;  /* 0x0049c80001607983 */ /* 0x000f280000300a00 */
[----:B------:R1:W-:Y:S01]  /*36590*/  STL.64 [R1+0x2cd0], R136 ;  /* 0x002cd08801007387 */ /* 0x0003e20000100a00 */
[----:B------:R-:W-:-:S03]  /*365a0*/  IMAD.WIDE R190, R252, 0x4, R70 ;  /* 0x00000004fcbe7825 */ /* 0x000fc600078e0246 */
        /* <DEDUP_REMOVED lines=13> */
[----:B------:R1:W-:Y:S04]  /*36680*/  STL.64 [R1+0x2e00], R76 ;  /* 0x002e004c01007387 */ /* 0x0003e80000100a00 */
[----:B------:R-:W3:Y:S04]  /*36690*/  LDL.LU.64 R70, [R1+0x49a0] ;  /* 0x0049a00001467983 */ /* 0x000ee80000300a00 */
[----:B------:R1:W-:Y:S04]  /*366a0*/  STL.64 [R1+0x2df0], R138 ;  /* 0x002df08a01007387 */ /* 0x0003e80000100a00 */
[----:B------:R-:W3:Y:S04]  /*366b0*/  LDL.LU.64 R2, [R1+0x4920] ;  /* 0x0049200001027983 */ /* 0x000ee80000300a00 */
[----:B------:R1:W-:Y:S04]  /*366c0*/  STL.64 [R1+0x2dd8], R152 ;  /* 0x002dd89801007387 */ /* 0x0003e80000100a00 */
[----:B------:R-:W3:Y:S01]  /*366d0*/  LDL.LU.64 R142, [R1+0x4908] ;  /* 0x00490800018e7983 */ /* 0x000ee20000300a00 */
[----:B------:R-:W-:-:S04]  /*366e0*/  IMAD.WIDE R242, R252, 0x4, R196 ;  /* 0x00000004fcf27825 */ /* 0x000fc800078e02c4 */
[C---:B------:R-:W-:Y:S01]  /*366f0*/  IMAD.WIDE R222, R252.reuse, 0x4, R114 ;  /* 0x00000004fcde7825 */ /* 0x040fe200078e0272 */
[----:B------:R1:W-:Y:S03]  /*36700*/  STL.64 [R1+0x2dc8], R242 ;  /* 0x002dc8f201007387 */ /* 0x0003e60000100a00 */
[----:B------:R-:W-:-:S04]  /*36710*/  IMAD.WIDE R114, R252, 0x4, R110 ;  /* 0x00000004fc727825 */ /* 0x000fc800078e026e */
[C---:B------:R-:W-:Y:S02]  /*36720*/  IMAD.WIDE R110, R252.reuse, 0x4, R168 ;  /* 0x00000004fc6e7825 */ /* 0x040fe400078e02a8 */
[----:B------:R-:W3:Y:S02]  /*36730*/  LDL.LU.64 R168, [R1+0x4900] ;  /* 0x0049000001a87983 */ /* 0x000ee40000300a00 */
[C---:B------:R-:W-:Y:S02]  /*36740*/  IMAD.WIDE R160, R252.reuse, 0x4, R160 ;  /* 0x00000004fca07825 */ /* 0x040fe400078e02a0 */
[----:B------:R-:W-:Y:S04]  /*36750*/  STL.64 [R1+0x2db0], R222 ;  /* 0x002db0de01007387 */ /* 0x000fe80000100a00 */
[----:B------:R-:W-:Y:S01]  /*36760*/  STL.64 [R1+0x2da0], R160 ;  /* 0x002da0a001007387 */ /* 0x000fe20000100a00 */
[----:B----4-:R-:W-:-:S03]  /*36770*/  IMAD.WIDE R98, R252, 0x4, R98 ;  /* 0x00000004fc627825 */ /* 0x010fc600078e0262 */
[----:B------:R-:W4:Y:S01]  /*36780*/  LDL.LU.64 R140, [R1+0x48f8] ;  /* 0x0048f800018c7983 */ /* 0x000f220000300a00 */
[----:B------:R-:W-:-:S03]  /*36790*/  IMAD.WIDE R96, R252, 0x4, R96 ;  /* 0x00000004fc607825 */ /* 0x000fc600078e0260 */
[----:B------:R-:W4:Y:S04]  /*367a0*/  LDL.LU.64 R200, [R1+0x48f0] ;  /* 0x0048f00001c87983 */ /* 0x000f280000300a00 */
[----:B------:R-:W-:Y:S04]  /*367b0*/  STL.64 [R1+0x2d90], R114 ;  /* 0x002d907201007387 */ /* 0x000fe80000100a00 */
[----:B------:R-:W4:Y:S04]  /*367c0*/  LDL.LU.64 R220, [R1+0x48d8] ;  /* 0x0048d80001dc7983 */ /* 0x000f280000300a00 */
[----:B------:R-:W-:Y:S04]  /*367d0*/  STL.64 [R1+0x2d88], R110 ;  /* 0x002d886e01007387 */ /* 0x000fe80000100a00 */
[----:B------:R-:W4:Y:S04]  /*367e0*/  LDL.LU.64 R68, [R1+0x48d0] ;  /* 0x0048d00001447983 */ /* 0x000f280000300a00 */
[----:B------:R-:W4:Y:S04]  /*367f0*/  LDL.LU.64 R194, [R1+0x48b8] ;  /* 0x0048b80001c27983 */ /* 0x000f280000300a00 */
[----:B------:R-:W-:Y:S04]  /*36800*/  STL.64 [R1+0x2d80], R98 ;  /* 0x002d806201007387 */ /* 0x000fe80000100a00 */
[----:B------:R-:W4:Y:S04]  /*36810*/  LDL.LU.64 R30, [R1+0x48b0] ;  /* 0x0048b000011e7983 */ /* 0x000f280000300a00 */
[----:B------:R-:W-:Y:S04]  /*36820*/  STL.64 [R1+0x2d78], R96 ;  /* 0x002d786001007387 */ /* 0x000fe80000100a00 */
[----:B------:R-:W4:Y:S01]  /*36830*/  LDL.LU.64 R196, [R1+0x4888] ;  /* 0x0048880001c47983 */ /* 0x000f220000300a00 */
[----:B--2---:R-:W-:-:S03]  /*36840*/  IMAD.WIDE R90, R252, 0x4, R102 ;  /* 0x00000004fc5a7825 */ /* 0x004fc600078e0266 */
[----:B------:R-:W2:Y:S04]  /*36850*/  LDL.LU.64 R102, [R1+0x4880] ;  /* 0x0048800001667983 */ /* 0x000ea80000300a00 */
[----:B------:R1:W-:Y:S01]  /*36860*/  STL.64 [R1+0x2d70], R90 ;  /* 0x002d705a01007387 */ /* 0x0003e20000100a00 */
[----:B---3--:R-:W-:-:S04]  /*36870*/  IMAD.WIDE R42, R252, 0x4, R42 ;  /* 0x00000004fc2a7825 */ /* 0x008fc800078e022a */
[----:B------:R-:W-:-:S04]  /*36880*/  IMAD.WIDE R38, R252, 0x4, R38 ;  /* 0x00000004fc267825 */ /* 0x000fc800078e0226 */
[C---:B------:R-:W-:Y:S02]  /*36890*/  IMAD.WIDE R66, R252.reuse, 0x4, R70 ;  /* 0x00000004fc427825 */ /* 0x040fe400078e0246 */
[----:B------:R-:W3:Y:S04]  /*368a0*/  LDL.LU.64 R70, [R1+0x4878] ;  /* 0x0048780001467983 */ /* 0x000ee80000300a00 */
[----:B------:R-:W-:Y:S01]  /*368b0*/  STL.64 [R1+0x2d68], R42 ;  /* 0x002d682a01007387 */ /* 0x000fe20000100a00 */
[----:B------:R-:W-:-:S03]  /*368c0*/  IMAD.WIDE R154, R252, 0x4, R2 ;  /* 0x00000004fc9a7825 */ /* 0x000fc600078e0202 */
[----:B------:R-:W3:Y:S04]  /*368d0*/  LDL.LU.64 R18, [R1+0x4870] ;  /* 0x0048700001127983 */ /* 0x000ee80000300a00 */
[----:B------:R-:W3:Y:S01]  /*368e0*/  LDL.LU.64 R2, [R1+0x4858] ;  /* 0x0048580001027983 */ /* 0x000ee20000300a00 */
[----:B------:R-:W-:-:S03]  /*368f0*/  IMAD.WIDE R82, R252, 0x4, R142 ;  /* 0x00000004fc527825 */ /* 0x000fc600078e028e */
[----:B------:R1:W-:Y:S04]  /*36900*/  STL.64 [R1+0x2d60], R38 ;  /* 0x002d602601007387 */ /* 0x0003e80000100a00 */
[----:B------:R-:W3:Y:S01]  /*36910*/  LDL.LU.64 R142, [R1+0x4850] ;  /* 0x00485000018e7983 */ /* 0x000ee20000300a00 */
[----:B------:R-:W-:-:S03]  /*36920*/  IMAD.WIDE R12, R252, 0x4, R168 ;  /* 0x00000004fc0c7825 */ /* 0x000fc600078e02a8 */
[----:B------:R-:W1:Y:S01]  /*36930*/  S2R R168, SR_TID.X ;  /* 0x0000000000a87919 */ /* 0x000e620000002100 */
[----:B------:R-:W-:Y:S02]  /*36940*/  ISETP.NE.U32.AND P2, PT, R0, RZ, PT ;  /* 0x000000ff0000720c */ /* 0x000fe40003f45070 */
[----:B------:R-:W-:Y:S01]  /*36950*/  IADD3 R0, R5, -0x40, RZ ;  /* 0xffffffc005007810 */ /* 0x000fe20007ffe0ff */
[----:B------:R-:W-:-:S03]  /*36960*/  IMAD.WIDE R16, R252, 0x4, R16 ;  /* 0x00000004fc107825 */ /* 0x000fc600078e0210 */
[----:B------:R-:W-:Y:S01]  /*36970*/  ISETP.GE.U32.AND P1, PT, R0, 0x7fffffa1, PT ;  /* 0x7fffffa10000780c */ /* 0x000fe20003f26070 */
[C---:B------:R-:W-:Y:S01]  /*36980*/  IMAD.WIDE R206, R252.reuse, 0x4, R206 ;  /* 0x00000004fcce7825 */ /* 0x040fe200078e02ce */
[----:B------:R1:W-:Y:S03]  /*36990*/  STL.64 [R1+0x2d48], R16 ;  /* 0x002d481001007387 */ /* 0x0003e60000100a00 */
[----:B------:R-:W-:Y:S01]  /*369a0*/  IMAD.WIDE R210, R252, 0x4, R210 ;  /* 0x00000004fcd27825 */ /* 0x000fe200078e02d2 */
[----:B-1----:R-:W-:-:S05]  /*369b0*/  LOP3.LUT R169, R168, 0x1f, RZ, 0xc0, !PT ;  /* 0x0000001fa8a97812 */ /* 0x002fca00078ec0ff */
[----:B------:R-:W-:Y:S01]  /*369c0*/  IMAD.SHL.U32 R0, R169, 0x4, RZ ;  /* 0x00000004a9007824 */ /* 0x000fe200078e00ff */
[----:B------:R1:W-:Y:S01]  /*369d0*/  STL.64 [R1+0x2d40], R66 ;  /* 0x002d404201007387 */ /* 0x0003e20000100a00 */
[----:B------:R-:W-:-:S03]  /*369e0*/  IMAD.WIDE R212, R252, 0x4, R212 ;  /* 0x00000004fcd47825 */ /* 0x000fc600078e02d4 */
[----:B------:R-:W-:Y:S01]  /*369f0*/  LOP3.LUT R4, R0, 0x60, RZ, 0x3c, !PT ;  /* 0x0000006000047812 */ /* 0x000fe200078e3cff */
[C---:B----4-:R-:W-:Y:S01]  /*36a00*/  IMAD.WIDE R140, R252.reuse, 0x4, R140 ;  /* 0x00000004fc8c7825 */ /* 0x050fe200078e028c */
[----:B------:R4:W-:Y:S03]  /*36a10*/  STL.64 [R1+0x2f80], R154 ;  /* 0x002f809a01007387 */ /* 0x0009e60000100a00 */
        /* <DEDUP_REMOVED lines=66> */
[----:B---3--:R-:W-:-:S03]  /*36e40*/  IMAD.WIDE R70, R252, 0x4, R70 ;  /* 0x00000004fc467825 */ /* 0x008fc600078e0246 */
        /* <DEDUP_REMOVED lines=8> */
[----:B-1----:R-:W4:Y:S04]  /*36ed0*/  LDL.LU.64 R26, [R1+0x7dd8] ;  /* 0x007dd800011a7983 */ /* 0x002f280000300a00 */
        /* <DEDUP_REMOVED lines=46> */
[----:B---3--:R-:W3:Y:S04]  /*371c0*/  LDL.LU.64 R190, [R1+0x7c98] ;  /* 0x007c980001be7983 */ /* 0x008ee80000300a00 */
[----:B------:R1:W-:Y:S04]  /*371d0*/  LDGSTS.E [R4+0x1db00], [R160.64], !P0 ;  /* 0x1db00000a0047fae */ /* 0x0003e8000c121846 */
[----:B-1----:R-:W2:Y:S04]  /*371e0*/  LDL.LU.64 R40, [R1+0x7c90] ;  /* 0x007c900001287983 */ /* 0x002ea80000300a00 */
        /* <DEDUP_REMOVED lines=11> */
[----:B------:R1:W-:Y:S04]  /*372a0*/  LDGSTS.E [R4+0x1de80], [R38.64], !P0 ;  /* 0x1de8000026047fae */ /* 0x0003e8000c121846 */
[----:B-1----:R-:W2:Y:S04]  /*372b0*/  LDL.64 R90, [R1+0x5218] ;  /* 0x00521800015a7983 */ /* 0x002ea80000100a00 */
[----:B------:R1:W-:Y:S04]  /*372c0*/  LDGSTS.E [R4+0x1df00], [R16.64], !P0 ;  /* 0x1df0000010047fae */ /* 0x0003e8000c121846 */
[----:B------:R-:W3:Y:S04]  /*372d0*/  LDL.64 R222, [R1+0x51d8] ;  /* 0x0051d80001de7983 */ /* 0x000ee80000100a00 */
[----:B------:R-:W3:Y:S04]  /*372e0*/  LDL.64 R38, [R1+0x5158] ;  /* 0x0051580001267983 */ /* 0x000ee80000100a00 */
[----:B-1----:R-:W3:Y:S04]  /*372f0*/  LDL.64 R16, [R1+0x5198] ;  /* 0x0051980001107983 */ /* 0x002ee80000100a00 */
[----:B------:R-:W3:Y:S04]  /*37300*/  LDL.64 R96, [R1+0x5118] ;  /* 0x0051180001607983 */ /* 0x000ee80000100a00 */
[----:B------:R-:W3:Y:S04]  /*37310*/  LDL.64 R98, [R1+0x50d8] ;  /* 0x0050d80001627983 */ /* 0x000ee80000100a00 */
[----:B------:R-:W3:Y:S04]  /*37320*/  LDL.64 R110, [R1+0x5098] ;  /* 0x00509800016e7983 */ /* 0x000ee80000100a00 */
[----:B------:R-:W3:Y:S04]  /*37330*/  LDL.64 R160, [R1+0x5058] ;  /* 0x0050580001a07983 */ /* 0x000ee80000100a00 */
[----:B------:R1:W-:Y:S04]  /*37340*/  LDGSTS.E [R4+0x1df80], [R66.64], !P0 ;  /* 0x1df8000042047fae */ /* 0x0003e8000c121846 */
[----:B------:R1:W-:Y:S04]  /*37350*/  LDGSTS.E [R4+0x1f800], [R192.64], !P1 ;  /* 0x1f800000c0047fae */ /* 0x0003e8000c921846 */
[----:B------:R4:W-:Y:S04]  /*37360*/  LDGSTS.E [R4+0x1f880], [R154.64], !P1 ;  /* 0x1f8800009a047fae */ /* 0x0009e8000c921846 */
[----:B------:R-:W3:Y:S04]  /*37370*/  LDL.64 R114, [R1+0x5018] ;  /* 0x0050180001727983 */ /* 0x000ee80000100a00 */
[----:B------:R-:W3:Y:S04]  /*37380*/  LDL.64 R42, [R1+0x4fd8] ;  /* 0x004fd800012a7983 */ /* 0x000ee80000100a00 */
[----:B------:R4:W-:Y:S04]  /*37390*/  LDGSTS.E [R4+0x1f900], [R82.64], !P1 ;  /* 0x1f90000052047fae */ /* 0x0009e8000c921846 */
[----:B-1----:R-:W3:Y:S04]  /*373a0*/  LDL.LU.64 R66, [R1+0x7c60] ;  /* 0x007c600001427983 */ /* 0x002ee80000300a00 */
[----:B------:R1:W-:Y:S04]  /*373b0*/  LDGSTS.E [R4+0x1f980], [R12.64], !P1 ;  /* 0x1f9800000c047fae */ /* 0x0003e8000c921846 */
[----:B------:R-:W3:Y:S04]  /*373c0*/  LDL.LU.64 R192, [R1+0x7c58] ;  /* 0x007c580001c07983 */ /* 0x000ee80000300a00 */
[----:B------:R1:W-:Y:S04]  /*373d0*/  LDGSTS.E [R4+0x1fa00], [R140.64], !P1 ;  /* 0x1fa000008c047fae */ /* 0x0003e8000c921846 */
[----:B----4-:R-:W2:Y:S04]  /*373e0*/  LDL.LU.64 R154, [R1+0x7c50] ;  /* 0x007c5000019a7983 */ /* 0x010ea80000300a00 */
[----:B------:R1:W-:Y:S04]  /*373f0*/  LDGSTS.E [R4+0x1fa80], [R200.64], !P1 ;  /* 0x1fa80000c8047fae */ /* 0x0003e8000c921846 */
[----:B------:R-:W2:Y:S04]  /*37400*/  LDL.LU.64 R82, [R1+0x7c48] ;  /* 0x007c480001527983 */ /* 0x000ea80000300a00 */
        /* <DEDUP_REMOVED lines=15> */
[----:B-1----:R-:W2:Y:S04]  /*37500*/  LDL.64 R70, [R1+0x36e8] ;  /* 0x0036e80001467983 */ /* 0x002ea80000100a00 */
[----:B------:R-:W2:Y:S04]  /*37510*/  LDL.64 R196, [R1+0x3698] ;  /* 0x0036980001c47983 */ /* 0x000ea80000100a00 */
[----:B------:R-:W2:Y:S04]  /*37520*/  LDL.64 R102, [R1+0x3648] ;  /* 0x0036480001667983 */ /* 0x000ea80000100a00 */
[----:B------:R1:W-:Y:S04]  /*37530*/  LDGSTS.E [R4+0x1ff00], [R2.64], !P1 ;  /* 0x1ff0000002047fae */ /* 0x0003e8000c921846 */
[----:B------:R-:W2:Y:S04]  /*37540*/  LDL.LU.64 R18, [R1+0x7c08] ;  /* 0x007c080001127983 */ /* 0x000ea80000300a00 */
[----:B------:R1:W-:Y:S04]  /*37550*/  LDGSTS.E [R4+0x1ff80], [R142.64], !P1 ;  /* 0x1ff800008e047fae */ /* 0x0003e8000c921846 */
[----:B-1----:R-:W2:Y:S04]  /*37560*/  LDL.LU.64 R2, [R1+0x7c00] ;  /* 0x007c000001027983 */ /* 0x002ea80000300a00 */
[----:B------:R-:W0:Y:S04]  /*37570*/  LDGDEPBAR ;  /* 0x00000000000079af */ /* 0x000e280000000000 */
[----:B------:R-:W2:Y:S04]  /*37580*/  LDL.LU.64 R142, [R1+0x7bf8] ;  /* 0x007bf800018e7983 */ /* 0x000ea80000300a00 */
[----:B--2---:R1:W-:Y:S04]  /*37590*/  LDGSTS.E [R0+0x28000], [R90.64], P2 ;  /* 0x280000005a007fae */ /* 0x0043e80009121846 */
[----:B---3--:R2:W-:Y:S04]  /*375a0*/  LDGSTS.E [R0+0x28400], [R222.64], P2 ;  /* 0x28400000de007fae */ /* 0x0085e80009121846 */
[----:B-1----:R-:W3:Y:S04]  /*375b0*/  LDL.LU.64 R90, [R1+0x7bf0] ;  /* 0x007bf000015a7983 */ /* 0x002ee80000300a00 */
[----:B------:R1:W-:Y:S04]  /*375c0*/  LDGSTS.E [R0+0x28800], [R16.64], P2 ;  /* 0x2880000010007fae */ /* 0x0003e80009121846 */
[----:B--2---:R-:W2:Y:S04]  /*375d0*/  LDL.LU.64 R222, [R1+0x7be8] ;  /* 0x007be80001de7983 */ /* 0x004ea80000300a00 */
[----:B------:R1:W-:Y:S04]  /*375e0*/  LDGSTS.E [R0+0x28c00], [R38.64], P2 ;  /* 0x28c0000026007fae */ /* 0x0003e80009121846 */
[----:B-1----:R-:W2:Y:S04]  /*375f0*/  LDL.LU.64 R16, [R1+0x7be0] ;  /* 0x007be00001107983 */ /* 0x002ea80000300a00 */
[----:B------:R1:W-:Y:S04]  /*37600*/  LDGSTS.E [R0+0x29000], [R96.64], P2 ;  /* 0x2900000060007fae */ /* 0x0003e80009121846 */
[----:B------:R-:W2:Y:S04]  /*37610*/  LDL.LU.64 R38, [R1+0x7bd8] ;  /* 0x007bd80001267983 */ /* 0x000ea80000300a00 */
        /* <DEDUP_REMOVED lines=9> */
[----:B-1----:R-:W3:Y:S04]  /*376b0*/  LDL.64 R114, [R1+0x5210] ;  /* 0x0052100001727983 */ /* 0x002ee80000100a00 */
[----:B------:R-:W1:Y:S04]  /*376c0*/  S2R R5, SR_TID.X ;  /* 0x0000000000057919 */ /* 0x000e680000002100 */
[----:B------:R-:W3:Y:S04]  /*376d0*/  LDL.64 R42, [R1+0x50d0] ;  /* 0x0050d000012a7983 */ /* 0x000ee80000100a00 */
[----:B--2---:R2:W-:Y:S04]  /*376e0*/  LDGSTS.E [R0+0x2a800], [R160.64], P2 ;  /* 0x2a800000a0007fae */ /* 0x0045e80009121846 */
[----:B------:R1:W-:Y:S04]  /*376f0*/  LDGSTS.E [R0+0x2ac00], [R110.64], P2 ;  /* 0x2ac000006e007fae */ /* 0x0003e80009121846 */
[----:B------:R1:W-:Y:S04]  /*37700*/  LDGSTS.E [R0+0x2b000], [R98.64], P2 ;  /* 0x2b00000062007fae */ /* 0x0003e80009121846 */
[----:B------:R2:W-:Y:S04]  /*37710*/  LDGSTS.E [R0+0x2b400], [R96.64], P2 ;  /* 0x2b40000060007fae */ /* 0x0005e80009121846 */
[----:B------:R3:W-:Y:S04]  /*37720*/  LDGSTS.E [R0+0x2b800], [R38.64], P2 ;  /* 0x2b80000026007fae */ /* 0x0007e80009121846 */
[----:B-1----:R-:W4:Y:S04]  /*37730*/  LDL.64 R110, [R1+0x5190] ;  /* 0x00519000016e7983 */ /* 0x002f280000100a00 */
[----:B--2---:R-:W2:Y:S04]  /*37740*/  LDL.64 R160, [R1+0x5150] ;  /* 0x0051500001a07983 */ /* 0x004ea80000100a00 */
[----:B---3--:R-:W3:Y:S04]  /*37750*/  LDL.64 R38, [R1+0x51d0] ;  /* 0x0051d00001267983 */ /* 0x008ee80000100a00 */
[----:B------:R1:W-:Y:S01]  /*37760*/  LDGSTS.E [R0+0x2bc00], [R16.64], P2 ;  /* 0x2bc0000010007fae */ /* 0x0003e20009121846 */
[----:B------:R-:W-:-:S03]  /*37770*/  LOP3.LUT R5, R5, 0x1f, RZ, 0xc0, !PT ;  /* 0x0000001f05057812 */ /* 0x000fc600078ec0ff */
[----:B------:R1:W-:Y:S04]  /*37780*/  LDGSTS.E [R0+0x2c000], [R70.64], P2 ;  /* 0x2c00000046007fae */ /* 0x0003e80009121846 */
[----:B------:R1:W-:Y:S04]  /*37790*/  LDGSTS.E [R0+0x2c400], [R196.64], P2 ;  /* 0x2c400000c4007fae */ /* 0x0003e80009121846 */
[----:B------:R1:W-:Y:S04]  /*377a0*/  LDGSTS.E [R0+0x2c800], [R102.64], P2 ;  /* 0x2c80000066007fae */ /* 0x0003e80009121846 */
[----:B------:R1:W-:Y:S01]  /*377b0*/  LDGSTS.E [R0+0x2cc00], [R90.64], P2 ;  /* 0x2cc000005a007fae */ /* 0x0003e20009121846 */
[----:B------:R-:W-:-:S03]  /*377c0*/  SHF.L.U32 R5, R5, 0x2, RZ ;  /* 0x0000000205057819 */ /* 0x000fc600000006ff */
[----:B------:R1:W-:Y:S04]  /*377d0*/  LDGSTS.E [R0+0x2d000], [R200.64], P2 ;  /* 0x2d000000c8007fae */ /* 0x0003e80009121846 */
[----:B-1----:R-:W2:Y:S04]  /*377e0*/  LDL.64 R16, [R1+0x5110] ;  /* 0x0051100001107983 */ /* 0x002ea80000100a00 */
[----:B------:R-:W2:Y:S04]  /*377f0*/  LDL.64 R96, [R1+0x5090] ;  /* 0x0050900001607983 */ /* 0x000ea80000100a00 */
[----:B------:R-:W2:Y:S04]  /*37800*/  LDL.64 R98, [R1+0x5050] ;  /* 0x0050500001627983 */ /* 0x000ea80000100a00 */
[----:B------:R1:W-:Y:S04]  /*37810*/  LDGSTS.E [R0+0x2d400], [R152.64], P2 ;  /* 0x2d40000098007fae */ /* 0x0003e80009121846 */
[----:B------:R-:W2:Y:S04]  /*37820*/  LDL.LU.64 R70, [R1+0x7bb0] ;  /* 0x007bb00001467983 */ /* 0x000ea80000300a00 */
[----:B------:R1:W-:Y:S04]  /*37830*/  LDGSTS.E [R0+0x2d800], [R148.64], P2 ;  /* 0x2d80000094007fae */ /* 0x0003e80009121846 */
[----:B------:R-:W2:Y:S04]  /*37840*/  LDL.LU.64 R196, [R1+0x7ba8] ;  /* 0x007ba80001c47983 */ /* 0x000ea80000300a00 */
[----:B------:R1:W-:Y:S01]  /*37850*/  LDGSTS.E [R0+0x2dc00], [R146.64], P2 ;  /* 0x2dc0000092007fae */ /* 0x0003e20009121846 */
[----:B------:R-:W-:-:S03]  /*37860*/  LOP3.LUT R5, R5, 0x10, RZ, 0x3c, !PT ;  /* 0x0000001005057812 */ /* 0x000fc600078e3cff */
[----:B------:R-:W2:Y:S04]  /*37870*/  LDL.LU.64 R102, [R1+0x7ba0] ;  /* 0x007ba00001667983 */ /* 0x000ea80000300a00 */
[----:B------:R1:W-:Y:S04]  /*37880*/  LDGSTS.E [R0+0x2e000], [R74.64], P2 ;  /* 0x2e0000004a007fae */ /* 0x0003e80009121846 */
[----:B------:R-:W2:Y:S04]  /*37890*/  LDL.LU.64 R90, [R1+0x7b98] ;  /* 0x007b9800015a7983 */ /* 0x000ea80000300a00 */
[----:B------:R1:W-:Y:S04]  /*378a0*/  LDGSTS.E [R0+0x2e400], [R10.64], P2 ;  /* 0x2e4000000a007fae */ /* 0x0003e80009121846 */
[----:B-1----:R-:W2:Y:S04]  /*378b0*/  LDL.64 R148, [R1+0x3e30] ;  /* 0x003e300001947983 */ /* 0x002ea80000100a00 */
[----:B------:R-:W2:Y:S04]  /*378c0*/  LDL.64 R146, [R1+0x3d90] ;  /* 0x003d900001927983 */ /* 0x000ea80000100a00 */
[----:B------:R-:W2:Y:S04]  /*378d0*/  LDL.64 R10, [R1+0x3b38] ;  /* 0x003b3800010a7983 */ /* 0x000ea80000100a00 */
[----:B------:R-:W2:Y:S04]  /*378e0*/  LDL.64 R74, [R1+0x3a50] ;  /* 0x003a5000014a7983 */ /* 0x000ea80000100a00 */
[----:B------:R-:W2:Y:S04]  /*378f0*/  LDL.64 R200, [R1+0x3930] ;  /* 0x0039300001c87983 */ /* 0x000ea80000100a00 */
[----:B------:R-:W2:Y:S04]  /*37900*/  LDL.64 R152, [R1+0x36e0] ;  /* 0x0036e00001987983 */ /* 0x000ea80000100a00 */
[----:B------:R1:W-:Y:S04]  /*37910*/  LDGSTS.E [R0+0x2e800], [R208.64], P2 ;  /* 0x2e800000d0007fae */ /* 0x0003e80009121846 */
[----:B------:R1:W-:Y:S04]  /*37920*/  LDGSTS.E [R0+0x2ec00], [R144.64], P2 ;  /* 0x2ec0000090007fae */ /* 0x0003e80009121846 */
[----:B------:R1:W-:Y:S04]  /*37930*/  LDGSTS.E [R0+0x2f000], [R8.64], P2 ;  /* 0x2f00000008007fae */ /* 0x0003e80009121846 */
[----:B-1----:R-:W2:Y:S04]  /*37940*/  LDL.LU.64 R208, [R1+0x7b90] ;  /* 0x007b900001d07983 */ /* 0x002ea80000300a00 */
[----:B------:R-:W2:Y:S04]  /*37950*/  LDL.LU.64 R144, [R1+0x7b88] ;  /* 0x007b880001907983 */ /* 0x000ea80000300a00 */
[----:B------:R-:W2:Y:S04]  /*37960*/  LDL.LU.64 R8, [R1+0x7b80] ;  /* 0x007b800001087983 */ /* 0x000ea80000300a00 */
[----:B------:R1:W-:Y:S04]  /*37970*/  LDGSTS.E [R0+0x2f400], [R72.64], P2 ;  /* 0x2f40000048007fae */ /* 0x0003e80009121846 */
[----:B------:R1:W-:Y:S04]  /*37980*/  LDGSTS.E [R0+0x2f800], [R198.64], P2 ;  /* 0x2f800000c6007fae */ /* 0x0003e80009121846 */
[----:B------:R1:W-:Y:S04]  /*37990*/  LDGSTS.E [R0+0x2fc00], [R164.64], P2 ;  /* 0x2fc00000a4007fae */ /* 0x0003e80009121846 */
[----:B-1----:R-:W2:Y:S04]  /*379a0*/  LDL.LU.64 R72, [R1+0x7b78] ;  /* 0x007b780001487983 */ /* 0x002ea80000300a00 */
[----:B------:R-:W2:Y:S04]  /*379b0*/  LDL.LU.64 R198, [R1+0x7b70] ;  /* 0x007b700001c67983 */ /* 0x000ea80000300a00 */
[----:B------:R-:W2:Y:S04]  /*379c0*/  LDL.LU.64 R164, [R1+0x7b68] ;  /* 0x007b680001a47983 */ /* 0x000ea80000300a00 */
[----:B------:R1:W-:Y:S04]  /*379d0*/  LDGSTS.E [R5+0x28080], [R114.64], P2 ;  /* 0x2808000072057fae */ /* 0x0003e80009121846 */
[----:B-1----:R-:W2:Y:S04]  /*379e0*/  LDL.LU.64 R114, [R1+0x7b60] ;  /* 0x007b600001727983 */ /* 0x002ea80000300a00 */
[----:B---3--:R1:W-:Y:S04]  /*379f0*/  LDGSTS.E [R5+0x28480], [R38.64], P2 ;  /* 0x2848000026057fae */ /* 0x0083e80009121846 */
[----:B----4-:R3:W-:Y:S04]  /*37a00*/  LDGSTS.E [R5+0x28880], [R110.64], P2 ;  /* 0x288800006e057fae */ /* 0x0107e80009121846 */
[----:B--2---:R2:W-:Y:S04]  /*37a10*/  LDGSTS.E [R5+0x28c80], [R160.64], P2 ;  /* 0x28c80000a0057fae */ /* 0x0045e80009121846 */
[----:B-1----:R-:W4:Y:S04]  /*37a20*/  LDL.LU.64 R38, [R1+0x7b58] ;  /* 0x007b580001267983 */ /* 0x002f280000300a00 */
[----:B---3--:R-:W3:Y:S04]  /*37a30*/  LDL.LU.64 R110, [R1+0x7b50] ;  /* 0x007b5000016e7983 */ /* 0x008ee80000300a00 */
[----:B--2---:R-:W2:Y:S04]  /*37a40*/  LDL.LU.64 R160, [R1+0x7b48] ;  /* 0x007b480001a07983 */ /* 0x004ea80000300a00 */
[----:B------:R1:W-:Y:S04]  /*37a50*/  LDGSTS.E [R5+0x29080], [R16.64], P2 ;  /* 0x2908000010057fae */ /* 0x0003e80009121846 */
[----:B------:R1:W-:Y:S04]  /*37a60*/  LDGSTS.E [R5+0x29480], [R42.64], P2 ;  /* 0x294800002a057fae */ /* 0x0003e80009121846 */
[----:B------:R1:W-:Y:S04]  /*37a70*/  LDGSTS.E [R5+0x29880], [R96.64], P2 ;  /* 0x2988000060057fae */ /* 0x0003e80009121846 */
[----:B------:R1:W-:Y:S04]  /*37a80*/  LDGSTS.E [R5+0x29c80], [R98.64], P2 ;  /* 0x29c8000062057fae */ /* 0x0003e80009121846 */
[----:B-1----:R-:W4:Y:S04]  /*37a90*/  LDL.64 R16, [R1+0x5208] ;  /* 0x0052080001107983 */ /* 0x002f280000100a00 */
[----:B------:R-:W4:Y:S04]  /*37aa0*/  LDL.64 R42, [R1+0x51c8] ;  /* 0x0051c800012a7983 */ /* 0x000f280000100a00 */
[----:B------:R-:W4:Y:S04]  /*37ab0*/  LDL.64 R96, [R1+0x5188] ;  /* 0x0051880001607983 */ /* 0x000f280000100a00 */
[----:B------:R-:W4:Y:S04]  /*37ac0*/  LDL.64 R98, [R1+0x5088] ;  /* 0x0050880001627983 */ /* 0x000f280000100a00 */
[----:B--2---:R1:W-:Y:S04]  /*37ad0*/  LDGSTS.E [R5+0x2a080], [R160.64], P2 ;  /* 0x2a080000a0057fae */ /* 0x0043e80009121846 */
[----:B---3--:R2:W-:Y:S04]  /*37ae0*/  LDGSTS.E [R5+0x2a480], [R110.64], P2 ;  /* 0x2a4800006e057fae */ /* 0x0085e80009121846 */
[----:B----4-:R3:W-:Y:S04]  /*37af0*/  LDGSTS.E [R5+0x2a880], [R38.64], P2 ;  /* 0x2a88000026057fae */ /* 0x0107e80009121846 */
[----:B-1----:R-:W4:Y:S04]  /*37b00*/  LDL.64 R160, [R1+0x50c8] ;  /* 0x0050c80001a07983 */ /* 0x002f280000100a00 */
[----:B--2---:R-:W2:Y:S04]  /*37b10*/  LDL.64 R110, [R1+0x5108] ;  /* 0x00510800016e7983 */ /* 0x004ea80000100a00 */
[----:B---3--:R-:W4:Y:S04]  /*37b20*/  LDL.64 R38, [R1+0x5148] ;  /* 0x0051480001267983 */ /* 0x008f280000100a00 */
[----:B------:R1:W-:Y:S04]  /*37b30*/  LDGSTS.E [R5+0x2ac80], [R148.64], P2 ;  /* 0x2ac8000094057fae */ /* 0x0003e80009121846 */
[----:B------:R1:W-:Y:S04]  /*37b40*/  LDGSTS.E [R5+0x2b080], [R146.64], P2 ;  /* 0x2b08000092057fae */ /* 0x0003e80009121846 */
[----:B------:R1:W-:Y:S04]  /*37b50*/  LDGSTS.E [R5+0x2b480], [R10.64], P2 ;  /* 0x2b4800000a057fae */ /* 0x0003e80009121846 */
[----:B-1----:R-:W2:Y:S04]  /*37b60*/  LDL.LU.64 R148, [R1+0x7b40] ;  /* 0x007b400001947983 */ /* 0x002ea80000300a00 */
[----:B------:R-:W4:Y:S04]  /*37b70*/  LDL.LU.64 R146, [R1+0x7b38] ;  /* 0x007b380001927983 */ /* 0x000f280000300a00 */
[----:B------:R-:W4:Y:S04]  /*37b80*/  LDL.LU.64 R10, [R1+0x7b30] ;  /* 0x007b3000010a7983 */ /* 0x000f280000300a00 */
[----:B------:R1:W-:Y:S01]  /*37b90*/  LDGSTS.E [R5+0x2b880], [R74.64], P2 ;  /* 0x2b8800004a057fae */ /* 0x0003e20009121846 */
[----:B------:R-:W-:-:S03]  /*37ba0*/  LOP3.LUT R168, R168, 0x1f, RZ, 0xc0, !PT ;  /* 0x0000001fa8a87812 */ /* 0x000fc600078ec0ff */
[----:B------:R1:W-:Y:S04]  /*37bb0*/  LDGSTS.E [R5+0x2bc80], [R200.64], P2 ;  /* 0x2bc80000c8057fae */ /* 0x0003e80009121846 */
[----:B------:R1:W-:Y:S04]  /*37bc0*/  LDGSTS.E [R5+0x2c080], [R152.64], P2 ;  /* 0x2c08000098057fae */ /* 0x0003e80009121846 */
[----:B-1----:R-:W4:Y:S04]  /*37bd0*/  LDL.LU.64 R74, [R1+0x7b28] ;  /* 0x007b2800014a7983 */ /* 0x002f280000300a00 */
[----:B------:R-:W4:Y:S04]  /*37be0*/  LDL.LU.64 R200, [R1+0x7b20] ;  /* 0x007b200001c87983 */ /* 0x000f280000300a00 */
[----:B------:R-:W4:Y:S01]  /*37bf0*/  LDL.LU.64 R152, [R1+0x7b18] ;  /* 0x007b180001987983 */ /* 0x000f220000300a00 */
[----:B------:R-:W-:-:S05]  /*37c00*/  IMAD.SHL.U32 R168, R168, 0x4, RZ ;  /* 0x00000004a8a87824 */ /* 0x000fca00078e00ff */
[C---:B------:R-:W-:Y:S01]  /*37c10*/  LOP3.LUT R252, R168.reuse, 0x20, RZ, 0x3c, !PT ;  /* 0x00000020a8fc7812 */ /* 0x040fe200078e3cff */
[----:B--2---:R1:W-:Y:S04]  /*37c20*/  LDGSTS.E [R5+0x2c480], [R148.64], P2 ;  /* 0x2c48000094057fae */ /* 0x0043e80009121846 */
[----:B------:R2:W-:Y:S04]  /*37c30*/  LDGSTS.E [R5+0x2c880], [R208.64], P2 ;  /* 0x2c880000d0057fae */ /* 0x0005e80009121846 */
[----:B------:R4:W-:Y:S04]  /*37c40*/  LDGSTS.E [R5+0x2cc80], [R2.64], P2 ;  /* 0x2cc8000002057fae */ /* 0x0009e80009121846 */
[----:B-1----:R-:W3:Y:S04]  /*37c50*/  LDL.64 R148, [R1+0x3ec0] ;  /* 0x003ec00001947983 */ /* 0x002ee80000100a00 */
[----:B--2---:R-:W2:Y:S04]  /*37c60*/  LDL.LU.64 R208, [R1+0x7b10] ;  /* 0x007b100001d07983 */ /* 0x004ea80000300a00 */
[----:B----4-:R-:W4:Y:S04]  /*37c70*/  LDL.LU.64 R2, [R1+0x7b08] ;  /* 0x007b080001027983 */ /* 0x010f280000300a00 */
        /* <DEDUP_REMOVED lines=24> */
[----:B------:R1:W5:Y:S04]  /*37e00*/  LDL.LU R5, [R1+0x7aa0] ;  /* 0x007aa00001057983 */ /* 0x0003680000300800 */
        /* <DEDUP_REMOVED lines=13> */
[----:B-1----:R-:W3:Y:S04]  /*37ee0*/  LDL.64 R98, [R1+0x5200] ;  /* 0x0052000001627983 */ /* 0x002ee80000100a00 */
[----:B--2---:R1:W-:Y:S04]  /*37ef0*/  LDGSTS.E [R252+0x29d00], [R160.64], P2 ;  /* 0x29d00000a0fc7fae */ /* 0x0043e80009121846 */
[----:B------:R2:W-:Y:S04]  /*37f00*/  LDGSTS.E [R252+0x2a100], [R110.64], P2 ;  /* 0x2a1000006efc7fae */ /* 0x0005e80009121846 */
[----:B------:R3:W-:Y:S04]  /*37f10*/  LDGSTS.E [R252+0x2a500], [R38.64], P2 ;  /* 0x2a50000026fc7fae */ /* 0x0007e80009121846 */
[----:B-1----:R-:W4:Y:S04]  /*37f20*/  LDL.64 R160, [R1+0x5140] ;  /* 0x0051400001a07983 */ /* 0x002f280000100a00 */
[----:B--2---:R-:W2:Y:S04]  /*37f30*/  LDL.64 R110, [R1+0x5180] ;  /* 0x00518000016e7983 */ /* 0x004ea80000100a00 */
[----:B---3--:R-:W3:Y:S04]  /*37f40*/  LDL.64 R38, [R1+0x51c0] ;  /* 0x0051c00001267983 */ /* 0x008ee80000100a00 */
[----:B------:R1:W-:Y:S04]  /*37f50*/  LDGSTS.E [R252+0x2a900], [R148.64], P2 ;  /* 0x2a90000094fc7fae */ /* 0x0003e80009121846 */
[----:B-1----:R-:W2:Y:S01]  /*37f60*/  LDL.LU.64 R148, [R1+0x7a68] ;  /* 0x007a680001947983 */ /* 0x002ea20000300a00 */
[----:B------:R-:W-:-:S03]  /*37f70*/  LOP3.LUT R168, R168, 0x30, RZ, 0x3c, !PT ;  /* 0x00000030a8a87812 */ /* 0x000fc600078e3cff */
[----:B--2---:R1:W-:Y:S04]  /*37f80*/  LDGSTS.E [R252+0x2ad00], [R148.64], P2 ;  /* 0x2ad0000094fc7fae */ /* 0x0043e80009121846 */
[----:B------:R2:W-:Y:S04]  /*37f90*/  LDGSTS.E [R252+0x2b100], [R96.64], P2 ;  /* 0x2b10000060fc7fae */ /* 0x0005e80009121846 */
[----:B------:R1:W-:Y:S04]  /*37fa0*/  LDGSTS.E [R252+0x2b500], [R42.64], P2 ;  /* 0x2b5000002afc7fae */ /* 0x0003e80009121846 */
[----:B------:R3:W-:Y:S04]  /*37fb0*/  LDGSTS.E [R252+0x2b900], [R24.64], P2 ;  /* 0x2b90000018fc7fae */ /* 0x0007e80009121846 */
[----:B--2---:R-:W2:Y:S04]  /*37fc0*/  LDL.64 R96, [R1+0x5080] ;  /* 0x0050800001607983 */ /* 0x004ea80000100a00 */
[----:B-1----:R-:W2:Y:S04]  /*37fd0*/  LDL.64 R148, [R1+0x5000] ;  /* 0x0050000001947983 */ /* 0x002ea80000100a00 */
[----:B---3--:R-:W3:Y:S04]  /*37fe0*/  LDL.64 R24, [R1+0x5040] ;  /* 0x0050400001187983 */ /* 0x008ee80000100a00 */
[----:B------:R-:W2:Y:S04]  /*37ff0*/  LDL.64 R42, [R1+0x4fc0] ;  /* 0x004fc000012a7983 */ /* 0x000ea80000100a00 */
[----:B------:R1:W-:Y:S04]  /*38000*/  LDGSTS.E [R252+0x2bd00], [R80.64], P2 ;  /* 0x2bd0000050fc7fae */ /* 0x0003e80009121846 */
[----:B------:R4:W-:Y:S04]  /*38010*/  LDGSTS.E [R252+0x2c100], [R208.64], P2 ;  /* 0x2c100000d0fc7fae */ /* 0x0009e80009121846 */
[----:B------:R4:W-:Y:S04]  /*38020*/  LDGSTS.E [R252+0x2c500], [R114.64], P2 ;  /* 0x2c50000072fc7fae */ /* 0x0009e80009121846 */
[----:B-1----:R-:W2:Y:S04]  /*38030*/  LDL.LU.64 R80, [R1+0x7a60] ;  /* 0x007a600001507983 */ /* 0x002ea80000300a00 */
[----:B----4-:R-:W4:Y:S04]  /*38040*/  LDL.LU.64 R208, [R1+0x7a58] ;  /* 0x007a580001d07983 */ /* 0x010f280000300a00 */
        /* <DEDUP_REMOVED lines=36> */
[----:B------:R-:W3:Y:S01]  /*38290*/  LDL.64 R160, [R1+0x51f8] ;  /* 0x0051f80001a07983 */ /* 0x000ee20000100a00 */
[----:B------:R-:W-:-:S03]  /*382a0*/  IMAD.SHL.U32 R252, R169, 0x4, RZ ;  /* 0x00000004a9fc7824 */ /* 0x000fc600078e00ff */
[----:B--2---:R1:W-:Y:S04]  /*382b0*/  LDGSTS.E [R168+0x29180], [R110.64], P2 ;  /* 0x291800006ea87fae */ /* 0x0043e80009121846 */
[----:B------:R2:W-:Y:S04]  /*382c0*/  LDGSTS.E [R168+0x29580], [R38.64], P2 ;  /* 0x2958000026a87fae */ /* 0x0005e80009121846 */
[----:B------:R3:W-:Y:S04]  /*382d0*/  LDGSTS.E [R168+0x29980], [R96.64], P2 ;  /* 0x2998000060a87fae */ /* 0x0007e80009121846 */
[----:B-1----:R-:W4:Y:S04]  /*382e0*/  LDL.64 R110, [R1+0x5178] ;  /* 0x00517800016e7983 */ /* 0x002f280000100a00 */
[----:B--2---:R-:W2:Y:S04]  /*382f0*/  LDL.64 R38, [R1+0x51b8] ;  /* 0x0051b80001267983 */ /* 0x004ea80000100a00 */
[----:B---3--:R-:W3:Y:S04]  /*38300*/  LDL.LU.64 R96, [R1+0x79c0] ;  /* 0x0079c00001607983 */ /* 0x008ee80000300a00 */
[----:B------:R1:W-:Y:S04]  /*38310*/  LDGSTS.E [R168+0x29d80], [R24.64], P2 ;  /* 0x29d8000018a87fae */ /* 0x0003e80009121846 */
[----:B------:R1:W-:Y:S04]  /*38320*/  LDGSTS.E [R168+0x2a180], [R148.64], P2 ;  /* 0x2a18000094a87fae */ /* 0x0003e80009121846 */
[----:B------:R1:W-:Y:S04]  /*38330*/  LDGSTS.E [R168+0x2a580], [R42.64], P2 ;  /* 0x2a5800002aa87fae */ /* 0x0003e80009121846 */
[----:B-1----:R-:W3:Y:S04]  /*38340*/  LDL.LU.64 R24, [R1+0x79b8] ;  /* 0x0079b80001187983 */ /* 0x002ee80000300a00 */
[----:B------:R-:W3:Y:S04]  /*38350*/  LDL.LU.64 R148, [R1+0x79b0] ;  /* 0x0079b00001947983 */ /* 0x000ee80000300a00 */
[----:B------:R-:W3:Y:S04]  /*38360*/  LDL.LU.64 R42, [R1+0x79a8] ;  /* 0x0079a800012a7983 */ /* 0x000ee80000300a00 */
        /* <DEDUP_REMOVED lines=28> */
[----:B------:R-:W3:Y:S01]  /*38530*/  LDL.LU.64 R32, [R1+0x7938] ;  /* 0x0079380001207983 */ /* 0x000ee20000300a00 */
[----:B------:R-:W-:-:S03]  /*38540*/  LOP3.LUT R169, R252, 0x40, RZ, 0x3c, !PT ;  /* 0x00000040fca97812 */ /* 0x000fc600078e3cff */
        /* <DEDUP_REMOVED lines=15> */
[----:B-1----:R-:W3:Y:S04]  /*38640*/  LDL.LU.64 R36, [R1+0x78f8] ;  /* 0x0078f80001247983 */ /* 0x002ee80000300a00 */
[----:B------:R1:W5:Y:S04]  /*38650*/  LDL.LU R168, [R1+0x78f0] ;  /* 0x0078f00001a87983 */ /* 0x0003680000300800 */
[----:B------:R-:W3:Y:S04]  /*38660*/  LDL.LU.64 R160, [R1+0x78e8] ;  /* 0x0078e80001a07983 */ /* 0x000ee80000300a00 */
[----:B--2---:R2:W-:Y:S04]  /*38670*/  LDGSTS.E [R169+0x28600], [R38.64], P2 ;  /* 0x2860000026a97fae */ /* 0x0045e80009121846 */
[----:B----4-:R4:W-:Y:S04]  /*38680*/  LDGSTS.E [R169+0x28a00], [R110.64], P2 ;  /* 0x28a000006ea97fae */ /* 0x0109e80009121846 */
[----:B--2---:R-:W2:Y:S04]  /*38690*/  LDL.LU.64 R38, [R1+0x78e0] ;  /* 0x0078e00001267983 */ /* 0x004ea80000300a00 */
[----:B----4-:R-:W4:Y:S04]  /*386a0*/  LDL.LU.64 R110, [R1+0x78d8] ;  /* 0x0078d800016e7983 */ /* 0x010f280000300a00 */
[----:B--2---:R2:W-:Y:S04]  /*386b0*/  LDGSTS.E [R169+0x28e00], [R38.64], P2 ;  /* 0x28e0000026a97fae */ /* 0x0045e80009121846 */
[----:B---3--:R3:W-:Y:S04]  /*386c0*/  LDGSTS.E [R169+0x29200], [R162.64], P2 ;  /* 0x29200000a2a97fae */ /* 0x0087e80009121846 */
[----:B------:R1:W-:Y:S04]  /*386d0*/  LDGSTS.E [R169+0x29600], [R112.64], P2 ;  /* 0x2960000070a97fae */ /* 0x0003e80009121846 */
[----:B--2---:R-:W2:Y:S04]  /*386e0*/  LDL.LU.64 R38, [R1+0x78d0] ;  /* 0x0078d00001267983 */ /* 0x004ea80000300a00 */
[----:B---3--:R-:W3:Y:S04]  /*386f0*/  LDL.LU.64 R162, [R1+0x78c8] ;  /* 0x0078c80001a27983 */ /* 0x008ee80000300a00 */
[----:B-1----:R-:W2:Y:S04]  /*38700*/  LDL.LU.64 R112, [R1+0x78c0] ;  /* 0x0078c00001707983 */ /* 0x002ea80000300a00 */
        /* <DEDUP_REMOVED lines=11> */
[----:B------:R1:W5:Y:S04]  /*387c0*/  LDL.LU.64 R226, [R1+0x7890] ;  /* 0x0078900001e27983 */ /* 0x0003680000300a00 */
[----:B------:R1:W-:Y:S04]  /*387d0*/  LDGSTS.E [R169+0x2b200], [R214.64], P2 ;  /* 0x2b200000d6a97fae */ /* 0x0003e80009121846 */
[----:B------:R1:W-:Y:S04]  /*387e0*/  LDGSTS.E [R169+0x2b600], [R208.64], P2 ;  /* 0x2b600000d0a97fae */ /* 0x0003e80009121846 */
[----:B------:R1:W-:Y:S04]  /*387f0*/  LDGSTS.E [R169+0x2ba00], [R204.64], P2 ;  /* 0x2ba00000cca97fae */ /* 0x0003e80009121846 */
[----:B-1----:R1:W5:Y:S04]  /*38800*/  LDL.LU.64 R214, [R1+0x7888] ;  /* 0x0078880001d67983 */ /* 0x0023680000300a00 */
[----:B------:R1:W5:Y:S04]  /*38810*/  LDL.LU.64 R208, [R1+0x7880] ;  /* 0x0078800001d07983 */ /* 0x0003680000300a00 */
        /* <DEDUP_REMOVED lines=19> */
[----:B------:R1:W-:Y:S01]  /*38950*/  LDGSTS.E [R169+0x2e200], [R184.64], P2 ;  /* 0x2e200000b8a97fae */ /* 0x0003e20009121846 */
[----:B------:R-:W-:-:S03]  /*38960*/  LOP3.LUT R252, R252, 0x50, RZ, 0x3c, !PT ;  /* 0x00000050fcfc7812 */ /* 0x000fc600078e3cff */
        /* <DEDUP_REMOVED lines=13> */
[----:B-1----:R1:W5:Y:S04]  /*38a40*/  LDL.LU.64 R172, [R1+0x77f8] ;  /* 0x0077f80001ac7983 */ /* 0x0023680000300a00 */
[----:B------:R1:W5:Y:S04]  /*38a50*/  LDL.LU.64 R170, [R1+0x77f0] ;  /* 0x0077f00001aa7983 */ /* 0x0003680000300a00 */
[----:B------:R1:W5:Y:S01]  /*38a60*/  LDL.LU R169, [R1+0x77e8] ;  /* 0x0077e80001a97983 */ /* 0x0003620000300800 */
[----:B------:R-:W-:-:S03]  /*38a70*/  LOP3.LUT R0, R0, 0x70, RZ, 0x3c, !PT ;  /* 0x0000007000007812 */ /* 0x000fc600078e3cff */
[----:B--2---:R2:W-:Y:S04]  /*38a80*/  LDGSTS.E [R252+0x28280], [R166.64], P2 ;  /* 0x28280000a6fc7fae */ /* 0x0045e80009121846 */
[----:B----4-:R4:W-:Y:S04]  /*38a90*/  LDGSTS.E [R252+0x28680], [R164.64], P2 ;  /* 0x28680000a4fc7fae */ /* 0x0109e80009121846 */
[----:B---3--:R3:W-:Y:S04]  /*38aa0*/  LDGSTS.E [R252+0x28a80], [R162.64], P2 ;  /* 0x28a80000a2fc7fae */ /* 0x0087e80009121846 */
[----:B--2---:R1:W5:Y:S04]  /*38ab0*/  LDL.LU.64 R166, [R1+0x77e0] ;  /* 0x0077e00001a67983 */ /* 0x0043680000300a00 */
[----:B----4-:R1:W5:Y:S04]  /*38ac0*/  LDL.LU.64 R164, [R1+0x77d8] ;  /* 0x0077d80001a47983 */ /* 0x0103680000300a00 */
[----:B---3--:R1:W5:Y:S04]  /*38ad0*/  LDL.LU.64 R162, [R1+0x77d0] ;  /* 0x0077d00001a27983 */ /* 0x0083680000300a00 */
[----:B------:R2:W-:Y:S04]  /*38ae0*/  LDGSTS.E [R252+0x28e80], [R160.64], P2 ;  /* 0x28e80000a0fc7fae */ /* 0x0005e80009121846 */
[----:B------:R3:W-:Y:S04]  /*38af0*/  LDGSTS.E [R252+0x29280], [R158.64], P2 ;  /* 0x292800009efc7fae */ /* 0x0007e80009121846 */
[----:B------:R4:W-:Y:S04]  /*38b00*/  LDGSTS.E [R252+0x29680], [R156.64], P2 ;  /* 0x296800009cfc7fae */ /* 0x0009e80009121846 */
[----:B--2---:R1:W5:Y:S04]  /*38b10*/  LDL.LU.64 R160, [R1+0x77c8] ;  /* 0x0077c80001a07983 */ /* 0x0043680000300a00 */
[----:B---3--:R1:W5:Y:S04]  /*38b20*/  LDL.LU.64 R158, [R1+0x77c0] ;  /* 0x0077c000019e7983 */ /* 0x0083680000300a00 */
[----:B----4-:R1:W5:Y:S04]  /*38b30*/  LDL.LU.64 R156, [R1+0x77b8] ;  /* 0x0077b800019c7983 */ /* 0x0103680000300a00 */
        /* <DEDUP_REMOVED lines=180> */
[----:B------:R1:W-:Y:S04]  /*39680*/  STL [R1+0x3f90], RZ ;  /* 0x003f90ff01007387 */ /* 0x0003e80000100800 */
        /* <DEDUP_REMOVED lines=362> */
[----:B------:R1:W-:Y:S01]  /*3ad30*/  STL [R1+0x4c8c], RZ ;  /* 0x004c8cff01007387 */ /* 0x0003e20000100800 */
[----:B------:R-:W-:Y:S01]  /*3ad40*/  MOV R4, c[0x0][0x18c] ;  /* 0x0000630000047a02 */ /* 0x000fe20000000f00 */
[----:B------:R-:W-:-:S02]  /*3ad50*/  IMAD.MOV.U32 R252, RZ, RZ, c[0x0][0x188] ;  /* 0x00006200fffc7624 */ /* 0x000fc400078e00ff */
[----:B------:R-:W0:Y:S02]  /*3ad60*/  LDGDEPBAR ;  /* 0x00000000000079af */ /* 0x000e240000000000 */
[----:B------:R-:W-:Y:S02]  /*3ad70*/  IMAD.SHL.U32 R252, R252, 0x20, RZ ;  /* 0x00000020fcfc7824 */ /* 0x000fe400078e00ff */
[----:B------:R-:W-:Y:S01]  /*3ad80*/  IMAD.SHL.U32 R4, R4, 0x20, RZ ;  /* 0x0000002004047824 */ /* 0x000fe200078e00ff */
[----:B------:R-:W-:Y:S05]  /*3ad90*/  @!P4 BRA `(.L_x_0) ;  /* 0x000a49500000c947 */ /* 0x000fea0003800000 */
[----:B-1---5:R-:W2:Y:S04]  /*3ada0*/  LDL.LU.64 R78, [R1+0x4eb0] ;  /* 0x004eb000014e7983 */ /* 0x022ea80000300a00 */
[----:B------:R-:W3:Y:S04]  /*3adb0*/  LDL.LU.64 R80, [R1+0x4eb8] ;  /* 0x004eb80001507983 */ /* 0x000ee80000300a00 */
[----:B------:R-:W4:Y:S04]  /*3adc0*/  LDL.LU.64 R66, [R1+0x4ec0] ;  /* 0x004ec00001427983 */ /* 0x000f280000300a00 */
[----:B------:R-:W3:Y:S04]  /*3add0*/  LDL.LU.64 R82, [R1+0x4ec8] ;  /* 0x004ec80001527983 */ /* 0x000ee80000300a00 */
[----:B------:R-:W3:Y:S04]  /*3ade0*/  LDL.LU.64 R84, [R1+0x4ed0] ;  /* 0x004ed00001547983 */ /* 0x000ee80000300a00 */
[----:B------:R-:W3:Y:S04]  /*3adf0*/  LDL.LU.64 R68, [R1+0x4ed8] ;  /* 0x004ed80001447983 */ /* 0x000ee80000300a00 */
[----:B------:R-:W4:Y:S04]  /*3ae00*/  LDL.LU.64 R86, [R1+0x4ee0] ;  /* 0x004ee00001567983 */ /* 0x000f280000300a00 */
[----:B------:R-:W4:Y:S04]  /*3ae10*/  LDL.LU.64 R70, [R1+0x4ee8] ;  /* 0x004ee80001467983 */ /* 0x000f280000300a00 */
[----:B------:R-:W4:Y:S04]  /*3ae20*/  LDL.LU.64 R72, [R1+0x4ef0] ;  /* 0x004ef00001487983 */ /* 0x000f280000300a00 */
[----:B------:R-:W4:Y:S04]  /*3ae30*/  LDL.LU.64 R74, [R1+0x4ef8] ;  /* 0x004ef800014a7983 */ /* 0x000f280000300a00 */
[----:B------:R-:W4:Y:S04]  /*3ae40*/  LDL.LU.64 R76, [R1+0x4f00] ;  /* 0x004f0000014c7983 */ /* 0x000f280000300a00 */
[----:B--2---:R1:W-:Y:S01]  /*3ae50*/  STL [R1+0x63b0], R78 ;  /* 0x0063b04e01007387 */ /* 0x0043e20000100800 */
[----:B------:R-:W-:-:S03]  /*3ae60*/  IMAD.MOV.U32 R0, RZ, RZ, R79 ;  /* 0x000000ffff007224 */ /* 0x000fc600078e004f */
[----:B-1----:R-:W2:Y:S04]  /*3ae70*/  LDL.LU.64 R78, [R1+0x4f08] ;  /* 0x004f0800014e7983 */ /* 0x002ea80000300a00 */
[----:B------:R1:W-:Y:S04]  /*3ae80*/  STL [R1+0x63ac], R0 ;  /* 0x0063ac0001007387 */ /* 0x0003e80000100800 */
[----:B---3--:R3:W-:Y:S04]  /*3ae90*/  STL [R1+0x63b8], R80 ;  /* 0x0063b85001007387 */ /* 0x0087e80000100800 */
[----:B----4-:R-:W-:Y:S01]  /*3aea0*/  STL [R1+0x63c0], R66 ;  /* 0x0063c04201007387 */ /* 0x010fe20000100800 */
[----:B-1----:R-:W-:-:S05]  /*3aeb0*/  IMAD.MOV.U32 R0, RZ, RZ, R81 ;  /* 0x000000ffff007224 */ /* 0x002fca00078e0051 */
[----:B------:R1:W-:Y:S04]  /*3aec0*/  STL [R1+0x63b4], R0 ;  /* 0x0063b40001007387 */ /* 0x0003e80000100800 */
[----:B---3--:R-:W3:Y:S04]  /*3aed0*/  LDL.LU.64 R80, [R1+0x4f10] ;  /* 0x004f100001507983 */ /* 0x008ee80000300a00 */
[----:B------:R-:W-:Y:S01]  /*3aee0*/  STL [R1+0x63c8], R82 ;  /* 0x0063c85201007387 */ /* 0x000fe20000100800 */
[----:B-1----:R-:W-:-:S05]  /*3aef0*/  IMAD.MOV.U32 R0, RZ, RZ, R67 ;  /* 0x000000ffff007224 */ /* 0x002fca00078e0043 */
[----:B------:R1:W-:Y:S02]  /*3af00*/  STL [R1+0x63bc], R0 ;  /* 0x0063bc0001007387 */ /* 0x0003e40000100800 */
[----:B-1----:R-:W-:Y:S02]  /*3af10*/  MOV R0, R83 ;  /* 0x0000005300007202 */ /* 0x002fe40000000f00 */
[----:B------:R-:W4:Y:S04]  /*3af20*/  LDL.LU.64 R82, [R1+0x4f18] ;  /* 0x004f180001527983 */ /* 0x000f280000300a00 */
[----:B------:R1:W-:Y:S04]  /*3af30*/  STL [R1+0x63c4], R0 ;  /* 0x0063c40001007387 */ /* 0x0003e80000100800 */
[----:B------:R1:W-:Y:S04]  /*3af40*/  STL [R1+0x63d0], R84 ;  /* 0x0063d05401007387 */ /* 0x0003e80000100800 */
[----:B------:R-:W-:Y:S01]  /*3af50*/  STL [R1+0x63d8], R68 ;  /* 0x0063d84401007387 */ /* 0x000fe20000100800 */
[----:B-1----:R-:W-:-:S05]  /*3af60*/  IMAD.MOV.U32 R0, RZ, RZ, R85 ;  /* 0x000000ffff007224 */ /* 0x002fca00078e0055 */
[----:B------:R1:W-:Y:S04]  /*3af70*/  STL [R1+0x63cc], R0 ;  /* 0x0063cc0001007387 */ /* 0x0003e80000100800 */
[----:B------:R-:W4:Y:S04]  /*3af80*/  LDL.LU.64 R84, [R1+0x4f20] ;  /* 0x004f200001547983 */ /* 0x000f280000300a00 */
[----:B------:R-:W-:Y:S01]  /*3af90*/  STL [R1+0x63e0], R86 ;  /* 0x0063e05601007387 */ /* 0x000fe20000100800 */
[----:B-1----:R-:W-:-:S05]  /*3afa0*/  IMAD.MOV.U32 R0, RZ, RZ, R69 ;  /* 0x000000ffff007224 */ /* 0x002fca00078e0045 */
[----:B------:R1:W-:Y:S02]  /*3afb0*/  STL [R1+0x63d4], R0 ;  /* 0x0063d40001007387 */ /* 0x0003e40000100800 */
[----:B-1----:R-:W-:Y:S02]  /*3afc0*/  IMAD.MOV.U32 R0, RZ, RZ, R87 ;  /* 0x000000ffff007224 */ /* 0x002fe400078e0057 */
[----:B------:R-:W4:Y:S04]  /*3afd0*/  LDL.LU.64 R86, [R1+0x4f28] ;  /* 0x004f280001567983 */ /* 0x000f280000300a00 */
[----:B------:R1:W-:Y:S04]  /*3afe0*/  STL [R1+0x63dc], R0 ;  /* 0x0063dc0001007387 */ /* 0x0003e80000100800 */
[----:B------:R-:W-:Y:S04]  /*3aff0*/  STL [R1+0x63e8], R70 ;  /* 0x0063e84601007387 */ /* 0x000fe80000100800 */
[----:B------:R-:W-:Y:S01]  /*3b000*/  STL [R1+0x63f0], R72 ;  /* 0x0063f04801007387 */ /* 0x000fe20000100800 */
[----:B-1----:R-:W-:-:S05]  /*3b010*/  IMAD.MOV.U32 R0, RZ, RZ, R71 ;  /* 0x000000ffff007224 */ /* 0x002fca00078e0047 */
[----:B------:R1:W-:Y:S04]  /*3b020*/  STL [R1+0x63e4], R0 ;  /* 0x0063e40001007387 */ /* 0x0003e80000100800 */
[----:B------:R-:W4:Y:S04]  /*3b030*/  LDL.LU.64 R56, [R1+0x2d98] ;  /* 0x002d980001387983 */ /* 0x000f280000300a00 */
[----:B------:R-:W4:Y:S01]  /*3b040*/  LDL.LU.64 R58, [R1+0x2da8] ;  /* 0x002da800013a7983 */ /* 0x000f220000300a00 */
[----:B-1----:R-:W-:-:S05]  /*3b050*/  MOV R0, R73 ;  /* 0x0000004900007202 */ /* 0x002fca0000000f00 */
[----:B------:R1:W-:Y:S04]  /*3b060*/  STL [R1+0x63ec], R0 ;  /* 0x0063ec0001007387 */ /* 0x0003e80000100800 */
[----:B------:R-:W-:Y:S04]  /*3b070*/  STL [R1+0x63f8], R74 ;  /* 0x0063f84a01007387 */ /* 0x000fe80000100800 */
[----:B------:R-:W4:Y:S01]  /*3b080*/  LDL.LU.64 R60, [R1+0x2db8] ;  /* 0x002db800013c7983 */ /* 0x000f220000300a00 */
[----:B-1----:R-:W-:-:S03]  /*3b090*/  IMAD.MOV.U32 R0, RZ, RZ, R75 ;  /* 0x000000ffff007224 */ /* 0x002fc600078e004b */
[----:B------:R-:W4:Y:S04]  /*3b0a0*/  LDL.LU.64 R62, [R1+0x2dc0] ;  /* 0x002dc000013e7983 */ /* 0x000f280000300a00 */
[----:B------:R1:W-:Y:S04]  /*3b0b0*/  STL [R1+0x63f4], R0 ;  /* 0x0063f40001007387 */ /* 0x0003e80000100800 */
[----:B------:R-:W-:Y:S04]  /*3b0c0*/  STL [R1+0x6400], R76 ;  /* 0x0064004c01007387 */ /* 0x000fe80000100800 */
[----:B------:R-:W4:Y:S01]  /*3b0d0*/  LDL.LU.64 R64, [R1+0x2dd0] ;  /* 0x002dd00001407983 */ /* 0x000f220000300a00 */
[----:B-1----:R-:W-:-:S03]  /*3b0e0*/  IMAD.MOV.U32 R0, RZ, RZ, R77 ;  /* 0x000000ffff007224 */ /* 0x002fc600078e004d */
[----:B------:R-:W4:Y:S04]  /*3b0f0*/  LDL.LU.64 R66, [R1+0x2de0] ;  /* 0x002de00001427983 */ /* 0x000f280000300a00 */
[----:B------:R1:W-:Y:S04]  /*3b100*/  STL [R1+0x63fc], R0 ;  /* 0x0063fc0001007387 */ /* 0x0003e80000100800 */
[----:B--2---:R-:W-:Y:S04]  /*3b110*/  STL [R1+0x6408], R78 ;  /* 0x0064084e01007387 */ /* 0x004fe80000100800 */
[----:B------:R-:W2:Y:S01]  /*3b120*/  LDL.LU.64 R68, [R1+0x2de8] ;  /* 0x002de80001447983 */ /* 0x000ea20000300a00 */
[----:B-1----:R-:W-:-:S03]  /*3b130*/  IMAD.MOV.U32 R0, RZ, RZ, R79 ;  /* 0x000000ffff007224 */ /* 0x002fc600078e004f */
[----:B------:R-:W2:Y:S04]  /*3b140*/  LDL.LU.64 R70, [R1+0x2df8] ;  /* 0x002df80001467983 */ /* 0x000ea80000300a00 */
[----:B------:R1:W-:Y:S04]  /*3b150*/  STL [R1+0x6404], R0 ;  /* 0x0064040001007387 */ /* 0x0003e80000100800 */
[----:B---3--:R-:W-:Y:S04]  /*3b160*/  STL [R1+0x6410], R80 ;  /* 0x0064105001007387 */ /* 0x008fe80000100800 */
[----:B------:R-:W3:Y:S01]  /*3b170*/  LDL.LU.64 R72, [R1+0x2e08] ;  /* 0x002e080001487983 */ /* 0x000ee20000300a00 */
[----:B-1----:R-:W-:-:S03]  /*3b180*/  IMAD.MOV.U32 R0, RZ, RZ, R81 ;  /* 0x000000ffff007224 */ /* 0x002fc600078e0051 */
[----:B------:R-:W3:Y:S04]  /*3b190*/  LDL.LU.64 R74, [R1+0x2e10] ;  /* 0x002e1000014a7983 */ /* 0x000ee80000300a00 */
[----:B------:R1:W-:Y:S04]  /*3b1a0*/  STL [R1+0x640c], R0 ;  /* 0x00640c0001007387 */ /* 0x0003e80000100800 */
[----:B----4-:R-:W-:Y:S04]  /*3b1b0*/  STL [R1+0x6418], R82 ;  /* 0x0064185201007387 */ /* 0x010fe80000100800 */
[----:B------:R-:W4:Y:S01]  /*3b1c0*/  LDL.LU.64 R76, [R1+0x2e20] ;  /* 0x002e2000014c7983 */ /* 0x000f220000300a00 */
[----:B-1----:R-:W-:-:S03]  /*3b1d0*/  MOV R0, R83 ;  /* 0x0000005300007202 */ /* 0x002fc60000000f00 */
[----:B------:R-:W4:Y:S04]  /*3b1e0*/  LDL.LU.64 R78, [R1+0x2e30] ;  /* 0x002e3000014e7983 */ /* 0x000f280000300a00 */
[----:B------:R1:W-:Y:S04]  /*3b1f0*/  STL [R1+0x6414], R0 ;  /* 0x0064140001007387 */ /* 0x0003e80000100800 */
[----:B------:R1:W-:Y:S04]  /*3b200*/  STL [R1+0x6420], R84 ;  /* 0x0064205401007387 */ /* 0x0003e80000100800 */
[----:B------:R-:W4:Y:S01]  /*3b210*/  LDL.LU.64 R80, [R1+0x2e38] ;  /* 0x002e380001507983 */ /* 0x000f220000300a00 */
[----:B-1----:R-:W-:-:S03]  /*3b220*/  IMAD.MOV.U32 R0, RZ, RZ, R85 ;  /* 0x000000ffff007224 */ /* 0x002fc600078e0055 */
[----:B------:R-:W4:Y:S04]  /*3b230*/  LDL.LU.64 R82, [R1+0x2e48] ;  /* 0x002e480001527983 */ /* 0x000f280000300a00 */
[----:B------:R1:W-:Y:S04]  /*3b240*/  STL [R1+0x641c], R0 ;  /* 0x00641c0001007387 */ /* 0x0003e80000100800 */
[----:B------:R1:W-:Y:S04]  /*3b250*/  STL [R1+0x6428], R86 ;  /* 0x0064285601007387 */ /* 0x0003e80000100800 */
[----:B------:R-:W4:Y:S01]  /*3b260*/  LDL.LU.64 R84, [R1+0x2e58] ;  /* 0x002e580001547983 */ /* 0x000f220000300a00 */
[----:B-1----:R-:W-:-:S03]  /*3b270*/  IMAD.MOV.U32 R0, RZ, RZ, R87 ;  /* 0x000000ffff007224 */ /* 0x002fc600078e0057 */
[----:B------:R-:W4:Y:S04]  /*3b280*/  LDL.LU.64 R86, [R1+0x2e60] ;  /* 0x002e600001567983 */ /* 0x000f280000300a00 */
[----:B------:R1:W-:Y:S04]  /*3b290*/  STL [R1+0x6424], R0 ;  /* 0x0064240001007387 */ /* 0x0003e80000100800 */
[----:B------:R-:W-:Y:S01]  /*3b2a0*/  STL [R1+0x6430], R56 ;  /* 0x0064303801007387 */ /* 0x000fe20000100800 */
[----:B-1----:R-:W-:-:S03]  /*3b2b0*/  IMAD.MOV.U32 R0, RZ, RZ, R57 ;  /* 0x000000ffff007224 */ /* 0x002fc600078e0039 */
[----:B------:R-:W-:Y:S04]  /*3b2c0*/  STL [R1+0x6438], R58 ;  /* 0x0064383a01007387 */ /* 0x000fe80000100800 */
[----:B------:R1:W-:Y:S02]  /*3b2d0*/  STL [R1+0x642c], R0 ;  /* 0x00642c0001007387 */ /* 0x0003e40000100800 */
[----:B-1----:R-:W-:Y:S02]  /*3b2e0*/  IMAD.MOV.U32 R0, RZ, RZ, R59 ;  /* 0x000000ffff007224 */ /* 0x002fe400078e003b */
[----:B------:R-:W-:Y:S04]  /*3b2f0*/  STL [R1+0x6440], R60 ;  /* 0x0064403c01007387 */ /* 0x000fe80000100800 */
[----:B------:R1:W-:Y:S04]  /*3b300*/  STL [R1+0x6434], R0 ;  /* 0x0064340001007387 */ /* 0x0003e80000100800 */
[----:B------:R-:W-:Y:S01]  /*3b310*/  STL [R1+0x6448], R62 ;  /* 0x0064483e01007387 */ /* 0x000fe20000100800 */
[----:B-1----:R-:W-:-:S05]  /*3b320*/  MOV R0, R61 ;  /* 0x0000003d00007202 */ /* 0x002fca0000000f00 */
[----:B------:R1:W-:Y:S04]  /*3b330*/  STL [R1+0x643c], R0 ;  /* 0x00643c0001007387 */ /* 0x0003e80000100800 */
[----:B------:R-:W-:Y:S01]  /*3b340*/  STL [R1+0x6450], R64 ;  /* 0x0064504001007387 */ /* 0x000fe20000100800 */
[----:B-1----:R-:W-:-:S05]  /*3b350*/  IMAD.MOV.U32 R0, RZ, RZ, R63 ;  /* 0x000000ffff007224 */ /* 0x002fca00078e003f */
[----:B------:R1:W-:Y:S04]  /*3b360*/  STL [R1+0x6444], R0 ;  /* 0x0064440001007387 */ /* 0x0003e80000100800 */
[----:B------:R-:W-:Y:S01]  /*3b370*/  STL [R1+0x6458], R66 ;  /* 0x0064584201007387 */ /* 0x000fe20000100800 */
[----:B-1----:R-:W-:-:S05]  /*3b380*/  IMAD.MOV.U32 R0, RZ, RZ, R65 ;  /* 0x000000ffff007224 */ /* 0x002fca00078e0041 */
[----:B------:R1:W-:Y:S02]  /*3b390*/  STL [R1+0x644c], R0 ;  /* 0x00644c0001007387 */ /* 0x0003e40000100800 */
[----:B-1----:R-:W-:Y:S02]  /*3b3a0*/  IMAD.MOV.U32 R0, RZ, RZ, R67 ;  /* 0x000000ffff007224 */ /* 0x002fe400078e0043 */
[----:B--2---:R-:W-:Y:S04]  /*3b3b0*/  STL [R1+0x6460], R68 ;  /* 0x0064604401007387 */ /* 0x004fe80000100800 */
[----:B------:R1:W-:Y:S04]  /*3b3c0*/  STL [R1+0x6454], R0 ;  /* 0x0064540001007387 */ /* 0x0003e80000100800 */
[----:B------:R-:W-:Y:S01]  /*3b3d0*/  STL [R1+0x6468], R70 ;  /* 0x0064684601007387 */ /* 0x000fe20000100800 */
[----:B-1----:R-:W-:-:S05]  /*3b3e0*/  IMAD.MOV.U32 R0, RZ, RZ, R69 ;  /* 0x000000ffff007224 */ /* 0x002fca00078e0045 */
[----:B------:R1:W-:Y:S04]  /*3b3f0*/  STL [R1+0x645c], R0 ;  /* 0x00645c0001007387 */ /* 0x0003e80000100800 */
[----:B---3--:R-:W-:Y:S01]  /*3b400*/  STL [R1+0x6470], R72 ;  /* 0x0064704801007387 */ /* 0x008fe20000100800 */
[----:B-1----:R-:W-:-:S05]  /*3b410*/  MOV R0, R71 ;  /* 0x0000004700007202 */ /* 0x002fca0000000f00 */
[----:B------:R1:W-:Y:S04]  /*3b420*/  STL [R1+0x6464], R0 ;  /* 0x0064640001007387 */ /* 0x0003e80000100800 */
[----:B------:R-:W-:Y:S01]  /*3b430*/  STL [R1+0x6478], R74 ;  /* 0x0064784a01007387 */ /* 0x000fe20000100800 */
[----:B-1----:R-:W-:-:S05]  /*3b440*/  IMAD.MOV.U32 R0, RZ, RZ, R73 ;  /* 0x000000ffff007224 */ /* 0x002fca00078e0049 */
[----:B------:R1:W-:Y:S04]  /*3b450*/  STL [R1+0x646c], R0 ;  /* 0x00646c0001007387 */ /* 0x0003e80000100800 */
[----:B----4-:R-:W-:Y:S01]  /*3b460*/  STL [R1+0x6480], R76 ;  /* 0x0064804c01007387 */ /* 0x010fe20000100800 */
[----:B-1----:R-:W-:-:S05]  /*3b470*/  IMAD.MOV.U32 R0, RZ, RZ, R75 ;  /* 0x000000ffff007224 */ /* 0x002fca00078e004b */
[----:B------:R1:W-:Y:S04]  /*3b480*/  STL [R1+0x6474], R0 ;  /* 0x0064740001007387 */ /* 0x0003e80000100800 */
[----:B------:R-:W-:Y:S01]  /*3b490*/  STL [R1+0x6488], R78 ;  /* 0x0064884e01007387 */ /* 0x000fe20000100800 */
[----:B-1----:R-:W-:-:S05]  /*3b4a0*/  IMAD.MOV.U32 R0, RZ, RZ, R77 ;  /* 0x000000ffff007224 */ /* 0x002fca00078e004d */
[----:B------:R1:W-:Y:S04]  /*3b4b0*/  STL [R1+0x647c], R0 ;  /* 0x00647c0001007387 */ /* 0x0003e80000100800 */
[----:B------:R-:W-:Y:S01]  /*3b4c0*/  STL [R1+0x6490], R80 ;  /* 0x0064905001007387 */ /* 0x000fe20000100800 */
[----:B-1----:R-:W-:-:S05]  /*3b4d0*/  IMAD.MOV.U32 R0, RZ, RZ, R79 ;  /* 0x000000ffff007224 */ /* 0x002fca00078e004f */
        /* <DEDUP_REMOVED lines=13> */
[----:B------:R-:W-:Y:S04]  /*3b5b0*/  STL [R1+0x64ac], R117 ;  /* 0x0064ac7501007387 */ /* 0x000fe80000100800 */
        /* <DEDUP_REMOVED lines=41> */
[----:B------:R-:W2:Y:S04]  /*3b850*/  LDL.LU.64 R72, [R1+0x3968] ;  /* 0x0039680001487983 */ /* 0x000ea80000300a00 */
[----:B------:R-:W-:Y:S04]  /*3b860*/  STL [R1+0x6554], R95 ;  /* 0x0065545f01007387 */ /* 0x000fe80000100800 */
[----:B------:R-:W-:Y:S04]  /*3b870*/  STL [R1+0x6560], R96 ;  /* 0x0065606001007387 */ /* 0x000fe80000100800 */
[----:B------:R-:W3:Y:S04]  /*3b880*/  LDL.LU.64 R66, [R1+0x3978] ;  /* 0x0039780001427983 */ /* 0x000ee80000300a00 */
[----:B------:R-:W-:Y:S04]  /*3b890*/  STL [R1+0x655c], R97 ;  /* 0x00655c6101007387 */ /* 0x000fe80000100800 */
[----:B------:R-:W-:Y:S04]  /*3b8a0*/  STL [R1+0x6568], R98 ;  /* 0x0065686201007387 */ /* 0x000fe80000100800 */
[----:B------:R-:W2:Y:S04]  /*3b8b0*/  LDL.LU.64 R74, [R1+0x39a8] ;  /* 0x0039a800014a7983 */ /* 0x000ea80000300a00 */
        /* <DEDUP_REMOVED lines=24> */
[----:B--2---:R2:W-:Y:S04]  /*3ba40*/  STL [R1+0x65b0], R72 ;  /* 0x0065b04801007387 */ /* 0x0045e80000100800 */
[----:B------:R-:W4:Y:S01]  /*3ba50*/  LDL.LU.64 R86, [R1+0x3ac8] ;  /* 0x003ac80001567983 */ /* 0x000f220000300a00 */
[----:B-1----:R-:W-:-:S03]  /*3ba60*/  IMAD.MOV.U32 R0, RZ, RZ, R73 ;  /* 0x000000ffff007224 */ /* 0x002fc600078e0049 */
[----:B---3--:R-:W-:Y:S04]  /*3ba70*/  STL [R1+0x65b8], R66 ;  /* 0x0065b84201007387 */ /* 0x008fe80000100800 */
[----:B------:R1:W-:Y:S04]  /*3ba80*/  STL [R1+0x65ac], R0 ;  /* 0x0065ac0001007387 */ /* 0x0003e80000100800 */
[----:B--2---:R-:W2:Y:S01]  /*3ba90*/  LDL.LU.64 R72, [R1+0x3af8] ;  /* 0x003af80001487983 */ /* 0x004ea20000300a00 */
[----:B-1----:R-:W-:-:S03]  /*3baa0*/  MOV R0, R67 ;  /* 0x0000004300007202 */ /* 0x002fc60000000f00 */
[----:B------:R-:W-:Y:S04]  /*3bab0*/  STL [R1+0x65c0], R74 ;  /* 0x0065c04a01007387 */ /* 0x000fe80000100800 */
[----:B------:R1:W-:Y:S04]  /*3bac0*/  STL [R1+0x65b4], R0 ;  /* 0x0065b40001007387 */ /* 0x0003e80000100800 */
[----:B------:R-:W3:Y:S01]  /*3bad0*/  LDL.LU.64 R62, [R1+0x3b28] ;  /* 0x003b2800013e7983 */ /* 0x000ee20000300a00 */
[----:B-1----:R-:W-:-:S03]  /*3bae0*/  IMAD.MOV.U32 R0, RZ, RZ, R75 ;  /* 0x000000ffff007224 */ /* 0x002fc600078e004b */
[----:B------:R-:W-:Y:S04]  /*3baf0*/  STL [R1+0x65c8], R76 ;  /* 0x0065c84c01007387 */ /* 0x000fe80000100800 */
[----:B------:R1:W-:Y:S04]  /*3bb00*/  STL [R1+0x65bc], R0 ;  /* 0x0065bc0001007387 */ /* 0x0003e80000100800 */
[----:B------:R-:W3:Y:S01]  /*3bb10*/  LDL.LU.64 R74, [R1+0x3b40] ;  /* 0x003b4000014a7983 */ /* 0x000ee20000300a00 */
[----:B-1----:R-:W-:-:S03]  /*3bb20*/  IMAD.MOV.U32 R0, RZ, RZ, R77 ;  /* 0x000000ffff007224 */ /* 0x002fc600078e004d */
[----:B------:R-:W-:Y:S04]  /*3bb30*/  STL [R1+0x65d0], R68 ;  /* 0x0065d04401007387 */ /* 0x000fe80000100800 */
[----:B------:R1:W-:Y:S04]  /*3bb40*/  STL [R1+0x65c4], R0 ;  /* 0x0065c40001007387 */ /* 0x0003e80000100800 */
[----:B------:R-:W3:Y:S04]  /*3bb50*/  LDL.LU.64 R76, [R1+0x3b58] ;  /* 0x003b5800014c7983 */ /* 0x000ee80000300a00 */
[----:B------:R-:W3:Y:S01]  /*3bb60*/  LDL.LU.64 R64, [R1+0x3b68] ;  /* 0x003b680001407983 */ /* 0x000ee20000300a00 */
[----:B-1----:R-:W-:-:S05]  /*3bb70*/  IMAD.MOV.U32 R0, RZ, RZ, R69 ;  /* 0x000000ffff007224 */ /* 0x002fca00078e0045 */
[----:B------:R1:W-:Y:S04]  /*3bb80*/  STL [R1+0x65cc], R0 ;  /* 0x0065cc0001007387 */ /* 0x0003e80000100800 */
[----:B------:R1:W-:Y:S02]  /*3bb90*/  STL [R1+0x65d8], R78 ;  /* 0x0065d84e01007387 */ /* 0x0003e40000100800 */
[----:B-1----:R-:W-:Y:S02]  /*3bba0*/  IMAD.MOV.U32 R0, RZ, RZ, R79 ;  /* 0x000000ffff007224 */ /* 0x002fe400078e004f */
[----:B------:R-:W3:Y:S04]  /*3bbb0*/  LDL.LU.64 R78, [R1+0x31f8] ;  /* 0x0031f800014e7983 */ /* 0x000ee80000300a00 */
[----:B------:R1:W-:Y:S04]  /*3bbc0*/  STL [R1+0x65d4], R0 ;  /* 0x0065d40001007387 */ /* 0x0003e80000100800 */
[----:B------:R1:W-:Y:S02]  /*3bbd0*/  STL [R1+0x65e0], R80 ;  /* 0x0065e05001007387 */ /* 0x0003e40000100800 */
[----:B-1----:R-:W-:-:S02]  /*3bbe0*/  MOV R0, R81 ;  /* 0x0000005100007202 */ /* 0x002fc40000000f00 */
[----:B------:R-:W3:Y:S04]  /*3bbf0*/  LDL.LU.64 R80, [R1+0x3200] ;  /* 0x0032000001507983 */ /* 0x000ee80000300a00 */
[----:B------:R1:W-:Y:S04]  /*3bc00*/  STL [R1+0x65dc], R0 ;  /* 0x0065dc0001007387 */ /* 0x0003e80000100800 */
        /* <DEDUP_REMOVED lines=13> */
[----:B----4-:R4:W-:Y:S01]  /*3bce0*/  STL [R1+0x6600], R86 ;  /* 0x0066005601007387 */ /* 0x0109e20000100800 */
[----:B-1----:R-:W-:-:S03]  /*3bcf0*/  IMAD.MOV.U32 R0, RZ, RZ, R87 ;  /* 0x000000ffff007224 */ /* 0x002fc600078e0057 */
[----:B----4-:R-:W4:Y:S04]  /*3bd00*/  LDL.LU.64 R86, [R1+0x3298] ;  /* 0x0032980001567983 */ /* 0x010f280000300a00 */
[----:B------:R1:W-:Y:S04]  /*3bd10*/  STL [R1+0x65fc], R0 ;  /* 0x0065fc0001007387 */ /* 0x0003e80000100800 */
[----:B--2---:R2:W-:Y:S04]  /*3bd20*/  STL [R1+0x6608], R72 ;  /* 0x0066084801007387 */ /* 0x0045e80000100800 */
[----:B------:R-:W4:Y:S01]  /*3bd30*/  LDL.LU.64 R70, [R1+0x32c0] ;  /* 0x0032c00001467983 */ /* 0x000f220000300a00 */
[----:B-1----:R-:W-:-:S05]  /*3bd40*/  MOV R0, R73 ;  /* 0x0000004900007202 */ /* 0x002fca0000000f00 */
[----:B------:R1:W-:Y:S04]  /*3bd50*/  STL [R1+0x6604], R0 ;  /* 0x0066040001007387 */ /* 0x0003e80000100800 */
[----:B---3--:R-:W-:Y:S04]  /*3bd60*/  STL [R1+0x6610], R62 ;  /* 0x0066103e01007387 */ /* 0x008fe80000100800 */
[----:B--2---:R-:W2:Y:S01]  /*3bd70*/  LDL.LU.64 R72, [R1+0x32e0] ;  /* 0x0032e00001487983 */ /* 0x004ea20000300a00 */
[----:B-1----:R-:W-:-:S03]  /*3bd80*/  IMAD.MOV.U32 R0, RZ, RZ, R63 ;  /* 0x000000ffff007224 */ /* 0x002fc600078e003f */
[----:B------:R-:W-:Y:S04]  /*3bd90*/  STL [R1+0x6618], R74 ;  /* 0x0066184a01007387 */ /* 0x000fe80000100800 */
[----:B------:R1:W-:Y:S02]  /*3bda0*/  STL [R1+0x660c], R0 ;  /* 0x00660c0001007387 */ /* 0x0003e40000100800 */
[----:B-1----:R-:W-:Y:S02]  /*3bdb0*/  IMAD.MOV.U32 R0, RZ, RZ, R75 ;  /* 0x000000ffff007224 */ /* 0x002fe400078e004b */
[----:B------:R-:W3:Y:S04]  /*3bdc0*/  LDL.LU.64 R74, [R1+0x3310] ;  /* 0x00331000014a7983 */ /* 0x000ee80000300a00 */
[----:B------:R1:W-:Y:S04]  /*3bdd0*/  STL [R1+0x6614], R0 ;  /* 0x0066140001007387 */ /* 0x0003e80000100800 */
[----:B------:R1:W-:Y:S02]  /*3bde0*/  STL [R1+0x6620], R76 ;  /* 0x0066204c01007387 */ /* 0x0003e40000100800 */
[----:B-1----:R-:W-:-:S02]  /*3bdf0*/  IMAD.MOV.U32 R0, RZ, RZ, R77 ;  /* 0x000000ffff007224 */ /* 0x002fc400078e004d */
[----:B------:R-:W-:Y:S04]  /*3be00*/  STL [R1+0x6628], R64 ;  /* 0x0066284001007387 */ /* 0x000fe80000100800 */
[----:B------:R1:W-:Y:S04]  /*3be10*/  STL [R1+0x661c], R0 ;  /* 0x00661c0001007387 */ /* 0x0003e80000100800 */
[----:B------:R-:W3:Y:S01]  /*3be20*/  LDL.LU.64 R76, [R1+0x3318] ;  /* 0x00331800014c7983 */ /* 0x000ee20000300a00 */
[----:B-1----:R-:W-:-:S03]  /*3be30*/  IMAD.MOV.U32 R0, RZ, RZ, R65 ;  /* 0x000000ffff007224 */ /* 0x002fc600078e0041 */
[----:B------:R-:W-:Y:S04]  /*3be40*/  STL [R1+0x6630], R78 ;  /* 0x0066304e01007387 */ /* 0x000fe80000100800 */
[----:B------:R1:W-:Y:S02]  /*3be50*/  STL [R1+0x6624], R0 ;  /* 0x0066240001007387 */ /* 0x0003e40000100800 */
[----:B-1----:R-:W-:Y:S02]  /*3be60*/  MOV R0, R79 ;  /* 0x0000004f00007202 */ /* 0x002fe40000000f00 */
        /* <DEDUP_REMOVED lines=18> */
[----:B-1----:R-:W-:-:S03]  /*3bf90*/  MOV R0, R69 ;  /* 0x0000004500007202 */ /* 0x002fc60000000f00 */
[----:B----4-:R-:W-:Y:S04]  /*3bfa0*/  STL [R1+0x6660], R86 ;  /* 0x0066605601007387 */ /* 0x010fe80000100800 */
[----:B------:R1:W-:Y:S02]  /*3bfb0*/  STL [R1+0x6654], R0 ;  /* 0x0066540001007387 */ /* 0x0003e40000100800 */
[----:B-1----:R-:W-:Y:S02]  /*3bfc0*/  IMAD.MOV.U32 R0, RZ, RZ, R87 ;  /* 0x000000ffff007224 */ /* 0x002fe400078e0057 */
[----:B------:R-:W4:Y:S04]  /*3bfd0*/  LDL.LU.64 R86, [R1+0x33b0] ;  /* 0x0033b00001567983 */ /* 0x000f280000300a00 */
[----:B------:R1:W-:Y:S04]  /*3bfe0*/  STL [R1+0x665c], R0 ;  /* 0x00665c0001007387 */ /* 0x0003e80000100800 */
[----:B------:R-:W-:Y:S01]  /*3bff0*/  STL [R1+0x6668], R70 ;  /* 0x0066684601007387 */ /* 0x000fe20000100800 */
[----:B-1----:R-:W-:-:S03]  /*3c000*/  IMAD.MOV.U32 R0, RZ, RZ, R71 ;  /* 0x000000ffff007224 */ /* 0x002fc600078e0047 */
[----:B--2---:R-:W-:Y:S04]  /*3c010*/  STL [R1+0x6670], R72 ;  /* 0x0066704801007387 */ /* 0x004fe80000100800 */
[----:B------:R1:W-:Y:S04]  /*3c020*/  STL [R1+0x6664], R0 ;  /* 0x0066640001007387 */ /* 0x0003e80000100800 */
[----:B------:R-:W2:Y:S04]  /*3c030*/  LDL.LU.64 R56, [R1+0x2e70] ;  /* 0x002e700001387983 */ /* 0x000ea80000300a00 */
[----:B------:R-:W2:Y:S01]  /*3c040*/  LDL.LU.64 R58, [R1+0x2e80] ;  /* 0x002e8000013a7983 */ /* 0x000ea20000300a00 */
[----:B-1----:R-:W-:-:S05]  /*3c050*/  IMAD.MOV.U32 R0, RZ, RZ, R73 ;  /* 0x000000ffff007224 */ /* 0x002fca00078e0049 */
[----:B------:R1:W-:Y:S04]  /*3c060*/  STL [R1+0x666c], R0 ;  /* 0x00666c0001007387 */ /* 0x0003e80000100800 */
[----:B---3--:R-:W-:Y:S04]  /*3c070*/  STL [R1+0x6678], R74 ;  /* 0x0066784a01007387 */ /* 0x008fe80000100800 */
[----:B------:R-:W2:Y:S01]  /*3c080*/  LDL.LU.64 R60, [R1+0x2e88] ;  /* 0x002e8800013c7983 */ /* 0x000ea20000300a00 */
[----:B-1----:R-:W-:-:S03]  /*3c090*/  IMAD.MOV.U32 R0, RZ, RZ, R75 ;  /* 0x000000ffff007224 */ /* 0x002fc600078e004b */
[----:B------:R-:W2:Y:S04]  /*3c0a0*/  LDL.LU.64 R62, [R1+0x2e98] ;  /* 0x002e9800013e7983 */ /* 0x000ea80000300a00 */
[----:B------:R1:W-:Y:S04]  /*3c0b0*/  STL [R1+0x6674], R0 ;  /* 0x0066740001007387 */ /* 0x0003e80000100800 */
[----:B------:R-:W-:Y:S04]  /*3c0c0*/  STL [R1+0x6680], R76 ;  /* 0x0066804c01007387 */ /* 0x000fe80000100800 */
[----:B------:R-:W2:Y:S01]  /*3c0d0*/  LDL.LU.64 R64, [R1+0x2ea8] ;  /* 0x002ea80001407983 */ /* 0x000ea20000300a00 */
[----:B-1----:R-:W-:-:S03]  /*3c0e0*/  MOV R0, R77 ;  /* 0x0000004d00007202 */ /* 0x002fc60000000f00 */
[----:B------:R-:W2:Y:S04]  /*3c0f0*/  LDL.LU.64 R66, [R1+0x2eb0] ;  /* 0x002eb00001427983 */ /* 0x000ea80000300a00 */
[----:B------:R1:W-:Y:S04]  /*3c100*/  STL [R1+0x667c], R0 ;  /* 0x00667c0001007387 */ /* 0x0003e80000100800 */
[----:B------:R-:W-:Y:S04]  /*3c110*/  STL [R1+0x6688], R78 ;  /* 0x0066884e01007387 */ /* 0x000fe80000100800 */
[----:B------:R-:W2:Y:S01]  /*3c120*/  LDL.LU.64 R68, [R1+0x2ed0] ;  /* 0x002ed00001447983 */ /* 0x000ea20000300a00 */
[----:B-1----:R-:W-:-:S03]  /*3c130*/  IMAD.MOV.U32 R0, RZ, RZ, R79 ;  /* 0x000000ffff007224 */ /* 0x002fc600078e004f */
        /* <DEDUP_REMOVED lines=12> */
[----:B------:R4:W-:Y:S04]  /*3c200*/  STL [R1+0x66a0], R84 ;  /* 0x0066a05401007387 */ /* 0x0009e80000100800 */
[----:B------:R-:W2:Y:S01]  /*3c210*/  LDL.LU.64 R80, [R1+0x2f50] ;  /* 0x002f500001507983 */ /* 0x000ea20000300a00 */
[----:B-1----:R-:W-:-:S03]  /*3c220*/  IMAD.MOV.U32 R0, RZ, RZ, R85 ;  /* 0x000000ffff007224 */ /* 0x002fc600078e0055 */
[----:B------:R-:W2:Y:S04]  /*3c230*/  LDL.LU.64 R82, [R1+0x2f60] ;  /* 0x002f600001527983 */ /* 0x000ea80000300a00 */
[----:B------:R1:W-:Y:S04]  /*3c240*/  STL [R1+0x669c], R0 ;  /* 0x00669c0001007387 */ /* 0x0003e80000100800 */
[----:B----4-:R4:W-:Y:S04]  /*3c250*/  STL [R1+0x66a8], R86 ;  /* 0x0066a85601007387 */ /* 0x0109e80000100800 */
[----:B------:R-:W3:Y:S01]  /*3c260*/  LDL.LU.64 R84, [R1+0x2f68] ;  /* 0x002f680001547983 */ /* 0x000ee20000300a00 */
[----:B-1----:R-:W-:-:S03]  /*3c270*/  MOV R0, R87 ;  /* 0x0000005700007202 */ /* 0x002fc60000000f00 */
[----:B----4-:R-:W4:Y:S04]  /*3c280*/  LDL.LU.64 R86, [R1+0x2f78] ;  /* 0x002f780001567983 */ /* 0x010f280000300a00 */
[----:B------:R1:W-:Y:S04]  /*3c290*/  STL [R1+0x66a4], R0 ;  /* 0x0066a40001007387 */ /* 0x0003e80000100800 */
[----:B--2---:R-:W-:Y:S01]  /*3c2a0*/  STL [R1+0x66b0], R56 ;  /* 0x0066b03801007387 */ /* 0x004fe20000100800 */
[----:B-1----:R-:W-:-:S03]  /*3c2b0*/  IMAD.MOV.U32 R0, RZ, RZ, R57 ;  /* 0x000000ffff007224 */ /* 0x002fc600078e0039 */
[----:B------:R-:W-:Y:S04]  /*3c2c0*/  STL [R1+0x66b8], R58 ;  /* 0x0066b83a01007387 */ /* 0x000fe80000100800 */
[----:B------:R1:W-:Y:S02]  /*3c2d0*/  STL [R1+0x66ac], R0 ;  /* 0x0066ac0001007387 */ /* 0x0003e40000100800 */
[----:B-1----:R-:W-:Y:S02]  /*3c2e0*/  IMAD.MOV.U32 R0, RZ, RZ, R59 ;  /* 0x000000ffff007224 */ /* 0x002fe400078e003b */
[----:B------:R-:W-:Y:S04]  /*3c2f0*/  STL [R1+0x66c0], R60 ;  /* 0x0066c03c01007387 */ /* 0x000fe80000100800 */
        /* <DEDUP_REMOVED lines=35> */
[----:B---3--:R-:W-:Y:S04]  /*3c530*/  STL [R1+0x6720], R84 ;  /* 0x0067205401007387 */ /* 0x008fe80000100800 */
[----:B------:R1:W-:Y:S04]  /*3c540*/  STL [R1+0x6714], R0 ;  /* 0x0067140001007387 */ /* 0x0003e80000100800 */
[----:B----4-:R-:W-:Y:S01]  /*3c550*/  STL [R1+0x6728], R86 ;  /* 0x0067285601007387 */ /* 0x010fe20000100800 */
[----:B-1----:R-:W-:-:S05]  /*3c560*/  MOV R0, R85 ;  /* 0x0000005500007202 */ /* 0x002fca0000000f00 */
        /* <DEDUP_REMOVED lines=51> */
[----:B-1----:R-:W-:-:S03]  /*3c8a0*/  IMAD.MOV.U32 R0, RZ, RZ, R67 ;  /* 0x000000ffff007224 */ /* 0x002fc600078e0043 */
[----:B------:R-:W-:Y:S04]  /*3c8b0*/  STL [R1+0x67c0], R74 ;  /* 0x0067c04a01007387 */ /* 0x000fe80000100800 */
[----:B------:R1:W-:Y:S04]  /*3c8c0*/  STL [R1+0x67b4], R0 ;  /* 0x0067b40001007387 */ /* 0x0003e80000100800 */
[----:B------:R-:W3:Y:S01]  /*3c8d0*/  LDL.LU.64 R62, [R1+0x42d8] ;  /* 0x0042d800013e7983 */ /* 0x000ee20000300a00 */
[----:B-1----:R-:W-:-:S03]  /*3c8e0*/  IMAD.MOV.U32 R0, RZ, RZ, R75 ;  /* 0x000000ffff007224 */ /* 0x002fc600078e004b */
[----:B------:R-:W-:Y:S04]  /*3c8f0*/  STL [R1+0x67c8], R76 ;  /* 0x0067c84c01007387 */ /* 0x000fe80000100800 */
[----:B------:R1:W-:Y:S04]  /*3c900*/  STL [R1+0x67bc], R0 ;  /* 0x0067bc0001007387 */ /* 0x0003e80000100800 */
[----:B------:R-:W3:Y:S01]  /*3c910*/  LDL.LU.64 R74, [R1+0x4300] ;  /* 0x00430000014a7983 */ /* 0x000ee20000300a00 */
[----:B-1----:R-:W-:-:S03]  /*3c920*/  MOV R0, R77 ;  /* 0x0000004d00007202 */ /* 0x002fc60000000f00 */
        /* <DEDUP_REMOVED lines=11> */
[----:B-1----:R-:W-:-:S02]  /*3c9e0*/  IMAD.MOV.U32 R0, RZ, RZ, R81 ;  /* 0x000000ffff007224 */ /* 0x002fc400078e0051 */
        /* <DEDUP_REMOVED lines=21> */
[----:B-1----:R-:W-:-:S05]  /*3cb40*/  IMAD.MOV.U32 R0, RZ, RZ, R73 ;  /* 0x000000ffff007224 */ /* 0x002fca00078e0049 */
[----:B------:R1:W-:Y:S04]  /*3cb50*/  STL [R1+0x6804], R0 ;  /* 0x0068040001007387 */ /* 0x0003e80000100800 */
[----:B---3--:R-:W-:Y:S04]  /*3cb60*/  STL [R1+0x6810], R62 ;  /* 0x0068103e01007387 */ /* 0x008fe80000100800 */
[----:B--2---:R-:W2:Y:S01]  /*3cb70*/  LDL.LU.64 R72, [R1+0x3e00] ;  /* 0x003e000001487983 */ /* 0x004ea20000300a00 */
        /* <DEDUP_REMOVED lines=34> */
[----:B----4-:R-:W-:Y:S04]  /*3cda0*/  STL [R1+0x6860], R86 ;  /* 0x0068605601007387 */ /* 0x010fe80000100800 */
[----:B------:R1:W-:Y:S02]  /*3cdb0*/  STL [R1+0x6854], R0 ;  /* 0x0068540001007387 */ /* 0x0003e40000100800 */
[----:B-1----:R-:W-:Y:S02]  /*3cdc0*/  IMAD.MOV.U32 R0, RZ, RZ, R87 ;  /* 0x000000ffff007224 */ /* 0x002fe400078e0057 */
[----:B------:R-:W4:Y:S04]  /*3cdd0*/  LDL.LU.64 R86, [R1+0x3e60] ;  /* 0x003e600001567983 */ /* 0x000f280000300a00 */
[----:B------:R1:W-:Y:S04]  /*3cde0*/  STL [R1+0x685c], R0 ;  /* 0x00685c0001007387 */ /* 0x0003e80000100800 */
[----:B------:R-:W-:Y:S01]  /*3cdf0*/  STL [R1+0x6868], R70 ;  /* 0x0068684601007387 */ /* 0x000fe20000100800 */
[----:B-1----:R-:W-:-:S03]  /*3ce00*/  MOV R0, R71 ;  /* 0x0000004700007202 */ /* 0x002fc60000000f00 */
        /* <DEDUP_REMOVED lines=38> */
[----:B-1----:R-:W-:-:S03]  /*3d070*/  IMAD.MOV.U32 R0, RZ, RZ, R87 ;  /* 0x000000ffff007224 */ /* 0x002fc600078e0057 */
[----:B----4-:R-:W4:Y:S04]  /*3d080*/  LDL.LU.64 R86, [R1+0x34f0] ;  /* 0x0034f00001567983 */ /* 0x010f280000300a00 */
[----:B------:R1:W-:Y:S04]  /*3d090*/  STL [R1+0x68a4], R0 ;  /* 0x0068a40001007387 */ /* 0x0003e80000100800 */
[----:B--2---:R-:W-:Y:S01]  /*3d0a0*/  STL [R1+0x68b0], R56 ;  /* 0x0068b03801007387 */ /* 0x004fe20000100800 */
[----:B-1----:R-:W-:-:S03]  /*3d0b0*/  IMAD.MOV.U32 R0, RZ, RZ, R57 ;  /* 0x000000ffff007224 */ /* 0x002fc600078e0039 */
[----:B------:R-:W-:Y:S04]  /*3d0c0*/  STL [R1+0x68b8], R58 ;  /* 0x0068b83a01007387 */ /* 0x000fe80000100800 */
[----:B------:R1:W-:Y:S02]  /*3d0d0*/  STL [R1+0x68ac], R0 ;  /* 0x0068ac0001007387 */ /* 0x0003e40000100800 */
[----:B-1----:R-:W-:Y:S02]  /*3d0e0*/  MOV R0, R59 ;  /* 0x0000003b00007202 */ /* 0x002fe40000000f00 */
        /* <DEDUP_REMOVED lines=85> */
[----:B--2---:R2:W-:Y:S01]  /*3d640*/  STL [R1+0x69b0], R86 ;  /* 0x0069b05601007387 */ /* 0x0045e20000100800 */
[----:B-1----:R-:W-:-:S03]  /*3d650*/  MOV R0, R87 ;  /* 0x0000005700007202 */ /* 0x002fc60000000f00 */
[----:B------:R-:W4:Y:S04]  /*3d660*/  LDL.LU.64 R80, [R1+0x47b8] ;  /* 0x0047b80001507983 */ /* 0x000f280000300a00 */
        /* <DEDUP_REMOVED lines=19> */
[----:B-1----:R-:W-:Y:S02]  /*3d7a0*/  MOV R0, R75 ;  /* 0x0000004b00007202 */ /* 0x002fe40000000f00 */
        /* <DEDUP_REMOVED lines=17> */
[----:B------:R-:W3:Y:S04]  /*3d8c0*/  LDL.LU.64 R78, [R1+0x4380] ;  /* 0x00438000014e7983 */ /* 0x000ee80000300a00 */
[----:B------:R1:W-:Y:S04]  /*3d8d0*/  STL [R1+0x69f4], R0 ;  /* 0x0069f40001007387 */ /* 0x0003e80000100800 */
[----:B----4-:R4:W-:Y:S01]  /*3d8e0*/  STL [R1+0x6a00], R80 ;  /* 0x006a005001007387 */ /* 0x0109e20000100800 */
[----:B-1----:R-:W-:-:S03]  /*3d8f0*/  MOV R0, R81 ;  /* 0x0000005100007202 */ /* 0x002fc60000000f00 */
[----:B----4-:R-:W4:Y:S04]  /*3d900*/  LDL.LU.64 R80, [R1+0x4388] ;  /* 0x0043880001507983 */ /* 0x010f280000300a00 */
[----:B------:R1:W-:Y:S04]  /*3d910*/  STL [R1+0x69fc], R0 ;  /* 0x0069fc0001007387 */ /* 0x0003e80000100800 */
[----:B--2---:R2:W-:Y:S01]  /*3d920*/  STL [R1+0x6a08], R86 ;  /* 0x006a085601007387 */ /* 0x0045e20000100800 */
[----:B-1----:R-:W-:-:S03]  /*3d930*/  IMAD.MOV.U32 R0, RZ, RZ, R87 ;  /* 0x000000ffff007224 */ /* 0x002fc600078e0057 */
[----:B--2---:R-:W2:Y:S04]  /*3d940*/  LDL.LU.64 R86, [R1+0x4390] ;  /* 0x0043900001567983 */ /* 0x004ea80000300a00 */
[----:B------:R1:W-:Y:S04]  /*3d950*/  STL [R1+0x6a04], R0 ;  /* 0x006a040001007387 */ /* 0x0003e80000100800 */
[----:B---3--:R3:W-:Y:S01]  /*3d960*/  STL [R1+0x6a10], R68 ;  /* 0x006a104401007387 */ /* 0x0087e20000100800 */
[----:B-1----:R-:W-:-:S03]  /*3d970*/  IMAD.MOV.U32 R0, RZ, RZ, R69 ;  /* 0x000000ffff007224 */ /* 0x002fc600078e0045 */
[----:B---3--:R-:W3:Y:S04]  /*3d980*/  LDL.LU.64 R68, [R1+0x4398] ;  /* 0x0043980001447983 */ /* 0x008ee80000300a00 */
[----:B------:R1:W-:Y:S04]  /*3d990*/  STL [R1+0x6a0c], R0 ;  /* 0x006a0c0001007387 */ /* 0x0003e80000100800 */
[----:B------:R1:W-:Y:S02]  /*3d9a0*/  STL [R1+0x6a18], R70 ;  /* 0x006a184601007387 */ /* 0x0003e40000100800 */
[----:B-1----:R-:W-:-:S02]  /*3d9b0*/  IMAD.MOV.U32 R0, RZ, RZ, R71 ;  /* 0x000000ffff007224 */ /* 0x002fc400078e0047 */
        /* <DEDUP_REMOVED lines=25> */
[----:B-1----:R-:W-:-:S02]  /*3db50*/  MOV R0, R85 ;  /* 0x0000005500007202 */ /* 0x002fc40000000f00 */
[----:B------:R-:W-:Y:S04]  /*3db60*/  STL [R1+0x6a58], R78 ;  /* 0x006a584e01007387 */ /* 0x000fe80000100800 */
[----:B------:R1:W-:Y:S04]  /*3db70*/  STL [R1+0x6a4c], R0 ;  /* 0x006a4c0001007387 */ /* 0x0003e80000100800 */
[----:B------:R-:W3:Y:S01]  /*3db80*/  LDL.LU.64 R84, [R1+0x4418] ;  /* 0x0044180001547983 */ /* 0x000ee20000300a00 */
[----:B-1----:R-:W-:-:S03]  /*3db90*/  IMAD.MOV.U32 R0, RZ, RZ, R79 ;  /* 0x000000ffff007224 */ /* 0x002fc600078e004f */
[----:B----4-:R-:W-:Y:S04]  /*3dba0*/  STL [R1+0x6a60], R80 ;  /* 0x006a605001007387 */ /* 0x010fe80000100800 */
[----:B------:R1:W-:Y:S04]  /*3dbb0*/  STL [R1+0x6a54], R0 ;  /* 0x006a540001007387 */ /* 0x0003e80000100800 */
[----:B------:R-:W4:Y:S01]  /*3dbc0*/  LDL.LU.64 R78, [R1+0x4420] ;  /* 0x00442000014e7983 */ /* 0x000f220000300a00 */
[----:B-1----:R-:W-:-:S03]  /*3dbd0*/  IMAD.MOV.U32 R0, RZ, RZ, R81 ;  /* 0x000000ffff007224 */ /* 0x002fc600078e0051 */
[----:B--2---:R-:W-:Y:S04]  /*3dbe0*/  STL [R1+0x6a68], R86 ;  /* 0x006a685601007387 */ /* 0x004fe80000100800 */
[----:B------:R1:W-:Y:S04]  /*3dbf0*/  STL [R1+0x6a5c], R0 ;  /* 0x006a5c0001007387 */ /* 0x0003e80000100800 */
[----:B------:R-:W2:Y:S01]  /*3dc00*/  LDL.LU.64 R80, [R1+0x3e68] ;  /* 0x003e680001507983 */ /* 0x000ea20000300a00 */
[----:B-1----:R-:W-:-:S03]  /*3dc10*/  IMAD.MOV.U32 R0, RZ, RZ, R87 ;  /* 0x000000ffff007224 */ /* 0x002fc600078e0057 */
[----:B---3--:R-:W-:Y:S04]  /*3dc20*/  STL [R1+0x6a70], R68 ;  /* 0x006a704401007387 */ /* 0x008fe80000100800 */
[----:B------:R1:W-:Y:S04]  /*3dc30*/  STL [R1+0x6a64], R0 ;  /* 0x006a640001007387 */ /* 0x0003e80000100800 */
[----:B------:R-:W3:Y:S01]  /*3dc40*/  LDL.LU.64 R86, [R1+0x3e78] ;  /* 0x003e780001567983 */ /* 0x000ee20000300a00 */
[----:B-1----:R-:W-:-:S03]  /*3dc50*/  IMAD.MOV.U32 R0, RZ, RZ, R69 ;  /* 0x000000ffff007224 */ /* 0x002fc600078e0045 */
[----:B------:R-:W-:Y:S04]  /*3dc60*/  STL [R1+0x6a78], R70 ;  /* 0x006a784601007387 */ /* 0x000fe80000100800 */
[----:B------:R1:W-:Y:S04]  /*3dc70*/  STL [R1+0x6a6c], R0 ;  /* 0x006a6c0001007387 */ /* 0x0003e80000100800 */
[----:B------:R-:W3:Y:S04]  /*3dc80*/  LDL.LU.64 R60, [R1+0x3e88] ;  /* 0x003e8800013c7983 */ /* 0x000ee80000300a00 */
[----:B------:R-:W3:Y:S01]  /*3dc90*/  LDL.LU.64 R62, [R1+0x3e90] ;  /* 0x003e9000013e7983 */ /* 0x000ee20000300a00 */
[----:B-1----:R-:W-:-:S05]  /*3dca0*/  MOV R0, R71 ;  /* 0x0000004700007202 */ /* 0x002fca0000000f00 */
[----:B------:R1:W-:Y:S04]  /*3dcb0*/  STL [R1+0x6a74], R0 ;  /* 0x006a740001007387 */ /* 0x0003e80000100800 */
[----:B------:R-:W-:Y:S04]  /*3dcc0*/  STL [R1+0x6a80], R72 ;  /* 0x006a804801007387 */ /* 0x000fe80000100800 */
[----:B------:R-:W3:Y:S01]  /*3dcd0*/  LDL.LU.64 R64, [R1+0x3ea0] ;  /* 0x003ea00001407983 */ /* 0x000ee20000300a00 */
[----:B-1----:R-:W-:-:S03]  /*3dce0*/  IMAD.MOV.U32 R0, RZ, RZ, R73 ;  /* 0x000000ffff007224 */ /* 0x002fc600078e0049 */
[----:B------:R-:W3:Y:S04]  /*3dcf0*/  LDL.LU.64 R66, [R1+0x3eb0] ;  /* 0x003eb00001427983 */ /* 0x000ee80000300a00 */
[----:B------:R1:W-:Y:S04]  /*3dd00*/  STL [R1+0x6a7c], R0 ;  /* 0x006a7c0001007387 */ /* 0x0003e80000100800 */
[----:B------:R-:W-:Y:S04]  /*3dd10*/  STL [R1+0x6a88], R74 ;  /* 0x006a884a01007387 */ /* 0x000fe80000100800 */
[----:B------:R-:W3:Y:S01]  /*3dd20*/  LDL.LU.64 R68, [R1+0x3eb8] ;  /* 0x003eb80001447983 */ /* 0x000ee20000300a00 */
[----:B-1----:R-:W-:-:S03]  /*3dd30*/  IMAD.MOV.U32 R0, RZ, RZ, R75 ;  /* 0x000000ffff007224 */ /* 0x002fc600078e004b */
[----:B------:R-:W3:Y:S04]  /*3dd40*/  LDL.LU.64 R70, [R1+0x3ec8] ;  /* 0x003ec80001467983 */ /* 0x000ee80000300a00 */
[----:B------:R1:W-:Y:S04]  /*3dd50*/  STL [R1+0x6a84], R0 ;  /* 0x006a840001007387 */ /* 0x0003e80000100800 */
[----:B------:R1:W-:Y:S04]  /*3dd60*/  STL [R1+0x6a90], R76 ;  /* 0x006a904c01007387 */ /* 0x0003e80000100800 */
        /* <DEDUP_REMOVED lines=9> */
[----:B------:R1:W-:Y:S02]  /*3de00*/  STL [R1+0x6aa0], R84 ;  /* 0x006aa05401007387 */ /* 0x0003e40000100800 */
[----:B-1----:R-:W-:-:S02]  /*3de10*/  MOV R0, R85 ;  /* 0x0000005500007202 */ /* 0x002fc40000000f00 */
[----:B------:R-:W3:Y:S04]  /*3de20*/  LDL.LU.64 R84, [R1+0x4168] ;  /* 0x0041680001547983 */ /* 0x000ee80000300a00 */
[----:B------:R1:W-:Y:S04]  /*3de30*/  STL [R1+0x6a9c], R0 ;  /* 0x006a9c0001007387 */ /* 0x0003e80000100800 */
[----:B----4-:R4:W-:Y:S01]  /*3de40*/  STL [R1+0x6aa8], R78 ;  /* 0x006aa84e01007387 */ /* 0x0109e20000100800 */
[----:B-1----:R-:W-:-:S03]  /*3de50*/  IMAD.MOV.U32 R0, RZ, RZ, R79 ;  /* 0x000000ffff007224 */ /* 0x002fc600078e004f */
        /* <DEDUP_REMOVED lines=8> */
[----:B---3--:R-:W2:Y:S04]  /*3dee0*/  LDL.LU.64 R86, [R1+0x41a0] ;  /* 0x0041a00001567983 */ /* 0x008ea80000300a00 */
[----:B------:R1:W-:Y:S04]  /*3def0*/  STL [R1+0x6ab4], R0 ;  /* 0x006ab40001007387 */ /* 0x0003e80000100800 */
[----:B------:R-:W-:Y:S01]  /*3df00*/  STL [R1+0x6ac0], R60 ;  /* 0x006ac03c01007387 */ /* 0x000fe20000100800 */
        /* <DEDUP_REMOVED lines=34> */
[----:B----4-:R-:W-:Y:S01]  /*3e130*/  STL [R1+0x6b18], R78 ;  /* 0x006b184e01007387 */ /* 0x010fe20000100800 */
[----:B-1----:R-:W-:-:S03]  /*3e140*/  MOV R0, R79 ;  /* 0x0000004f00007202 */ /* 0x002fc60000000f00 */
[----:B------:R-:W4:Y:S04]  /*3e150*/  LDL.LU.64 R70, [R1+0x2a50] ;  /* 0x002a500001467983 */ /* 0x000f280000300a00 */
[----:B------:R1:W-:Y:S04]  /*3e160*/  STL [R1+0x6b14], R0 ;  /* 0x006b140001007387 */ /* 0x0003e80000100800 */
[----:B--2---:R-:W-:Y:S04]  /*3e170*/  STL [R1+0x6b20], R80 ;  /* 0x006b205001007387 */ /* 0x004fe80000100800 */
[----:B------:R-:W2:Y:S01]  /*3e180*/  LDL.LU.64 R72, [R1+0x2a58] ;  /* 0x002a580001487983 */ /* 0x000ea20000300a00 */
[----:B-1----:R-:W-:-:S05]  /*3e190*/  IMAD.MOV.U32 R0, RZ, RZ, R81 ;  /* 0x000000ffff007224 */ /* 0x002fca00078e0051 */
[----:B------:R1:W-:Y:S02]  /*3e1a0*/  STL [R1+0x6b1c], R0 ;  /* 0x006b1c0001007387 */ /* 0x0003e40000100800 */
[----:B-1----:R-:W-:Y:S02]  /*3e1b0*/  IMAD.MOV.U32 R0, RZ, RZ, R87 ;  /* 0x000000ffff007224 */ /* 0x002fe400078e0057 */
[----:B------:R1:W-:Y:S04]  /*3e1c0*/  STL [R1+0x6b28], R86 ;  /* 0x006b285601007387 */ /* 0x0003e80000100800 */
[----:B------:R-:W2:Y:S04]  /*3e1d0*/  LDL.LU.64 R74, [R1+0x2a70] ;  /* 0x002a7000014a7983 */ /* 0x000ea80000300a00 */
[----:B------:R1:W-:Y:S04]  /*3e1e0*/  STL [R1+0x6b24], R0 ;  /* 0x006b240001007387 */ /* 0x0003e80000100800 */
        /* <DEDUP_REMOVED lines=17> */
[----:B-1----:R-:W2:Y:S04]  /*3e300*/  LDL.LU.64 R86, [R1+0x4ba8] ;  /* 0x004ba80001567983 */ /* 0x002ea80000300a00 */
[----:B---3--:R1:W-:Y:S01]  /*3e310*/  STL [R1+0x6b60], R82 ;  /* 0x006b605201007387 */ /* 0x0083e20000100800 */
[----:B------:R-:W-:-:S03]  /*3e320*/  IMAD.MOV.U32 R0, RZ, RZ, R83 ;  /* 0x000000ffff007224 */ /* 0x000fc600078e0053 */
[----:B-1----:R-:W3:Y:S04]  /*3e330*/  LDL.LU.64 R82, [R1+0x4bb0] ;  /* 0x004bb00001527983 */ /* 0x002ee80000300a00 */
[----:B------:R1:W-:Y:S04]  /*3e340*/  STL [R1+0x6b5c], R0 ;  /* 0x006b5c0001007387 */ /* 0x0003e80000100800 */
[----:B------:R1:W-:Y:S02]  /*3e350*/  STL [R1+0x6b68], R84 ;  /* 0x006b685401007387 */ /* 0x0003e40000100800 */
[----:B-1----:R-:W-:-:S02]  /*3e360*/  IMAD.MOV.U32 R0, RZ, RZ, R85 ;  /* 0x000000ffff007224 */ /* 0x002fc400078e0055 */
        /* <DEDUP_REMOVED lines=10> */
[----:B------:R1:W-:Y:S02]  /*3e410*/  STL [R1+0x6b80], R74 ;  /* 0x006b804a01007387 */ /* 0x0003e40000100800 */
[----:B-1----:R-:W-:-:S02]  /*3e420*/  IMAD.MOV.U32 R0, RZ, RZ, R75 ;  /* 0x000000ffff007224 */ /* 0x002fc400078e004b */
[----:B------:R-:W2:Y:S04]  /*3e430*/  LDL.LU.64 R74, [R1+0x4be0] ;  /* 0x004be000014a7983 */ /* 0x000ea80000300a00 */
        /* <DEDUP_REMOVED lines=10> */
[----:B-1----:R-:W-:-:S02]  /*3e4e0*/  MOV R0, R77 ;  /* 0x0000004d00007202 */ /* 0x002fc40000000f00 */
        /* <DEDUP_REMOVED lines=14> */
[----:B---3--:R3:W-:Y:S01]  /*3e5d0*/  STL [R1+0x6bb8], R82 ;  /* 0x006bb85201007387 */ /* 0x0087e20000100800 */
[----:B-1----:R-:W-:-:S03]  /*3e5e0*/  IMAD.MOV.U32 R0, RZ, RZ, R83 ;  /* 0x000000ffff007224 */ /* 0x002fc600078e0053 */
[----:B---3--:R-:W3:Y:S04]  /*3e5f0*/  LDL.LU.64 R82, [R1+0x4c28] ;  /* 0x004c280001527983 */ /* 0x008ee80000300a00 */
        /* <DEDUP_REMOVED lines=42> */
[----:B-1----:R-:W-:-:S03]  /*3e8a0*/  MOV R0, R83 ;  /* 0x0000005300007202 */ /* 0x002fc60000000f00 */
[----:B---3--:R-:W3:Y:S04]  /*3e8b0*/  LDL.LU.64 R82, [R1+0x4910] ;  /* 0x0049100001527983 */ /* 0x008ee80000300a00 */
[----:B------:R1:W-:Y:S04]  /*3e8c0*/  STL [R1+0x6c0c], R0 ;  /* 0x006c0c0001007387 */ /* 0x0003e80000100800 */
[----:B------:R1:W-:Y:S02]  /*3e8d0*/  STL [R1+0x6c18], R84 ;  /* 0x006c185401007387 */ /* 0x0003e40000100800 */
[----:B-1----:R-:W-:-:S02]  /*3e8e0*/  IMAD.MOV.U32 R0, RZ, RZ, R85 ;  /* 0x000000ffff007224 */ /* 0x002fc400078e0055 */
        /* <DEDUP_REMOVED lines=95> */
[----:B-1----:R-:W-:-:S03]  /*3eee0*/  MOV R0, R73 ;  /* 0x0000004900007202 */ /* 0x002fc60000000f00 */
        /* <DEDUP_REMOVED lines=230> */
[----:B------:R-:W-:Y:S04]  /*3fd50*/  STL [R1+0x6ea8], R68 ;  /* 0x006ea84401007387 */ /* 0x000fe80000100800 */
[----:B------:R-:W2:Y:S01]  /*3fd60*/  LDL.LU.64 R64, [R1+0x4b78] ;  /* 0x004b780001407983 */ /* 0x000ea20000300a00 */
[----:B-1----:R-:W-:-:S05]  /*3fd70*/  IMAD.MOV.U32 R0, RZ, RZ, R69 ;  /* 0x000000ffff007224 */ /* 0x002fca00078e0045 */
[----:B------:R1:W-:Y:S04]  /*3fd80*/  STL [R1+0x6ea4], R0 ;  /* 0x006ea40001007387 */ /* 0x0003e80000100800 */
[----:B------:R1:W-:Y:S02]  /*3fd90*/  STL [R1+0x6eb0], R76 ;  /* 0x006eb04c01007387 */ /* 0x0003e40000100800 */
[----:B-1----:R-:W-:Y:S02]  /*3fda0*/  IMAD.MOV.U32 R0, RZ, RZ, R77 ;  /* 0x000000ffff007224 */ /* 0x002fe400078e004d */
        /* <DEDUP_REMOVED lines=13> */
[----:B------:R3:W-:Y:S02]  /*3fe80*/  STL [R1+0x6ec4], R0 ;  /* 0x006ec40001007387 */ /* 0x0007e40000100800 */
[----:B---3--:R-:W-:Y:S02]  /*3fe90*/  IMAD.MOV.U32 R0, RZ, RZ, R83 ;  /* 0x000000ffff007224 */ /* 0x008fe400078e0053 */
[----:B------:R-:W-:Y:S04]  /*3fea0*/  STL [R1+0x6ed0], R82 ;  /* 0x006ed05201007387 */ /* 0x000fe80000100800 */
[----:B------:R-:W3:Y:S04]  /*3feb0*/  LDL.LU.64 R68, [R1+0x4ba0] ;  /* 0x004ba00001447983 */ /* 0x000ee80000300a00 */
[----:B------:R1:W-:Y:S02]  /*3fec0*/  STL [R1+0x6ecc], R0 ;  /* 0x006ecc0001007387 */ /* 0x0003e40000100800 */
[----:B-1----:R-:W-:-:S02]  /*3fed0*/  IMAD.MOV.U32 R0, RZ, RZ, R85 ;  /* 0x000000ffff007224 */ /* 0x002fc400078e0055 */
[----:B------:R-:W-:Y:S04]  /*3fee0*/  STL [R1+0x6ed8], R84 ;  /* 0x006ed85401007387 */ /* 0x000fe80000100800 */
[----:B------:R-:W3:Y:S04]  /*3fef0*/  LDL.LU.64 R82, [R1+0x2c20] ;  /* 0x002c200001527983 */ /* 0x000ee80000300a00 */
[----:B------:R1:W-:Y:S04]  /*3ff00*/  STL [R1+0x6ed4], R0 ;  /* 0x006ed40001007387 */ /* 0x0003e80000100800 */
[----:B----4-:R4:W-:Y:S01]  /*3ff10*/  STL [R1+0x6ee0], R70 ;  /* 0x006ee04601007387 */ /* 0x0109e20000100800 */
[----:B-1----:R-:W-:-:S03]  /*3ff20*/  MOV R0, R71 ;  /* 0x0000004700007202 */ /* 0x002fc60000000f00 */
[----:B------:R-:W3:Y:S04]  /*3ff30*/  LDL.LU.64 R84, [R1+0x2c28] ;  /* 0x002c280001547983 */ /* 0x000ee80000300a00 */
[----:B--2---:R-:W-:Y:S04]  /*3ff40*/  STL [R1+0x6ee8], R72 ;  /* 0x006ee84801007387 */ /* 0x004fe80000100800 */
[----:B------:R1:W-:Y:S04]  /*3ff50*/  STL [R1+0x6edc], R0 ;  /* 0x006edc0001007387 */ /* 0x0003e80000100800 */
[----:B----4-:R-:W2:Y:S01]  /*3ff60*/  LDL.LU.64 R70, [R1+0x2c30] ;  /* 0x002c300001467983 */ /* 0x010ea20000300a00 */
[----:B-1----:R-:W-:-:S03]  /*3ff70*/  IMAD.MOV.U32 R0, RZ, RZ, R73 ;  /* 0x000000ffff007224 */ /* 0x002fc600078e0049 */
[----:B------:R-:W-:Y:S04]  /*3ff80*/  STL [R1+0x6ef0], R74 ;  /* 0x006ef04a01007387 */ /* 0x000fe80000100800 */
[----:B------:R1:W-:Y:S04]  /*3ff90*/  STL [R1+0x6ee4], R0 ;  /* 0x006ee40001007387 */ /* 0x0003e80000100800 */
[----:B------:R-:W4:Y:S01]  /*3ffa0*/  LDL.LU.64 R72, [R1+0x2c38] ;  /* 0x002c380001487983 */ /* 0x000f220000300a00 */
        /* <DEDUP_REMOVED lines=10> */
[----:B------:R1:W-:Y:S02]  /*40050*/  STL [R1+0x6efc], R0 ;  /* 0x006efc0001007387 */ /* 0x0003e40000100800 */
[----:B-1----:R-:W-:Y:S02]  /*40060*/  MOV R0, R77 ;  /* 0x0000004d00007202 */ /* 0x002fe40000000f00 */
[----:B------:R-:W4:Y:S04]  /*40070*/  LDL.LU.64 R76, [R1+0x2c80] ;  /* 0x002c8000014c7983 */ /* 0x000f280000300a00 */
[----:B------:R1:W-:Y:S04]  /*40080*/  STL [R1+0x6f04], R0 ;  /* 0x006f040001007387 */ /* 0x0003e80000100800 */
[----:B------:R1:W-:Y:S02]  /*40090*/  STL [R1+0x6f10], R78 ;  /* 0x006f104e01007387 */ /* 0x0003e40000100800 */
[----:B-1----:R-:W-:-:S02]  /*400a0*/  IMAD.MOV.U32 R0, RZ, RZ, R79 ;  /* 0x000000ffff007224 */ /* 0x002fc400078e004f */
        /* <DEDUP_REMOVED lines=10> */
[----:B---3--:R3:W-:Y:S01]  /*40150*/  STL [R1+0x6f28], R68 ;  /* 0x006f284401007387 */ /* 0x0087e20000100800 */
[----:B-1----:R-:W-:-:S03]  /*40160*/  IMAD.MOV.U32 R0, RZ, RZ, R69 ;  /* 0x000000ffff007224 */ /* 0x002fc600078e0045 */
[----:B---3--:R-:W4:Y:S04]  /*40170*/  LDL.LU.64 R68, [R1+0x2cd0] ;  /* 0x002cd00001447983 */ /* 0x008f280000300a00 */
[----:B------:R1:W-:Y:S04]  /*40180*/  STL [R1+0x6f24], R0 ;  /* 0x006f240001007387 */ /* 0x0003e80000100800 */
[----:B------:R1:W-:Y:S02]  /*40190*/  STL [R1+0x6f30], R82 ;  /* 0x006f305201007387 */ /* 0x0003e40000100800 */
[----:B-1----:R-:W-:-:S02]  /*401a0*/  MOV R0, R83 ;  /* 0x0000005300007202 */ /* 0x002fc40000000f00 */
[----:B------:R-:W-:Y:S04]  /*401b0*/  STL [R1+0x6f38], R84 ;  /* 0x006f385401007387 */ /* 0x000fe80000100800 */
[----:B------:R1:W-:Y:S04]  /*401c0*/  STL [R1+0x6f2c], R0 ;  /* 0x006f2c0001007387 */ /* 0x0003e80000100800 */
[----:B------:R-:W3:Y:S01]  /*401d0*/  LDL.LU.64 R82, [R1+0x2cd8] ;  /* 0x002cd80001527983 */ /* 0x000ee20000300a00 */
[----:B-1----:R-:W-:-:S03]  /*401e0*/  IMAD.MOV.U32 R0, RZ, RZ, R85 ;  /* 0x000000ffff007224 */ /* 0x002fc600078e0055 */
[----:B--2---:R-:W-:Y:S04]  /*401f0*/  STL [R1+0x6f40], R70 ;  /* 0x006f404601007387 */ /* 0x004fe80000100800 */
[----:B------:R1:W-:Y:S04]  /*40200*/  STL [R1+0x6f34], R0 ;  /* 0x006f340001007387 */ /* 0x0003e80000100800 */
[----:B------:R-:W2:Y:S01]  /*40210*/  LDL.LU.64 R84, [R1+0x2d00] ;  /* 0x002d000001547983 */ /* 0x000ea20000300a00 */
[----:B-1----:R-:W-:-:S03]  /*40220*/  IMAD.MOV.U32 R0, RZ, RZ, R71 ;  /* 0x000000ffff007224 */ /* 0x002fc600078e0047 */
[----:B----4-:R-:W-:Y:S04]  /*40230*/  STL [R1+0x6f48], R72 ;  /* 0x006f484801007387 */ /* 0x010fe80000100800 */
        /* <DEDUP_REMOVED lines=9> */
[----:B------:R-:W4:Y:S04]  /*402d0*/  LDL.LU.64 R74, [R1+0x2d18] ;  /* 0x002d1800014a7983 */ /* 0x000f280000300a00 */
[----:B------:R-:W4:Y:S01]  /*402e0*/  LDL.LU.64 R64, [R1+0x4e30] ;  /* 0x004e300001407983 */ /* 0x000f220000300a00 */
[----:B-1----:R-:W-:-:S05]  /*402f0*/  MOV R0, R67 ;  /* 0x0000004300007202 */ /* 0x002fca0000000f00 */
[----:B------:R1:W-:Y:S04]  /*40300*/  STL [R1+0x6f54], R0 ;  /* 0x006f540001007387 */ /* 0x0003e80000100800 */
[----:B------:R1:W-:Y:S02]  /*40310*/  STL [R1+0x6f60], R76 ;  /* 0x006f604c01007387 */ /* 0x0003e40000100800 */
[----:B-1----:R-:W-:Y:S02]  /*40320*/  IMAD.MOV.U32 R0, RZ, RZ, R77 ;  /* 0x000000ffff007224 */ /* 0x002fe400078e004d */
[----:B------:R-:W4:Y:S04]  /*40330*/  LDL.LU.64 R76, [R1+0x4e38] ;  /* 0x004e3800014c7983 */ /* 0x000f280000300a00 */
[----:B------:R1:W-:Y:S04]  /*40340*/  STL [R1+0x6f5c], R0 ;  /* 0x006f5c0001007387 */ /* 0x0003e80000100800 */
[----:B------:R1:W-:Y:S02]  /*40350*/  STL [R1+0x6f68], R78 ;  /* 0x006f684e01007387 */ /* 0x0003e40000100800 */
[----:B-1----:R-:W-:-:S02]  /*40360*/  IMAD.MOV.U32 R0, RZ, RZ, R79 ;  /* 0x000000ffff007224 */ /* 0x002fc400078e004f */
[----:B------:R-:W4:Y:S04]  /*40370*/  LDL.LU.64 R78, [R1+0x4e40] ;  /* 0x004e4000014e7983 */ /* 0x000f280000300a00 */
[----:B------:R1:W-:Y:S04]  /*40380*/  STL [R1+0x6f64], R0 ;  /* 0x006f640001007387 */ /* 0x0003e80000100800 */
        /* <DEDUP_REMOVED lines=10> */
[----:B-1----:R-:W-:-:S03]  /*40430*/  MOV R0, R69 ;  /* 0x0000004500007202 */ /* 0x002fc60000000f00 */
[----:B------:R-:W4:Y:S04]  /*40440*/  LDL.LU.64 R68, [R1+0x4e60] ;  /* 0x004e600001447983 */ /* 0x000f280000300a00 */
[----:B------:R1:W-:Y:S04]  /*40450*/  STL [R1+0x6f7c], R0 ;  /* 0x006f7c0001007387 */ /* 0x0003e80000100800 */
[----:B---3--:R3:W-:Y:S01]  /*40460*/  STL [R1+0x6f88], R82 ;  /* 0x006f885201007387 */ /* 0x0087e20000100800 */
[----:B-1----:R-:W-:-:S03]  /*40470*/  IMAD.MOV.U32 R0, RZ, RZ, R83 ;  /* 0x000000ffff007224 */ /* 0x002fc600078e0053 */
[----:B---3--:R-:W3:Y:S04]  /*40480*/  LDL.LU.64 R82, [R1+0x4e68] ;  /* 0x004e680001527983 */ /* 0x008ee80000300a00 */
[----:B------:R1:W-:Y:S04]  /*40490*/  STL [R1+0x6f84], R0 ;  /* 0x006f840001007387 */ /* 0x0003e80000100800 */
[----:B--2---:R2:W-:Y:S01]  /*404a0*/  STL [R1+0x6f90], R84 ;  /* 0x006f905401007387 */ /* 0x0045e20000100800 */
[----:B-1----:R-:W-:-:S03]  /*404b0*/  IMAD.MOV.U32 R0, RZ, RZ, R85 ;  /* 0x000000ffff007224 */ /* 0x002fc600078e0055 */
[----:B--2---:R-:W2:Y:S04]  /*404c0*/  LDL.LU.64 R84, [R1+0x4e70] ;  /* 0x004e700001547983 */ /* 0x004ea80000300a00 */
[----:B------:R1:W-:Y:S04]  /*404d0*/  STL [R1+0x6f8c], R0 ;  /* 0x006f8c0001007387 */ /* 0x0003e80000100800 */
[----:B----4-:R4:W-:Y:S01]  /*404e0*/  STL [R1+0x6f98], R70 ;  /* 0x006f984601007387 */ /* 0x0109e20000100800 */
[----:B-1----:R-:W-:-:S03]  /*404f0*/  IMAD.MOV.U32 R0, RZ, RZ, R71 ;  /* 0x000000ffff007224 */ /* 0x002fc600078e0047 */
[----:B----4-:R-:W4:Y:S04]  /*40500*/  LDL.LU.64 R70, [R1+0x4e78] ;  /* 0x004e780001467983 */ /* 0x010f280000300a00 */
[----:B------:R1:W-:Y:S04]  /*40510*/  STL [R1+0x6f94], R0 ;  /* 0x006f940001007387 */ /* 0x0003e80000100800 */
[----:B------:R1:W-:Y:S02]  /*40520*/  STL [R1+0x6fa0], R72 ;  /* 0x006fa04801007387 */ /* 0x0003e40000100800 */
[----:B-1----:R-:W-:-:S02]  /*40530*/  IMAD.MOV.U32 R0, RZ, RZ, R73 ;  /* 0x000000ffff007224 */ /* 0x002fc400078e0049 */
[----:B------:R-:W4:Y:S04]  /*40540*/  LDL.LU.64 R72, [R1+0x4e80] ;  /* 0x004e800001487983 */ /* 0x000f280000300a00 */
[----:B------:R1:W-:Y:S04]  /*40550*/  STL [R1+0x6f9c], R0 ;  /* 0x006f9c0001007387 */ /* 0x0003e80000100800 */
[----:B------:R1:W-:Y:S02]  /*40560*/  STL [R1+0x6fa8], R74 ;  /* 0x006fa84a01007387 */ /* 0x0003e40000100800 */
[----:B-1----:R-:W-:-:S02]  /*40570*/  MOV R0, R75 ;  /* 0x0000004b00007202 */ /* 0x002fc40000000f00 */
[----:B------:R-:W-:Y:S04]  /*40580*/  STL [R1+0x6fb0], R64 ;  /* 0x006fb04001007387 */ /* 0x000fe80000100800 */
[----:B------:R1:W-:Y:S04]  /*40590*/  STL [R1+0x6fa4], R0 ;  /* 0x006fa40001007387 */ /* 0x0003e80000100800 */
[----:B------:R-:W4:Y:S01]  /*405a0*/  LDL.LU.64 R74, [R1+0x4e88] ;  /* 0x004e8800014a7983 */ /* 0x000f220000300a00 */
[----:B-1----:R-:W-:-:S03]  /*405b0*/  IMAD.MOV.U32 R0, RZ, RZ, R65 ;  /* 0x000000ffff007224 */ /* 0x002fc600078e0041 */
[----:B------:R-:W-:Y:S04]  /*405c0*/  STL [R1+0x6fb8], R76 ;  /* 0x006fb84c01007387 */ /* 0x000fe80000100800 */
[----:B------:R1:W-:Y:S02]  /*405d0*/  STL [R1+0x6fac], R0 ;  /* 0x006fac0001007387 */ /* 0x0003e40000100800 */
[----:B-1----:R-:W-:Y:S02]  /*405e0*/  IMAD.MOV.U32 R0, RZ, RZ, R77 ;  /* 0x000000ffff007224 */ /* 0x002fe400078e004d */
[----:B------:R-:W4:Y:S04]  /*405f0*/  LDL.LU.64 R76, [R1+0x4e90] ;  /* 0x004e9000014c7983 */ /* 0x000f280000300a00 */
[----:B------:R1:W-:Y:S04]  /*40600*/  STL [R1+0x6fb4], R0 ;  /* 0x006fb40001007387 */ /* 0x0003e80000100800 */
[----:B------:R1:W-:Y:S02]  /*40610*/  STL [R1+0x6fc0], R78 ;  /* 0x006fc04e01007387 */ /* 0x0003e40000100800 */
[----:B-1----:R-:W-:-:S02]  /*40620*/  IMAD.MOV.U32 R0, RZ, RZ, R79 ;  /* 0x000000ffff007224 */ /* 0x002fc400078e004f */
        /* <DEDUP_REMOVED lines=15> */
[----:B---3--:R-:W-:Y:S04]  /*40720*/  STL [R1+0x6fe8], R82 ;  /* 0x006fe85201007387 */ /* 0x008fe80000100800 */
[----:B------:R1:W-:Y:S02]  /*40730*/  STL [R1+0x6fdc], R0 ;  /* 0x006fdc0001007387 */ /* 0x0003e40000100800 */
[----:B-1----:R-:W-:Y:S02]  /*40740*/  IMAD.MOV.U32 R0, RZ, RZ, R83 ;  /* 0x000000ffff007224 */ /* 0x002fe400078e0053 */
[----:B------:R-:W3:Y:S04]  /*40750*/  LDL.LU.64 R82, [R1+0x4db0] ;  /* 0x004db00001527983 */ /* 0x000ee80000300a00 */
[----:B------:R1:W-:Y:S04]  /*40760*/  STL [R1+0x6fe4], R0 ;  /* 0x006fe40001007387 */ /* 0x0003e80000100800 */
[----:B--2---:R2:W-:Y:S01]  /*40770*/  STL [R1+0x6ff0], R84 ;  /* 0x006ff05401007387 */ /* 0x0045e20000100800 */
[----:B-1----:R-:W-:-:S03]  /*40780*/  IMAD.MOV.U32 R0, RZ, RZ, R85 ;  /* 0x000000ffff007224 */ /* 0x002fc600078e0055 */
[----:B--2---:R-:W2:Y:S04]  /*40790*/  LDL.LU.64 R84, [R1+0x4db8] ;  /* 0x004db80001547983 */ /* 0x004ea80000300a00 */
[----:B------:R1:W-:Y:S04]  /*407a0*/  STL [R1+0x6fec], R0 ;  /* 0x006fec0001007387 */ /* 0x0003e80000100800 */
[----:B----4-:R-:W-:Y:S04]  /*407b0*/  STL [R1+0x6ff8], R70 ;  /* 0x006ff84601007387 */ /* 0x010fe80000100800 */
        /* <DEDUP_REMOVED lines=25> */
[----:B-1----:R-:W-:-:S03]  /*40950*/  MOV R0, R81 ;  /* 0x0000005100007202 */ /* 0x002fc60000000f00 */
[----:B------:R-:W4:Y:S04]  /*40960*/  LDL.LU.64 R78, [R1+0x4e10] ;  /* 0x004e1000014e7983 */ /* 0x000f280000300a00 */
[----:B------:R1:W-:Y:S04]  /*40970*/  STL [R1+0x701c], R0 ;  /* 0x00701c0001007387 */ /* 0x0003e80000100800 */
[----:B------:R1:W-:Y:S02]  /*40980*/  STL [R1+0x7028], R86 ;  /* 0x0070285601007387 */ /* 0x0003e40000100800 */
[----:B-1----:R-:W-:-:S02]  /*40990*/  IMAD.MOV.U32 R0, RZ, RZ, R87 ;  /* 0x000000ffff007224 */ /* 0x002fc400078e0057 */
[----:B------:R-:W4:Y:S04]  /*409a0*/  LDL.LU.64 R80, [R1+0x4e18] ;  /* 0x004e180001507983 */ /* 0x000f280000300a00 */
[----:B------:R-:W4:Y:S04]  /*409b0*/  LDL.LU.64 R86, [R1+0x4e20] ;  /* 0x004e200001567983 */ /* 0x000f280000300a00 */
[----:B------:R3:W-:Y:S02]  /*409c0*/  STL [R1+0x7024], R0 ;  /* 0x0070240001007387 */ /* 0x0007e40000100800 */
[----:B---3--:R-:W-:-:S02]  /*409d0*/  IMAD.MOV.U32 R0, RZ, RZ, R83 ;  /* 0x000000ffff007224 */ /* 0x008fc400078e0053 */
[----:B------:R1:W-:Y:S04]  /*409e0*/  STL [R1+0x7030], R82 ;  /* 0x0070305201007387 */ /* 0x0003e80000100800 */
[----:B-1----:R-:W3:Y:S04]  /*409f0*/  LDL.LU.64 R82, [R1+0x4e28] ;  /* 0x004e280001527983 */ /* 0x002ee80000300a00 */
[----:B------:R1:W-:Y:S04]  /*40a00*/  STL [R1+0x702c], R0 ;  /* 0x00702c0001007387 */ /* 0x0003e80000100800 */
[----:B--2---:R2:W-:Y:S01]  /*40a10*/  STL [R1+0x7038], R84 ;  /* 0x0070385401007387 */ /* 0x0045e20000100800 */
[----:B-1----:R-:W-:-:S03]  /*40a20*/  IMAD.MOV.U32 R0, RZ, RZ, R85 ;  /* 0x000000ffff007224 */ /* 0x002fc600078e0055 */
[----:B--2---:R-:W2:Y:S04]  /*40a30*/  LDL.LU.64 R84, [R1+0x4d28] ;  /* 0x004d280001547983 */ /* 0x004ea80000300a00 */
[----:B------:R1:W-:Y:S04]  /*40a40*/  STL [R1+0x7034], R0 ;  /* 0x0070340001007387 */ /* 0x0003e80000100800 */
[----:B----4-:R-:W-:Y:S01]  /*40a50*/  STL [R1+0x7040], R58 ;  /* 0x0070403a01007387 */ /* 0x010fe20000100800 */
[----:B-1----:R-:W-:-:S03]  /*40a60*/  IMAD.MOV.U32 R0, RZ, RZ, R59 ;  /* 0x000000ffff007224 */ /* 0x002fc600078e003b */
        /* <DEDUP_REMOVED lines=34> */
[----:B------:R1:W-:Y:S02]  /*40c90*/  STL [R1+0x7094], R0 ;  /* 0x0070940001007387 */ /* 0x0003e40000100800 */
[----:B-1----:R-:W-:-:S05]  /*40ca0*/  IMAD.MOV.U32 R0, RZ, RZ, R87 ;  /* 0x000000ffff007224 */ /* 0x002fca00078e0057 */
[----:B------:R1:W-:Y:S01]  /*40cb0*/  STL [R1+0x709c], R0 ;  /* 0x00709c0001007387 */ /* 0x0003e20000100800 */
[----:B---3--:R-:W-:-:S03]  /*40cc0*/  IMAD.MOV.U32 R2, RZ, RZ, R83 ;  /* 0x000000ffff027224 */ /* 0x008fc600078e0053 */
[----:B------:R-:W-:Y:S04]  /*40cd0*/  STL [R1+0x70a8], R82 ;  /* 0x0070a85201007387 */ /* 0x000fe80000100800 */
[----:B------:R3:W-:Y:S01]  /*40ce0*/  STL [R1+0x70a4], R2 ;  /* 0x0070a40201007387 */ /* 0x0007e20000100800 */
[----:B--2---:R-:W-:-:S03]  /*40cf0*/  IMAD.MOV.U32 R7, RZ, RZ, R85 ;  /* 0x000000ffff077224 */ /* 0x004fc600078e0055 */
[----:B------:R-:W-:Y:S04]  /*40d00*/  STL [R1+0x70b0], R84 ;  /* 0x0070b05401007387 */ /* 0x000fe80000100800 */
[----:B------:R2:W-:Y:S04]  /*40d10*/  STL [R1+0x70ac], R7 ;  /* 0x0070ac0701007387 */ /* 0x0005e80000100800 */
[----:B------:R-:W4:Y:S04]  /*40d20*/  LDL.LU.64 R8, [R1+0x4fa0] ;  /* 0x004fa00001087983 */ /* 0x000f280000300a00 */
[----:B------:R-:W1:Y:S02]  /*40d30*/  S2R R86, SR_TID.X ;  /* 0x0000000000567919 */ /* 0x000e640000002100 */
[C---:B-1----:R-:W-:Y:S01]  /*40d40*/  LOP3.LUT R0, R86.reuse, 0x7, RZ, 0xc0, !PT ;  /* 0x0000000756007812 */ /* 0x042fe200078ec0ff */
[C---:B---3--:R-:W-:Y:S01]  /*40d50*/  IMAD.SHL.U32 R2, R86.reuse, 0x2, RZ ;  /* 0x0000000256027824 */ /* 0x048fe200078e00ff */
[----:B------:R-:W-:-:S02]  /*40d60*/  LOP3.LUT R6, R86, 0x3, RZ, 0xc0, !PT ;  /* 0x0000000356067812 */ /* 0x000fc400078ec0ff */
[----:B------:R-:W-:Y:S01]  /*40d70*/  LOP3.LUT R3, R86, 0x1c, RZ, 0xc0, !PT ;  /* 0x0000001c56037812 */ /* 0x000fe200078ec0ff */
[----:B------:R-:W-:-:S04]  /*40d80*/  IMAD R0, R0, 0x90, RZ ;  /* 0x0000009000007824 */ /* 0x000fc800078e02ff */
[----:B------:R-:W-:Y:S01]  /*40d90*/  IMAD R6, R6, 0x820, R3 ;  /* 0x0000082006067824 */ /* 0x000fe200078e0203 */
[----:B--2---:R-:W-:Y:S02]  /*40da0*/  LOP3.LUT R7, R0, 0x30, R2, 0x78, !PT ;  /* 0x0000003000077812 */ /* 0x004fe400078e7802 */
[----:B------:R-:W2:Y:S04]  /*40db0*/  LDL.LU.64 R2, [R1+0x4f98] ;  /* 0x004f980001027983 */ /* 0x000ea80000300a00 */
[----:B----4-:R1:W-:Y:S04]  /*40dc0*/  STL.64 [R1+0x63a0], R8 ;  /* 0x0063a00801007387 */ /* 0x0103e80000100a00 */
[----:B-1----:R-:W3:Y:S04]  /*40dd0*/  LDL.LU.64 R8, [R1+0x4f90] ;  /* 0x004f900001087983 */ /* 0x002ee80000300a00 */
[----:B--2---:R1:W-:Y:S04]  /*40de0*/  STL.64 [R1+0x6398], R2 ;  /* 0x0063980201007387 */ /* 0x0043e80000100a00 */
[----:B-1----:R-:W2:Y:S04]  /*40df0*/  LDL.LU.64 R2, [R1+0x4f88] ;  /* 0x004f880001027983 */ /* 0x002ea80000300a00 */
[----:B---3--:R1:W-:Y:S04]  /*40e00*/  STL.64 [R1+0x6390], R8 ;  /* 0x0063900801007387 */ /* 0x0083e80000100a00 */
        /* <DEDUP_REMOVED lines=694> */
[----:B---3--:R2:W-:Y:S04]  /*43970*/  STL.64 [R1+0x58b0], R8 ;  /* 0x0058b00801007387 */ /* 0x0085e80000100a00 */
        /* <DEDUP_REMOVED lines=1513> */
[----:B------:R3:W-:Y:S04]  /*49810*/  STL [R1], RZ ;  /* 0x000000ff01007387 */ /* 0x0007e80000100800 */
        /* <DEDUP_REMOVED lines=2474> */
[----:B------:R-:W-:-:S03]  /*532c0*/  IADD3 R87, R5, 0x1f, RZ ;  /* 0x0000001f05577810 */ /* 0x000fc60007ffe0ff */
[----:B------:R3:W-:Y:S01]  /*532d0*/  STL [R1+0x4c8c], RZ ;  /* 0x004c8cff01007387 */ /* 0x0007e20000100800 */
[----:B------:R-:W-:Y:S02]  /*532e0*/  SHF.R.S32.HI R5, RZ, 0x1f, R87 ;  /* 0x0000001fff057819 */ /* 0x000fe40000011457 */
[----:B-1----:R-:W-:Y:S02]  /*532f0*/  SHF.R.S32.HI R3, RZ, 0x1f, R4 ;  /* 0x0000001fff037819 */ /* 0x002fe40000011404 */
[----:B------:R-:W-:Y:S02]  /*53300*/  LEA.HI R5, R5, R87, RZ, 0x5 ;  /* 0x0000005705057211 */ /* 0x000fe400078f28ff */
[----:B------:R-:W-:Y:S02]  /*53310*/  SHF.L.U64.HI R3, R4, 0x2, R3 ;  /* 0x0000000204037819 */ /* 0x000fe40000010203 */
[----:B------:R-:W-:Y:S02]  /*53320*/  SHF.R.S32.HI R4, RZ, 0x5, R5 ;  /* 0x00000005ff047819 */ /* 0x000fe40000011405 */
[----:B------:R-:W-:-:S02]  /*53330*/  SHF.R.S32.HI R0, RZ, 0x1f, R252 ;  /* 0x0000001fff007819 */ /* 0x000fc400000114fc */
[C---:B------:R-:W-:Y:S01]  /*53340*/  LOP3.LUT R5, R6.reuse, 0x20, RZ, 0x3c, !PT ;  /* 0x0000002006057812 */ /* 0x040fe200078e3cff */
[----:B------:R-:W-:Y:S01]  /*53350*/  CS2R R228, SRZ ;  /* 0x0000000000e47805 */ /* 0x000fe2000001ff00 */
[----:B------:R-:W-:Y:S01]  /*53360*/  LOP3.LUT R88, R6, 0x40, RZ, 0x3c, !PT ;  /* 0x0000004006587812 */ /* 0x000fe200078e3cff */
[----:B------:R-:W-:Y:S01]  /*53370*/  CS2R R230, SRZ ;  /* 0x0000000000e67805 */ /* 0x000fe2000001ff00 */
[----:B------:R-:W-:Y:S01]  /*53380*/  IADD3 R5, R4, -0x2, RZ ;  /* 0xfffffffe04057810 */ /* 0x000fe20007ffe0ff */
[----:B------:R-:W-:Y:S01]  /*53390*/  CS2R R236, SRZ ;  /* 0x0000000000ec7805 */ /* 0x000fe2000001ff00 */
[C---:B------:R-:W-:Y:S01]  /*533a0*/  SHF.L.U64.HI R0, R252.reuse, 0x2, R0 ;  /* 0x00000002fc007819 */ /* 0x040fe20000010200 */
[----:B------:R-:W-:Y:S01]  /*533b0*/  CS2R R238, SRZ ;  /* 0x0000000000ee7805 */ /* 0x000fe2000001ff00 */
[----:B------:R-:W-:Y:S01]  /*533c0*/  SHF.L.U32 R2, R252, 0x2, RZ ;  /* 0x00000002fc027819 */ /* 0x000fe200000006ff */
[----:B------:R-:W-:Y:S01]  /*533d0*/  CS2R R232, SRZ ;  /* 0x0000000000e87805 */ /* 0x000fe2000001ff00 */
        /* <DEDUP_REMOVED lines=9> */
[----:B--2---:R-:W-:Y:S01]  /*53470*/  CS2R R8, SRZ ;  /* 0x0000000000087805 */ /* 0x004fe2000001ff00 */
        /* <DEDUP_REMOVED lines=39> */
[----:B------:R-:W-:-:S02]  /*536f0*/  LOP3.LUT R6, R6, 0x60, RZ, 0x3c, !PT ;  /* 0x0000006006067812 */ /* 0x000fc400078e3cff */
[----:B------:R-:W-:Y:S01]  /*53700*/  LOP3.LUT R4, R7, 0x40, RZ, 0x3c, !PT ;  /* 0x0000004007047812 */ /* 0x000fe200078e3cff */
[----:B------:R-:W-:Y:S02]  /*53710*/  UMOV UR4, 0x1 ;  /* 0x0000000100047882 */ /* 0x000fe40000000000 */
[----:B---3--:R-:W-:Y:S02]  /*53720*/  UMOV UR5, 0xffffffff ;  /* 0xffffffff00057882 */ /* 0x008fe40000000000 */
.L_x_1:
[----:B------:R-:W2:Y:S04]  /*53730*/  LDL.LU.64 R96, [R1+0x28a0] ;  /* 0x0028a00001607983 */ /* 0x000ea80000300a00 */
[----:B------:R-:W1:Y:S01]  /*53740*/  S2R R2, SR_TID.X ;  /* 0x0000000000027919 */ /* 0x000e620000002100 */
[----:B------:R-:W-:Y:S01]  /*53750*/  UIADD3 UR5, UR5, 0x1, URZ ;  /* 0x0000000105057890 */ /* 0x000fe2000fffe03f */
[----:B------:R-:W-:-:S04]  /*53760*/  DEPBAR.LE SB0, 0x2 ;  /* 0x000080800000791a */ /* 0x000fc80000000000 */
[----:B------:R-:W2:Y:S04]  /*53770*/  LDL.LU.64 R98, [R1+0x28a8] ;  /* 0x0028a80001627983 */ /* 0x000ea80000300a00 */
[----:B------:R-:W3:Y:S04]  /*53780*/  LDL.LU.64 R92, [R1+0x2880] ;  /* 0x00288000015c7983 */ /* 0x000ee80000300a00 */
[----:B------:R-:W3:Y:S04]  /*53790*/  LDL.LU.64 R94, [R1+0x2888] ;  /* 0x00288800015e7983 */ /* 0x000ee80000300a00 */
[----:B------:R-:W3:Y:S04]  /*537a0*/  LDL.LU.64 R88, [R1+0x2860] ;  /* 0x0028600001587983 */ /* 0x000ee80000300a00 */
[----:B------:R-:W3:Y:S01]  /*537b0*/  LDL.LU.64 R90, [R1+0x2868] ;  /* 0x00286800015a7983 */ /* 0x000ee20000300a00 */
[----:B------:R-:W-:Y:S01]  /*537c0*/  UISETP.GT.AND UP0, UPT, UR5, 0x1, UPT ;  /* 0x000000010500788c */ /* 0x000fe2000bf04270 */
[----:B-1----:R-:W-:-:S02]  /*537d0*/  LOP3.LUT R6, R2, 0x1c, RZ, 0xc0, !PT ;  /* 0x0000001c02067812 */ /* 0x002fc400078ec0ff */
[----:B-----5:R-:W-:Y:S01]  /*537e0*/  STL.64 [R1+0x81c8], R22 ;  /* 0x0081c81601007387 */ /* 0x020fe20000100a00 */
[C---:B------:R-:W-:Y:S01]  /*537f0*/  LOP3.LUT R5, R2.reuse, 0x3, RZ, 0xc0, !PT ;  /* 0x0000000302057812 */ /* 0x040fe200078ec0ff */
[----:B------:R-:W-:Y:S01]  /*53800*/  USEL UR5, UR5, URZ, !UP0 ;  /* 0x0000003f05057287 */ /* 0x000fe2000c000000 */
[C---:B------:R-:W-:Y:S01]  /*53810*/  LOP3.LUT R7, R2.reuse, 0x1c, RZ, 0xc0, !PT ;  /* 0x0000001c02077812 */ /* 0x040fe200078ec0ff */
[----:B------:R1:W-:Y:S02]  /*53820*/  STL.64 [R1+0x81c0], R20 ;  /* 0x0081c01401007387 */ /* 0x0003e40000100a00 */
[----:B------:R-:W-:Y:S01]  /*53830*/  IMAD R5, R5, 0x820, R6 ;  /* 0x0000082005057824 */ /* 0x000fe200078e0206 */
[----:B------:R-:W-:Y:S01]  /*53840*/  LOP3.LUT R6, R2, 0x3, RZ, 0xc0, !PT ;  /* 0x0000000302067812 */ /* 0x000fe200078ec0ff */
[----:B------:R-:W-:Y:S01]  /*53850*/  STL.64 [R1+0x81b8], R26 ;  /* 0x0081b81a01007387 */ /* 0x000fe20000100a00 */
[----:B------:R-:W-:Y:S02]  /*53860*/  IMAD.U32 R4, RZ, RZ, UR5 ;  /* 0x00000005ff047e24 */ /* 0x000fe4000f8e00ff */
[----:B------:R-:W-:Y:S01]  /*53870*/  IMAD.U32 R252, RZ, RZ, UR5 ;  /* 0x00000005fffc7e24 */ /* 0x000fe2000f8e00ff */
[----:B------:R-:W-:Y:S01]  /*53880*/  STL.64 [R1+0x81b0], R24 ;  /* 0x0081b01801007387 */ /* 0x000fe20000100a00 */
[----:B------:R-:W-:-:S02]  /*53890*/  IMAD R6, R6, 0x820, R7 ;  /* 0x0000082006067824 */ /* 0x000fc400078e0207 */
[----:B------:R-:W-:Y:S01]  /*538a0*/  IMAD R4, R4, 0x10000, R5 ;  /* 0x0001000004047824 */ /* 0x000fe200078e0205 */
[----:B------:R-:W-:Y:S01]  /*538b0*/  STL.64 [R1+0x81a8], R30 ;  /* 0x0081a81e01007387 */ /* 0x000fe20000100a00 */
[----:B------:R-:W-:Y:S01]  /*538c0*/  IMAD.U32 R5, RZ, RZ, UR5 ;  /* 0x00000005ff057e24 */ /* 0x000fe2000f8e00ff */
[----:B------:R-:W-:Y:S02]  /*538d0*/  LOP3.LUT R6, R6, 0x20, RZ, 0x3c, !PT ;  /* 0x0000002006067812 */ /* 0x000fe400078e3cff */
[----:B------:R-:W-:Y:S02]  /*538e0*/  STL.64 [R1+0x81a0], R28 ;  /* 0x0081a01c01007387 */ /* 0x000fe40000100a00 */
[----:B------:R-:W-:Y:S01]  /*538f0*/  LEA R5, R5, R6, 0x10 ;  /* 0x0000000605057211 */ /* 0x000fe200078e80ff */
[C---:B------:R-:W-:Y:S01]  /*53900*/  IMAD.SHL.U32 R6, R2.reuse, 0x2, RZ ;  /* 0x0000000202067824 */ /* 0x040fe200078e00ff */
[----:B------:R-:W-:Y:S01]  /*53910*/  STL.64 [R1+0x8198], R34 ;  /* 0x0081982201007387 */ /* 0x000fe20000100a00 */
[----:B------:R-:W-:-:S03]  /*53920*/  LOP3.LUT R2, R2, 0x7, RZ, 0xc0, !PT ;  /* 0x0000000702027812 */ /* 0x000fc600078ec0ff */
[----:B------:R-:W-:Y:S02]  /*53930*/  STL.64 [R1+0x8190], R32 ;  /* 0x0081902001007387 */ /* 0x000fe40000100a00 */
[----:B------:R-:W-:Y:S02]  /*53940*/  IMAD R2, R2, 0x90, RZ ;  /* 0x0000009002027824 */ /* 0x000fe400078e02ff */
[----:B------:R-:W-:Y:S03]  /*53950*/  STL.64 [R1+0x8188], R38 ;  /* 0x0081882601007387 */ /* 0x000fe60000100a00 */
[----:B------:R-:W-:Y:S01]  /*53960*/  LOP3.LUT R2, R2, 0x30, R6, 0x78, !PT ;  /* 0x0000003002027812 */ /* 0x000fe200078e7806 */
        /* <DEDUP_REMOVED lines=25> */
[----:B------:R1:W-:Y:S04]  /*53b00*/  STL [R1+0x754c], R3 ;  /* 0x00754c0301007387 */ /* 0x0003e80000100800 */
[----:B------:R1:W-:Y:S04]  /*53b10*/  STL [R1+0x7548], R0 ;  /* 0x0075480001007387 */ /* 0x0003e80000100800 */
[----:B-1----:R-:W4:Y:S04]  /*53b20*/  LDL.LU.64 R20, [R1+0x2850] ;  /* 0x0028500001147983 */ /* 0x002f280000300a00 */
[----:B------:R-:W4:Y:S01]  /*53b30*/  LDL.LU.64 R22, [R1+0x2858] ;  /* 0x0028580001167983 */ /* 0x000f220000300a00 */
[----:B------:R-:W-:Y:S01]  /*53b40*/  IMAD R252, R252, 0x8000, R2 ;  /* 0x00008000fcfc7824 */ /* 0x000fe200078e0202 */
[----:B------:R-:W-:-:S02]  /*53b50*/  MOV R7, UR5 ;  /* 0x0000000500077c02 */ /* 0x000fc40008000f00 */
[----:B------:R-:W-:Y:S06]  /*53b60*/  BAR.SYNC.DEFER_BLOCKING 0x0 ;  /* 0x0000000000007b1d */ /* 0x000fec0000010000 */
[----:B------:R-:W1:Y:S04]  /*53b70*/  S2R R6, SR_TID.X ;  /* 0x0000000000067919 */ /* 0x000e680000002100 */
[----:B------:R-:W-:Y:S04]  /*53b80*/  LDS R224, [R4] ;  /* 0x0000000004e07984 */ /* 0x000fe80000000800 */
[----:B------:R-:W-:Y:S01]  /*53b90*/  LDS R226, [R4+0x2000] ;  /* 0x0020000004e27984 */ /* 0x000fe20000000800 */
[----:B-1----:R-:W-:-:S03]  /*53ba0*/  LOP3.LUT R3, R6, 0x3, RZ, 0xc0, !PT ;  /* 0x0000000306037812 */ /* 0x002fc600078ec0ff */
[----:B------:R-:W-:Y:S01]  /*53bb0*/  LDS R225, [R5] ;  /* 0x0000000005e17984 */ /* 0x000fe20000000800 */
[C---:B------:R-:W-:Y:S02]  /*53bc0*/  LOP3.LUT R2, R6.reuse, 0x1c, RZ, 0xc0, !PT ;  /* 0x0000001c06027812 */ /* 0x040fe400078ec0ff */
[----:B------:R-:W-:Y:S01]  /*53bd0*/  LOP3.LUT R0, R6, 0x3, RZ, 0xc0, !PT ;  /* 0x0000000306007812 */ /* 0x000fe200078ec0ff */
[----:B------:R-:W-:Y:S04]  /*53be0*/  LDS R227, [R5+0x2000] ;  /* 0x0020000005e37984 */ /* 0x000fe80000000800 */
[----:B------:R-:W1:Y:S01]  /*53bf0*/  LDSM.16.M88.4 R212, [R252+0x20000] ;  /* 0x02000000fcd4783b */ /* 0x000e620000000200 */
[----:B------:R-:W-:-:S03]  /*53c00*/  IMAD R0, R0, 0x820, R2 ;  /* 0x0000082000007824 */ /* 0x000fc600078e0202 */
[----:B------:R-:W1:Y:S02]  /*53c10*/  LDSM.16.M88.4 R208, [R252+0x20400] ;  /* 0x02040000fcd0783b */ /* 0x000e640000000200 */
[----:B------:R-:W-:Y:S02]  /*53c20*/  LOP3.LUT R0, R0, 0x60, RZ, 0x3c, !PT ;  /* 0x0000006000007812 */ /* 0x000fe400078e3cff */
[----:B------:R-:W-:Y:S03]  /*53c30*/  LDSM.16.M88.4 R200, [R252+0x20c00] ;  /* 0x020c0000fcc8783b */ /* 0x000fe60000000200 */
[----:B------:R-:W-:Y:S01]  /*53c40*/  IMAD R7, R7, 0x10000, R0 ;  /* 0x0001000007077824 */ /* 0x000fe200078e0200 */
[----:B------:R-:W1:Y:S04]  /*53c50*/  LDSM.16.M88.4 R204, [R252+0x20800] ;  /* 0x02080000fccc783b */ /* 0x000e680000000200 */
[----:B------:R-:W2:Y:S04]  /*53c60*/  LDSM.16.M88.4 R196, [R252+0x21000] ;  /* 0x02100000fcc4783b */ /* 0x000ea80000000200 */
[----:B------:R-:W2:Y:S04]  /*53c70*/  LDSM.16.M88.4 R192, [R252+0x21400] ;  /* 0x02140000fcc0783b */ /* 0x000ea80000000200 */
[----:B------:R-:W2:Y:S04]  /*53c80*/  LDSM.16.M88.4 R156, [R252+0x21800] ;  /* 0x02180000fc9c783b */ /* 0x000ea80000000200 */
[----:B------:R-:W2:Y:S04]  /*53c90*/  LDSM.16.M88.4 R160, [R252+0x21c00] ;  /* 0x021c0000fca0783b */ /* 0x000ea80000000200 */
[----:B------:R-:W2:Y:S04]  /*53ca0*/  LDSM.16.M88.4 R188, [R252+0x22000] ;  /* 0x02200000fcbc783b */ /* 0x000ea80000000200 */
[----:B------:R-:W2:Y:S04]  /*53cb0*/  LDSM.16.M88.4 R184, [R252+0x22400] ;  /* 0x02240000fcb8783b */ /* 0x000ea80000000200 */
[----:B-1----:R-:W-:Y:S04]  /*53cc0*/  STL [R1+0x80ac], R214 ;  /* 0x0080acd601007387 */ /* 0x002fe80000100800 */
[----:B------:R-:W-:Y:S04]  /*53cd0*/  STL [R1+0x80a8], R215 ;  /* 0x0080a8d701007387 */ /* 0x000fe80000100800 */
[----:B------:R-:W-:Y:S04]  /*53ce0*/  STL [R1+0x80b4], R210 ;  /* 0x0080b4d201007387 */ /* 0x000fe80000100800 */
[----:B------:R-:W-:Y:S04]  /*53cf0*/  STL [R1+0x80b0], R211 ;  /* 0x0080b0d301007387 */ /* 0x000fe80000100800 */
[----:B------:R1:W-:Y:S04]  /*53d00*/  STL [R1+0x80bc], R206 ;  /* 0x0080bcce01007387 */ /* 0x0003e80000100800 */
[----:B------:R1:W-:Y:S04]  /*53d10*/  STL [R1+0x80b8], R207 ;  /* 0x0080b8cf01007387 */ /* 0x0003e80000100800 */
[----:B------:R-:W-:Y:S04]  /*53d20*/  STL [R1+0x7ff0], R202 ;  /* 0x007ff0ca01007387 */ /* 0x000fe80000100800 */
[----:B------:R-:W-:Y:S04]  /*53d30*/  STL [R1+0x7fec], R203 ;  /* 0x007feccb01007387 */ /* 0x000fe80000100800 */
[----:B------:R-:W1:Y:S04]  /*53d40*/  LDSM.16.M88.4 R180, [R252+0x22800] ;  /* 0x02280000fcb4783b */ /* 0x000e680000000200 */
[----:B------:R-:W1:Y:S04]  /*53d50*/  LDSM.16.M88.4 R176, [R252+0x22c00] ;  /* 0x022c0000fcb0783b */ /* 0x000e680000000200 */
[----:B------:R-:W1:Y:S04]  /*53d60*/  LDSM.16.M88.4 R172, [R252+0x23000] ;  /* 0x02300000fcac783b */ /* 0x000e680000000200 */
[----:B------:R-:W4:Y:S01]  /*53d70*/  LDSM.16.M88.4 R168, [R252+0x23400] ;  /* 0x02340000fca8783b */ /* 0x000f220000000200 */
[C---:B--2---:R-:W-:Y:S03]  /*53d80*/  HMMA.1688.F32.TF32 R28, R224.reuse, R212, R96 ;  /* 0x000000d4e01c723c */ /* 0x044fe60000081060 */
[----:B------:R-:W2:Y:S04]  /*53d90*/  LDSM.16.M88.4 R164, [R252+0x23800] ;  /* 0x02380000fca4783b */ /* 0x000ea80000000200 */
[----:B------:R-:W-:Y:S01]  /*53da0*/  LDSM.16.M88.4 R96, [R252+0x24400] ;  /* 0x02440000fc60783b */ /* 0x000fe20000000200 */
[----:B---3--:R-:W-:Y:S03]  /*53db0*/  HMMA.1688.F32.TF32 R24, R224, R208, R92 ;  /* 0x000000d0e018723c */ /* 0x008fe6000008105c */
[----:B------:R-:W-:Y:S04]  /*53dc0*/  LDSM.16.M88.4 R92, [R252+0x24000] ;  /* 0x02400000fc5c783b */ /* 0x000fe80000000200 */
[----:B------:R-:W-:Y:S04]  /*53dd0*/  LDSM.16.M88.4 R100, [R252+0x24800] ;  /* 0x02480000fc64783b */ /* 0x000fe80000000200 */
[----:B------:R-:W-:Y:S04]  /*53de0*/  LDSM.16.M88.4 R104, [R252+0x24c00] ;  /* 0x024c0000fc68783b */ /* 0x000fe80000000200 */
[----:B------:R-:W-:Y:S04]  /*53df0*/  LDSM.16.M88.4 R108, [R252+0x25000] ;  /* 0x02500000fc6c783b */ /* 0x000fe80000000200 */
[----:B------:R-:W-:Y:S04]  /*53e00*/  STL.64 [R1+0x53a0], R28 ;  /* 0x0053a01c01007387 */ /* 0x000fe80000100a00 */
[----:B------:R-:W-:Y:S01]  /*53e10*/  STL.64 [R1+0x53a8], R30 ;  /* 0x0053a81e01007387 */ /* 0x000fe20000100a00 */
[----:B-1----:R-:W-:-:S03]  /*53e20*/  IMAD.MOV.U32 R206, RZ, RZ, R26 ;  /* 0x000000ffffce7224 */ /* 0x002fc600078e001a */
[----:B------:R1:W-:Y:S01]  /*53e30*/  STL.64 [R1+0x53d0], R24 ;  /* 0x0053d01801007387 */ /* 0x0003e20000100a00 */
[----:B------:R-:W-:-:S03]  /*53e40*/  IMAD.MOV.U32 R207, RZ, RZ, R27 ;  /* 0x000000ffffcf7224 */ /* 0x000fc600078e001b */
[----:B------:R-:W3:Y:S04]  /*53e50*/  LDL.LU.64 R32, [R1+0x2a30] ;  /* 0x002a300001207983 */ /* 0x000ee80000300a00 */
[----:B------:R-:W3:Y:S01]  /*53e60*/  LDL.LU.64 R34, [R1+0x2a38] ;  /* 0x002a380001227983 */ /* 0x000ee20000300a00 */
[----:B-1----:R-:W-:Y:S03]  /*53e70*/  HMMA.1688.F32.TF32 R24, R224, R204, R88 ;  /* 0x000000cce018723c */ /* 0x002fe60000081058 */
[----:B------:R-:W1:Y:S04]  /*53e80*/  LDSM.16.M88.4 R88, [R252+0x23c00] ;  /* 0x023c0000fc58783b */ /* 0x000e680000000200 */
[----:B------:R-:W1:Y:S04]  /*53e90*/  LDSM.16.M88.4 R112, [R252+0x25400] ;  /* 0x02540000fc70783b */ /* 0x000e680000000200 */
[----:B------:R-:W1:Y:S04]  /*53ea0*/  LDSM.16.M88.4 R116, [R252+0x25800] ;  /* 0x02580000fc74783b */ /* 0x000e680000000200 */
[----:B------:R-:W1:Y:S04]  /*53eb0*/  LDSM.16.M88.4 R120, [R252+0x25c00] ;  /* 0x025c0000fc78783b */ /* 0x000e680000000200 */
[----:B------:R-:W1:Y:S04]  /*53ec0*/  LDSM.16.M88.4 R124, [R252+0x26000] ;  /* 0x02600000fc7c783b */ /* 0x000e680000000200 */
[----:B------:R-:W1:Y:S01]  /*53ed0*/  LDSM.16.M88.4 R128, [R252+0x26400] ;  /* 0x02640000fc80783b */ /* 0x000e620000000200 */
[----:B------:R-:W-:Y:S01]  /*53ee0*/  MOV R210, R24 ;  /* 0x0000001800d27202 */ /* 0x000fe20000000f00 */
[----:B------:R-:W-:Y:S01]  /*53ef0*/  IMAD.MOV.U32 R211, RZ, RZ, R25 ;  /* 0x000000ffffd37224 */ /* 0x000fe200078e0019 */
[----:B------:R-:W-:Y:S01]  /*53f00*/  LOP3.LUT R24, R6, 0x1c, RZ, 0xc0, !PT ;  /* 0x0000001c06187812 */ /* 0x000fe200078ec0ff */
[----:B------:R-:W-:Y:S01]  /*53f10*/  IMAD.MOV.U32 R214, RZ, RZ, R26 ;  /* 0x000000ffffd67224 */ /* 0x000fe200078e001a */
[----:B------:R-:W1:Y:S01]  /*53f20*/  LDSM.16.M88.4 R132, [R252+0x26800] ;  /* 0x02680000fc84783b */ /* 0x000e620000000200 */
[----:B------:R-:W-:-:S02]  /*53f30*/  IMAD.MOV.U32 R215, RZ, RZ, R27 ;  /* 0x000000ffffd77224 */ /* 0x000fc400078e001b */
[----:B------:R-:W-:Y:S01]  /*53f40*/  IMAD R3, R3, 0x820, R24 ;  /* 0x0000082003037824 */ /* 0x000fe200078e0218 */
[----:B------:R-:W1:Y:S01]  /*53f50*/  LDSM.16.M88.4 R136, [R252+0x26c00] ;  /* 0x026c0000fc88783b */ /* 0x000e620000000200 */
[----:B------:R-:W-:-:S03]  /*53f60*/  IMAD.U32 R6, RZ, RZ, UR5 ;  /* 0x00000005ff067e24 */ /* 0x000fc6000f8e00ff */
[----:B------:R-:W1:Y:S01]  /*53f70*/  LDSM.16.M88.4 R140, [R252+0x27000] ;  /* 0x02700000fc8c783b */ /* 0x000e620000000200 */
[----:B------:R-:W-:-:S03]  /*53f80*/  LOP3.LUT R3, R3, 0x40, RZ, 0x3c, !PT ;  /* 0x0000004003037812 */ /* 0x000fc600078e3cff */
[----:B------:R-:W1:Y:S02]  /*53f90*/  LDSM.16.M88.4 R144, [R252+0x27400] ;  /* 0x02740000fc90783b */ /* 0x000e640000000200 */
[----:B------:R-:W-:Y:S02]  /*53fa0*/  IMAD R6, R6, 0x10000, R3 ;  /* 0x0001000006067824 */ /* 0x000fe400078e0203 */
[----:B------:R-:W1:Y:S04]  /*53fb0*/  LDSM.16.M88.4 R148, [R252+0x27800] ;  /* 0x02780000fc94783b */ /* 0x000e680000000200 */
[----:B------:R-:W1:Y:S04]  /*53fc0*/  LDSM.16.M88.4 R152, [R252+0x27c00] ;  /* 0x027c0000fc98783b */ /* 0x000e680000000200 */
[----:B------:R-:W-:Y:S04]  /*53fd0*/  LDS R216, [R6] ;  /* 0x0000000006d87984 */ /* 0x000fe80000000800 */
[----:B------:R-:W-:Y:S04]  /*53fe0*/  LDS R218, [R6+0x2000] ;  /* 0x0020000006da7984 */ /* 0x000fe80000000800 */
[----:B------:R-:W-:Y:S04]  /*53ff0*/  LDS R217, [R7] ;  /* 0x0000000007d97984 */ /* 0x000fe80000000800 */
[----:B------:R-:W1:Y:S01]  /*54000*/  LDS R219, [R7+0x2000] ;  /* 0x0020000007db7984 */ /* 0x000e620000000800 */
[C---:B----4-:R-:W-:Y:S11]  /*54010*/  HMMA.1688.F32.TF32 R20, R224.reuse, R200, R20 ;  /* 0x000000c8e014723c */ /* 0x050ff60000081014 */
[----:B------:R-:W-:Y:S11]  /*54020*/  @!UPT UIADD3 URZ, URZ, URZ, URZ ;  /* 0x0000003f3f3ff290 */ /* 0x000ff6000fffe03f */
[----:B------:R-:W-:Y:S01]  /*54030*/  @!UPT UIADD3 URZ, URZ, URZ, URZ ;  /* 0x0000003f3f3ff290 */ /* 0x000fe2000fffe03f */
[----:B------:R4:W-:Y:S04]  /*54040*/  STL.64 [R1+0x53b0], R20 ;  /* 0x0053b01401007387 */ /* 0x0009e80000100a00 */
[----:B------:R1:W-:Y:S04]  /*54050*/  STL.64 [R1+0x53b8], R22 ;  /* 0x0053b81601007387 */ /* 0x0003e80000100a00 */
[----:B----4-:R-:W4:Y:S04]  /*54060*/  LDL.LU.64 R20, [R1+0x2a20] ;  /* 0x002a200001147983 */ /* 0x010f280000300a00 */
[----:B-1----:R-:W4:Y:S04]  /*54070*/  LDL.LU.64 R22, [R1+0x2a28] ;  /* 0x002a280001167983 */ /* 0x002f280000300a00 */
[----:B------:R-:W4:Y:S04]  /*54080*/  LDL.LU.64 R28, [R1+0x2a10] ;  /* 0x002a1000011c7983 */ /* 0x000f280000300a00 */
[----:B------:R-:W4:Y:S04]  /*54090*/  LDL.LU.64 R30, [R1+0x2a18] ;  /* 0x002a1800011e7983 */ /* 0x000f280000300a00 */
[----:B------:R-:W4:Y:S04]  /*540a0*/  LDL.LU.64 R24, [R1+0x2a00] ;  /* 0x002a000001187983 */ /* 0x000f280000300a00 */
[----:B------:R-:W4:Y:S04]  /*540b0*/  LDL.LU.64 R26, [R1+0x2a08] ;  /* 0x002a0800011a7983 */ /* 0x000f280000300a00 */
        /* <DEDUP_REMOVED lines=20> */
[----:B--2---:R1:W-:Y:S04]  /*54200*/  STL [R1+0x8034], R166 ;  /* 0x008034a601007387 */ /* 0x0043e80000100800 */
        /* <DEDUP_REMOVED lines=8> */
[----:B------:R-:W-:Y:S01]  /*54290*/  STL [R1+0x7f1c], R103 ;  /* 0x007f1c6701007387 */ /* 0x000fe20000100800 */
[C---:B---3--:R-:W-:Y:S03]  /*542a0*/  HMMA.1688.F32.TF32 R32, R224.reuse, R196, R32 ;  /* 0x000000c4e020723c */ /* 0x048fe60000081020 */
        /* <DEDUP_REMOVED lines=26> */
[----:B------:R3:W-:Y:S04]  /*54450*/  STL.64 [R1+0x5390], R32 ;  /* 0x0053902001007387 */ /* 0x0007e80000100a00 */
[----:B------:R1:W-:Y:S01]  /*54460*/  STL.64 [R1+0x5398], R34 ;  /* 0x0053982201007387 */ /* 0x0003e20000100a00 */
[C---:B----4-:R-:W-:Y:S11]  /*54470*/  HMMA.1688.F32.TF32 R20, R224.reuse, R192, R20 ;  /* 0x000000c0e014723c */ /* 0x050ff60000081014 */
[----:B------:R-:W-:Y:S11]  /*54480*/  @!UPT UIADD3 URZ, URZ, URZ, URZ ;  /* 0x0000003f3f3ff290 */ /* 0x000ff6000fffe03f */
[----:B------:R-:W-:Y:S02]  /*54490*/  @!UPT UIADD3 URZ, URZ, URZ, URZ ;  /* 0x0000003f3f3ff290 */ /* 0x000fe4000fffe03f */
[----:B-1----:R-:W-:Y:S01]  /*544a0*/  IMAD.MOV.U32 R166, RZ, RZ, R20 ;  /* 0x000000ffffa67224 */ /* 0x002fe200078e0014 */
[----:B------:R-:W-:Y:S01]  /*544b0*/  MOV R170, R22 ;  /* 0x0000001600aa7202 */ /* 0x000fe20000000f00 */
[----:B--2---:R-:W-:Y:S02]  /*544c0*/  IMAD.MOV.U32 R167, RZ, RZ, R21 ;  /* 0x000000ffffa77224 */ /* 0x004fe400078e0015 */
[----:B------:R-:W-:Y:S01]  /*544d0*/  IMAD.MOV.U32 R171, RZ, RZ, R23 ;  /* 0x000000ffffab7224 */ /* 0x000fe200078e0017 */
[----:B------:R-:W2:Y:S04]  /*544e0*/  LDL.LU.64 R20, [R1+0x29f0] ;  /* 0x0029f00001147983 */ /* 0x000ea80000300a00 */
[----:B------:R-:W2:Y:S01]  /*544f0*/  LDL.LU.64 R22, [R1+0x29f8] ;  /* 0x0029f80001167983 */ /* 0x000ea20000300a00 */
[C---:B------:R-:W-:Y:S08]  /*54500*/  HMMA.1688.F32.TF32 R28, R224.reuse, R156, R28 ;  /* 0x0000009ce01c723c */ /* 0x040ff0000008101c */
[----:B------:R-:W-:Y:S01]  /*54510*/  HMMA.1688.F32.TF32 R24, R224, R160, R24 ;  /* 0x000000a0e018723c */ /* 0x000fe20000081018 */
[----:B------:R-:W-:Y:S04]  /*54520*/  STL [R1+0x805c], R171 ;  /* 0x00805cab01007387 */ /* 0x000fe80000100800 */
[----:B------:R-:W-:Y:S04]  /*54530*/  STL [R1+0x8058], R170 ;  /* 0x008058aa01007387 */ /* 0x000fe80000100800 */
[----:B------:R1:W-:Y:S04]  /*54540*/  STL [R1+0x8054], R167 ;  /* 0x008054a701007387 */ /* 0x0003e80000100800 */
[----:B------:R4:W-:Y:S03]  /*54550*/  STL [R1+0x8050], R166 ;  /* 0x008050a601007387 */ /* 0x0009e60000100800 */
[----:B------:R-:W-:Y:S01]  /*54560*/  MOV R179, R31 ;  /* 0x0000001f00b37202 */ /* 0x000fe20000000f00 */
[----:B------:R-:W-:Y:S01]  /*54570*/  IMAD.MOV.U32 R178, RZ, RZ, R30 ;  /* 0x000000ffffb27224 */ /* 0x000fe200078e001e */
[----:B---3--:R-:W3:Y:S01]  /*54580*/  LDL.LU.64 R32, [R1+0x29e0] ;  /* 0x0029e00001207983 */ /* 0x008ee20000300a00 */
[----:B------:R-:W-:-:S02]  /*54590*/  IMAD.MOV.U32 R175, RZ, RZ, R29 ;  /* 0x000000ffffaf7224 */ /* 0x000fc400078e001d */
[----:B------:R-:W-:Y:S01]  /*545a0*/  IMAD.MOV.U32 R174, RZ, RZ, R28 ;  /* 0x000000ffffae7224 */ /* 0x000fe200078e001c */
[----:B------:R-:W3:Y:S04]  /*545b0*/  LDL.LU.64 R34, [R1+0x29e8] ;  /* 0x0029e80001227983 */ /* 0x000ee80000300a00 */
[----:B------:R-:W-:Y:S01]  /*545c0*/  STL [R1+0x806c], R179 ;  /* 0x00806cb301007387 */ /* 0x000fe20000100800 */
[----:B------:R-:W-:-:S03]  /*545d0*/  IMAD.MOV.U32 R182, RZ, RZ, R24 ;  /* 0x000000ffffb67224 */ /* 0x000fc600078e0018 */
[----:B------:R-:W-:Y:S01]  /*545e0*/  STL [R1+0x8068], R178 ;  /* 0x008068b201007387 */ /* 0x000fe20000100800 */
[----:B------:R-:W-:-:S03]  /*545f0*/  IMAD.MOV.U32 R183, RZ, RZ, R25 ;  /* 0x000000ffffb77224 */ /* 0x000fc600078e0019 */
[----:B------:R1:W-:Y:S01]  /*54600*/  STL [R1+0x8064], R175 ;  /* 0x008064af01007387 */ /* 0x0003e20000100800 */
[----:B------:R-:W-:Y:S02]  /*54610*/  IMAD.MOV.U32 R186, RZ, RZ, R26 ;  /* 0x000000ffffba7224 */ /* 0x000fe400078e001a */
[----:B------:R-:W-:Y:S01]  /*54620*/  IMAD.MOV.U32 R187, RZ, RZ, R27 ;  /* 0x000000ffffbb7224 */ /* 0x000fe200078e001b */
[----:B------:R1:W-:Y:S04]  /*54630*/  STL [R1+0x8060], R174 ;  /* 0x008060ae01007387 */ /* 0x0003e80000100800 */
[----:B------:R-:W4:Y:S04]  /*54640*/  LDL.LU.64 R24, [R1+0x29d0] ;  /* 0x0029d00001187983 */ /* 0x000f280000300a00 */
[----:B------:R-:W4:Y:S04]  /*54650*/  LDL.LU.64 R26, [R1+0x29d8] ;  /* 0x0029d800011a7983 */ /* 0x000f280000300a00 */
[----:B------:R-:W-:Y:S04]  /*54660*/  STL [R1+0x807c], R187 ;  /* 0x00807cbb01007387 */ /* 0x000fe80000100800 */
[----:B------:R-:W-:Y:S04]  /*54670*/  STL [R1+0x8078], R186 ;  /* 0x008078ba01007387 */ /* 0x000fe80000100800 */
[----:B------:R1:W-:Y:S04]  /*54680*/  STL [R1+0x8074], R183 ;  /* 0x008074b701007387 */ /* 0x0003e80000100800 */
[----:B------:R1:W-:Y:S01]  /*54690*/  STL [R1+0x8070], R182 ;  /* 0x008070b601007387 */ /* 0x0003e20000100800 */
[----:B--2---:R-:W-:Y:S11]  /*546a0*/  HMMA.1688.F32.TF32 R20, R224, R188, R20 ;  /* 0x000000bce014723c */ /* 0x004ff60000081014 */
[----:B------:R-:W-:Y:S11]  /*546b0*/  @!UPT UIADD3 URZ, URZ, URZ, URZ ;  /* 0x0000003f3f3ff290 */ /* 0x000ff6000fffe03f */
[----:B------:R-:W-:Y:S02]  /*546c0*/  @!UPT UIADD3 URZ, URZ, URZ, URZ ;  /* 0x0000003f3f3ff290 */ /* 0x000fe4000fffe03f */
[----:B------:R-:W-:Y:S01]  /*546d0*/  MOV R94, R20 ;  /* 0x00000014005e7202 */ /* 0x000fe20000000f00 */
[----:B------:R-:W-:Y:S02]  /*546e0*/  IMAD.MOV.U32 R95, RZ, RZ, R21 ;  /* 0x000000ffff5f7224 */ /* 0x000fe400078e0015 */
[----:B------:R-:W-:Y:S01]  /*546f0*/  IMAD.MOV.U32 R90, RZ, RZ, R22 ;  /* 0x000000ffff5a7224 */ /* 0x000fe200078e0016 */
[----:B------:R-:W2:Y:S01]  /*54700*/  LDL.LU.64 R20, [R1+0x29c0] ;  /* 0x0029c00001147983 */ /* 0x000ea20000300a00 */
[----:B------:R-:W-:-:S03]  /*54710*/  IMAD.MOV.U32 R91, RZ, RZ, R23 ;  /* 0x000000ffff5b7224 */ /* 0x000fc600078e0017 */
[----:B------:R-:W2:Y:S01]  /*54720*/  LDL.LU.64 R22, [R1+0x29c8] ;  /* 0x0029c80001167983 */ /* 0x000ea20000300a00 */
[C---:B---3--:R-:W-:Y:S03]  /*54730*/  HMMA.1688.F32.TF32 R32, R224.reuse, R184, R32 ;  /* 0x000000b8e020723c */ /* 0x048fe60000081020 */
[----:B------:R-:W3:Y:S04]  /*54740*/  LDL.LU.64 R28, [R1+0x29b0] ;  /* 0x0029b000011c7983 */ /* 0x000ee80000300a00 */
[----:B------:R-:W3:Y:S01]  /*54750*/  LDL.LU.64 R30, [R1+0x29b8] ;  /* 0x0029b800011e7983 */ /* 0x000ee20000300a00 */
[----:B----4-:R-:W-:Y:S03]  /*54760*/  HMMA.1688.F32.TF32 R24, R224, R180, R24 ;  /* 0x000000b4e018723c */ /* 0x010fe60000081018 */
[----:B------:R-:W-:Y:S11]  /*54770*/  STL [R1+0x808c], R91 ;  /* 0x00808c5b01007387 */ /* 0x000ff60000100800 */
[----:B------:R-:W-:Y:S02]  /*54780*/  @!UPT UIADD3 URZ, URZ, URZ, URZ ;  /* 0x0000003f3f3ff290 */ /* 0x000fe4000fffe03f */
[----:B------:R-:W-:Y:S01]  /*54790*/  IMAD.MOV.U32 R163, RZ, RZ, R35 ;  /* 0x000000ffffa37224 */ /* 0x000fe200078e0023 */
[----:B------:R-:W-:Y:S01]  /*547a0*/  MOV R191, R33 ;  /* 0x0000002100bf7202 */ /* 0x000fe20000000f00 */
[----:B------:R-:W-:Y:S01]  /*547b0*/  IMAD.MOV.U32 R162, RZ, RZ, R34 ;  /* 0x000000ffffa27224 */ /* 0x000fe200078e0022 */
[----:B------:R-:W-:Y:S01]  /*547c0*/  STL [R1+0x8088], R90 ;  /* 0x0080885a01007387 */ /* 0x000fe20000100800 */
[----:B------:R-:W-:-:S03]  /*547d0*/  IMAD.MOV.U32 R190, RZ, RZ, R32 ;  /* 0x000000ffffbe7224 */ /* 0x000fc600078e0020 */
[----:B------:R-:W-:Y:S04]  /*547e0*/  STL [R1+0x8084], R95 ;  /* 0x0080845f01007387 */ /* 0x000fe80000100800 */
[----:B------:R4:W-:Y:S04]  /*547f0*/  STL [R1+0x8080], R94 ;  /* 0x0080805e01007387 */ /* 0x0009e80000100800 */
[----:B------:R-:W4:Y:S04]  /*54800*/  LDL.LU.64 R32, [R1+0x29a0] ;  /* 0x0029a00001207983 */ /* 0x000f280000300a00 */
[----:B------:R-:W4:Y:S04]  /*54810*/  LDL.LU.64 R34, [R1+0x29a8] ;  /* 0x0029a80001227983 */ /* 0x000f280000300a00 */
[----:B------:R-:W-:Y:S01]  /*54820*/  STL [R1+0x809c], R163 ;  /* 0x00809ca301007387 */ /* 0x000fe20000100800 */
[----:B-1----:R-:W-:-:S03]  /*54830*/  IMAD.MOV.U32 R167, RZ, RZ, R24 ;  /* 0x000000ffffa77224 */ /* 0x002fc600078e0018 */
[----:B------:R-:W-:Y:S01]  /*54840*/  STL [R1+0x8098], R162 ;  /* 0x008098a201007387 */ /* 0x000fe20000100800 */
[----:B------:R-:W-:Y:S01]  /*54850*/  IMAD.MOV.U32 R166, RZ, RZ, R25 ;  /* 0x000000ffffa67224 */ /* 0x000fe200078e0019 */
[----:B------:R-:W-:Y:S02]  /*54860*/  MOV R98, R26 ;  /* 0x0000001a00627202 */ /* 0x000fe40000000f00 */
[----:B------:R1:W-:Y:S01]  /*54870*/  STL [R1+0x8094], R191 ;  /* 0x008094bf01007387 */ /* 0x0003e20000100800 */
[----:B------:R-:W-:-:S03]  /*54880*/  IMAD.MOV.U32 R99, RZ, RZ, R27 ;  /* 0x000000ffff637224 */ /* 0x000fc600078e001b */
[----:B------:R1:W-:Y:S04]  /*54890*/  STL [R1+0x8090], R190 ;  /* 0x008090be01007387 */ /* 0x0003e80000100800 */
[----:B------:R-:W4:Y:S04]  /*548a0*/  LDL.LU.64 R24, [R1+0x2990] ;  /* 0x0029900001187983 */ /* 0x000f280000300a00 */
[----:B------:R-:W4:Y:S04]  /*548b0*/  LDL.LU.64 R26, [R1+0x2998] ;  /* 0x00299800011a7983 */ /* 0x000f280000300a00 */
[----:B------:R1:W-:Y:S04]  /*548c0*/  STL [R1+0x80a4], R166 ;  /* 0x0080a4a601007387 */ /* 0x0003e80000100800 */
[----:B------:R1:W-:Y:S01]  /*548d0*/  STL [R1+0x80a0], R167 ;  /* 0x0080a0a701007387 */ /* 0x0003e20000100800 */
[C---:B--2---:R-:W-:Y:S11]  /*548e0*/  HMMA.1688.F32.TF32 R20, R224.reuse, R176, R20 ;  /* 0x000000b0e014723c */ /* 0x044ff60000081014 */
[----:B------:R-:W-:Y:S11]  /*548f0*/  @!UPT UIADD3 URZ, URZ, URZ, URZ ;  /* 0x0000003f3f3ff290 */ /* 0x000ff6000fffe03f */
[----:B------:R-:W-:Y:S02]  /*54900*/  @!UPT UIADD3 URZ, URZ, URZ, URZ ;  /* 0x0000003f3f3ff290 */ /* 0x000fe4000fffe03f */
[----:B------:R-:W-:Y:S01]  /*54910*/  IMAD.MOV.U32 R175, RZ, RZ, R20 ;  /* 0x000000ffffaf7224 */ /* 0x000fe200078e0014 */
[----:B------:R-:W-:Y:S01]  /*54920*/  MOV R170, R23 ;  /* 0x0000001700aa7202 */ /* 0x000fe20000000f00 */
[----:B------:R-:W-:Y:S02]  /*54930*/  IMAD.MOV.U32 R174, RZ, RZ, R21 ;  /* 0x000000ffffae7224 */ /* 0x000fe400078e0015 */
[----:B------:R-:W-:Y:S01]  /*54940*/  IMAD.MOV.U32 R171, RZ, RZ, R22 ;  /* 0x000000ffffab7224 */ /* 0x000fe200078e0016 */
[----:B------:R-:W2:Y:S04]  /*54950*/  LDL.LU.64 R20, [R1+0x2980] ;  /* 0x0029800001147983 */ /* 0x000ea80000300a00 */
[----:B------:R-:W2:Y:S01]  /*54960*/  LDL.LU.64 R22, [R1+0x2988] ;  /* 0x0029880001167983 */ /* 0x000ea20000300a00 */
[C---:B---3--:R-:W-:Y:S08]  /*54970*/  HMMA.1688.F32.TF32 R28, R224.reuse, R172, R28 ;  /* 0x000000ace01c723c */ /* 0x048ff0000008101c */
[----:B----4-:R-:W-:Y:S11]  /*54980*/  HMMA.1688.F32.TF32 R32, R224, R168, R32 ;  /* 0x000000a8e020723c */ /* 0x010ff60000081020 */
[----:B------:R-:W-:Y:S05]  /*54990*/  @!UPT UIADD3 URZ, URZ, URZ, URZ ;  /* 0x0000003f3f3ff290 */ /* 0x000fea000fffe03f */
[----:B------:R-:W-:Y:S02]  /*549a0*/  IMAD.MOV.U32 R183, RZ, RZ, R28 ;  /* 0x000000ffffb77224 */ /* 0x000fe400078e001c */
[----:B------:R-:W-:Y:S02]  /*549b0*/  IMAD.MOV.U32 R182, RZ, RZ, R29 ;  /* 0x000000ffffb67224 */ /* 0x000fe400078e001d */
[----:B------:R-:W-:Y:S01]  /*549c0*/  IMAD.MOV.U32 R179, RZ, RZ, R30 ;  /* 0x000000ffffb37224 */ /* 0x000fe200078e001e */
[----:B------:R-:W3:Y:S01]  /*549d0*/  LDL.LU.64 R28, [R1+0x2970] ;  /* 0x00297000011c7983 */ /* 0x000ee20000300a00 */
[----:B------:R-:W-:-:S03]  /*549e0*/  IMAD.MOV.U32 R178, RZ, RZ, R31 ;  /* 0x000000ffffb27224 */ /* 0x000fc600078e001f */
[----:B------:R-:W3:Y:S01]  /*549f0*/  LDL.LU.64 R30, [R1+0x2978] ;  /* 0x00297800011e7983 */ /* 0x000ee20000300a00 */
[----:B------:R-:W-:Y:S03]  /*54a00*/  HMMA.1688.F32.TF32 R24, R224, R164, R24 ;  /* 0x000000a4e018723c */ /* 0x000fe60000081018 */
[----:B------:R-:W4:Y:S04]  /*54a10*/  LDL.LU.64 R36, [R1+0x2960] ;  /* 0x0029600001247983 */ /* 0x000f280000300a00 */
[----:B------:R-:W4:Y:S04]  /*54a20*/  LDL.LU.64 R38, [R1+0x2968] ;  /* 0x0029680001267983 */ /* 0x000f280000300a00 */
[----:B------:R-:W4:Y:S01]  /*54a30*/  LDL.LU.64 R44, [R1+0x2950] ;  /* 0x00295000012c7983 */ /* 0x000f220000300a00 */
[----:B------:R-:W-:-:S03]  /*54a40*/  MOV R158, R32 ;  /* 0x00000020009e7202 */ /* 0x000fc60000000f00 */
[----:B------:R-:W4:Y:S01]  /*54a50*/  LDL.LU.64 R46, [R1+0x2958] ;  /* 0x00295800012e7983 */ /* 0x000f220000300a00 */
[----:B------:R-:W-:-:S03]  /*54a60*/  IMAD.MOV.U32 R202, RZ, RZ, R33 ;  /* 0x000000ffffca7224 */ /* 0x000fc600078e0021 */
[----:B------:R-:W4:Y:S01]  /*54a70*/  LDL.LU.64 R40, [R1+0x2940] ;  /* 0x0029400001287983 */ /* 0x000f220000300a00 */
[----:B------:R-:W-:-:S03]  /*54a80*/  IMAD.MOV.U32 R203, RZ, RZ, R34 ;  /* 0x000000ffffcb7224 */ /* 0x000fc600078e0022 */
[----:B------:R-:W4:Y:S01]  /*54a90*/  LDL.LU.64 R42, [R1+0x2948] ;  /* 0x00294800012a7983 */ /* 0x000f220000300a00 */
[----:B------:R-:W-:Y:S01]  /*54aa0*/  IMAD.MOV.U32 R198, RZ, RZ, R35 ;  /* 0x000000ffffc67224 */ /* 0x000fe200078e0023 */
[----:B------:R-:W-:Y:S02]  /*54ab0*/  MOV R94, R25 ;  /* 0x00000019005e7202 */ /* 0x000fe40000000f00 */
[----:B------:R-:W4:Y:S01]  /*54ac0*/  LDL.LU.64 R32, [R1+0x2930] ;  /* 0x0029300001207983 */ /* 0x000f220000300a00 */
[----:B------:R-:W-:-:S03]  /*54ad0*/  IMAD.MOV.U32 R95, RZ, RZ, R24 ;  /* 0x000000ffff5f7224 */ /* 0x000fc600078e0018 */
[----:B------:R-:W4:Y:S01]  /*54ae0*/  LDL.LU.64 R34, [R1+0x2938] ;  /* 0x0029380001227983 */ /* 0x000f220000300a00 */
[----:B------:R-:W-:Y:S02]  /*54af0*/  IMAD.MOV.U32 R187, RZ, RZ, R26 ;  /* 0x000000ffffbb7224 */ /* 0x000fe400078e001a */
[----:B------:R-:W-:Y:S01]  /*54b00*/  IMAD.MOV.U32 R186, RZ, RZ, R27 ;  /* 0x000000ffffba7224 */ /* 0x000fe200078e001b */
[----:B------:R-:W4:Y:S04]  /*54b10*/  LDL.LU.64 R24, [R1+0x2920] ;  /* 0x0029200001187983 */ /* 0x000f280000300a00 */
[----:B------:R-:W4:Y:S01]  /*54b20*/  LDL.LU.64 R26, [R1+0x2928] ;  /* 0x00292800011a7983 */ /* 0x000f220000300a00 */
[C---:B--2---:R-:W-:Y:S11]  /*54b30*/  HMMA.1688.F32.TF32 R20, R224.reuse, R88, R20 ;  /* 0x00000058e014723c */ /* 0x044ff60000081014 */
[----:B------:R-:W-:Y:S11]  /*54b40*/  @!UPT UIADD3 URZ, URZ, URZ, URZ ;  /* 0x0000003f3f3ff290 */ /* 0x000ff6000fffe03f */
[----:B------:R-:W-:Y:S02]  /*54b50*/  @!UPT UIADD3 URZ, URZ, URZ, URZ ;  /* 0x0000003f3f3ff290 */ /* 0x000fe4000fffe03f */
[----:B-1----:R-:W-:Y:S01]  /*54b60*/  IMAD.MOV.U32 R191, RZ, RZ, R20 ;  /* 0x000000ffffbf7224 */ /* 0x002fe200078e0014 */
[----:B------:R-:W-:Y:S01]  /*54b70*/  MOV R91, R22 ;  /* 0x00000016005b7202 */ /* 0x000fe20000000f00 */
[----:B------:R-:W-:Y:S02]  /*54b80*/  IMAD.MOV.U32 R190, RZ, RZ, R21 ;  /* 0x000000ffffbe7224 */ /* 0x000fe400078e0015 */
[----:B------:R-:W-:Y:S01]  /*54b90*/  IMAD.MOV.U32 R90, RZ, RZ, R23 ;  /* 0x000000ffff5a7224 */ /* 0x000fe200078e0017 */
[----:B------:R-:W2:Y:S04]  /*54ba0*/  LDL.LU.64 R20, [R1+0x2910] ;  /* 0x0029100001147983 */ /* 0x000ea80000300a00 */
[----:B------:R-:W2:Y:S01]  /*54bb0*/  LDL.LU.64 R22, [R1+0x2918] ;  /* 0x0029180001167983 */ /* 0x000ea20000300a00 */
[C---:B---3--:R-:W-:Y:S08]  /*54bc0*/  HMMA.1688.F32.TF32 R28, R224.reuse, R92, R28 ;  /* 0x0000005ce01c723c */ /* 0x048ff0000008101c */
[C---:B----4-:R-:W-:Y:S08]  /*54bd0*/  HMMA.1688.F32.TF32 R36, R224.reuse, R96, R36 ;  /* 0x00000060e024723c */ /* 0x050ff00000081024 */
[C---:B------:R-:W-:Y:S08]  /*54be0*/  HMMA.1688.F32.TF32 R48, R224.reuse, R100, R44 ;  /* 0x00000064e030723c */ /* 0x040ff0000008102c */
[----:B------:R-:W-:Y:S01]  /*54bf0*/  HMMA.1688.F32.TF32 R44, R224, R104, R40 ;  /* 0x00000068e02c723c */ /* 0x000fe20000081028 */
[----:B------:R-:W-:Y:S01]  /*54c00*/  IMAD.MOV.U32 R166, RZ, RZ, R28 ;  /* 0x000000ffffa67224 */ /* 0x000fe200078e001c */
[----:B------:R-:W-:Y:S01]  /*54c10*/  MOV R162, R31 ;  /* 0x0000001f00a27202 */ /* 0x000fe20000000f00 */
[----:B------:R-:W-:-:S02]  /*54c20*/  IMAD.MOV.U32 R167, RZ, RZ, R29 ;  /* 0x000000ffffa77224 */ /* 0x000fc400078e001d */
[----:B------:R-:W-:Y:S01]  /*54c30*/  IMAD.MOV.U32 R163, RZ, RZ, R30 ;  /* 0x000000ffffa37224 */ /* 0x000fe200078e001e */
[----:B------:R-:W3:Y:S02]  /*54c40*/  LDL.LU.64 R28, [R1+0x2900] ;  /* 0x00290000011c7983 */ /* 0x000ee40000300a00 */
[C---:B------:R-:W-:Y:S01]  /*54c50*/  HMMA.1688.F32.TF32 R40, R224.reuse, R108, R32 ;  /* 0x0000006ce028723c */ /* 0x040fe20000081020 */
[----:B------:R-:W-:Y:S01]  /*54c60*/  IMAD.MOV.U32 R199, RZ, RZ, R36 ;  /* 0x000000ffffc77224 */ /* 0x000fe200078e0024 */
[----:B------:R-:W3:Y:S01]  /*54c70*/  LDL.LU.64 R30, [R1+0x2908] ;  /* 0x00290800011e7983 */ /* 0x000ee20000300a00 */
[----:B------:R-:W-:Y:S02]  /*54c80*/  IMAD.MOV.U32 R159, RZ, RZ, R37 ;  /* 0x000000ffff9f7224 */ /* 0x000fe400078e0025 */
[----:B------:R-:W-:Y:S01]  /*54c90*/  IMAD.MOV.U32 R194, RZ, RZ, R38 ;  /* 0x000000ffffc27224 */ /* 0x000fe200078e0026 */
[----:B------:R-:W4:Y:S01]  /*54ca0*/  LDL.LU.64 R36, [R1+0x28f0] ;  /* 0x0028f00001247983 */ /* 0x000f220000300a00 */
[----:B------:R-:W-:Y:S01]  /*54cb0*/  IMAD.MOV.U32 R195, RZ, RZ, R39 ;  /* 0x000000ffffc37224 */ /* 0x000fe200078e0027 */
[C---:B------:R-:W-:Y:S02]  /*54cc0*/  HMMA.1688.F32.TF32 R32, R224.reuse, R112, R24 ;  /* 0x00000070e020723c */ /* 0x040fe40000081018 */
[----:B------:R-:W4:Y:S04]  /*54cd0*/  LDL.LU.64 R38, [R1+0x28f8] ;  /* 0x0028f80001267983 */ /* 0x000f280000300a00 */
[----:B------:R-:W-:Y:S04]  /*54ce0*/  STL.64 [R1+0x52b0], R48 ;  /* 0x0052b03001007387 */ /* 0x000fe80000100a00 */
[----:B------:R-:W-:Y:S04]  /*54cf0*/  STL.64 [R1+0x52b8], R50 ;  /* 0x0052b83201007387 */ /* 0x000fe80000100a00 */
[----:B------:R-:W-:Y:S04]  /*54d00*/  STL.64 [R1+0x52a0], R44 ;  /* 0x0052a02c01007387 */ /* 0x000fe80000100a00 */
[----:B------:R-:W-:Y:S04]  /*54d10*/  STL.64 [R1+0x52a8], R46 ;  /* 0x0052a82e01007387 */ /* 0x000fe80000100a00 */
[----:B------:R-:W3:Y:S04]  /*54d20*/  LDL.LU.64 R24, [R1+0x28e0] ;  /* 0x0028e00001187983 */ /* 0x000ee80000300a00 */
[----:B------:R-:W-:Y:S04]  /*54d30*/  STL.64 [R1+0x5290], R40 ;  /* 0x0052902801007387 */ /* 0x000fe80000100a00 */
[----:B------:R-:W-:Y:S04]  /*54d40*/  STL.64 [R1+0x5298], R42 ;  /* 0x0052982a01007387 */ /* 0x000fe80000100a00 */
[----:B------:R-:W3:Y:S04]  /*54d50*/  LDL.LU.64 R26, [R1+0x28e8] ;  /* 0x0028e800011a7983 */ /* 0x000ee80000300a00 */
[----:B------:R-:W-:Y:S04]  /*54d60*/  STL.64 [R1+0x5280], R32 ;  /* 0x0052802001007387 */ /* 0x000fe80000100a00 */
[----:B------:R2:W-:Y:S02]  /*54d70*/  STL.64 [R1+0x5288], R34 ;  /* 0x0052882201007387 */ /* 0x0005e40000100a00 */
[C---:B--2---:R-:W-:Y:S02]  /*54d80*/  HMMA.1688.F32.TF32 R32, R224.reuse, R116, R20 ;  /* 0x00000074e020723c */ /* 0x044fe40000081014 */
[----:B------:R-:W2:Y:S04]  /*54d90*/  LDL.LU.64 R20, [R1+0x28d0] ;  /* 0x0028d00001147983 */ /* 0x000ea80000300a00 */
[----:B------:R-:W2:Y:S02]  /*54da0*/  LDL.LU.64 R22, [R1+0x28d8] ;  /* 0x0028d80001167983 */ /* 0x000ea40000300a00 */
[C---:B----4-:R-:W-:Y:S08]  /*54db0*/  HMMA.1688.F32.TF32 R36, R224.reuse, R124, R36 ;  /* 0x0000007ce024723c */ /* 0x050ff00000081024 */
[----:B---3--:R-:W-:Y:S07]  /*54dc0*/  HMMA.1688.F32.TF32 R28, R224, R120, R28 ;  /* 0x00000078e01c723c */ /* 0x008fee000008101c */
[----:B------:R1:W-:Y:S04]  /*54dd0*/  STL.64 [R1+0x5270], R32 ;  /* 0x0052702001007387 */ /* 0x0003e80000100a00 */
[----:B------:R3:W-:Y:S04]  /*54de0*/  STL.64 [R1+0x5278], R34 ;  /* 0x0052782201007387 */ /* 0x0007e80000100a00 */
[----:B-1----:R-:W4:Y:S01]  /*54df0*/  LDL.LU.64 R32, [R1+0x28c0] ;  /* 0x0028c00001207983 */ /* 0x002f220000300a00 */
[----:B------:R-:W-:Y:S01]  /*54e00*/  MOV R154, R36 ;  /* 0x00000024009a7202 */ /* 0x000fe20000000f00 */
[----:B------:R-:W-:-:S02]  /*54e10*/  IMAD.MOV.U32 R155, RZ, RZ, R37 ;  /* 0x000000ffff9b7224 */ /* 0x000fc400078e0025 */
[----:B---3--:R-:W4:Y:S01]  /*54e20*/  LDL.LU.64 R34, [R1+0x28c8] ;  /* 0x0028c80001227983 */ /* 0x008f220000300a00 */
[----:B------:R-:W-:Y:S02]  /*54e30*/  IMAD.MOV.U32 R150, RZ, RZ, R38 ;  /* 0x000000ffff967224 */ /* 0x000fe400078e0026 */
[----:B------:R-:W-:Y:S02]  /*54e40*/  IMAD.MOV.U32 R151, RZ, RZ, R39 ;  /* 0x000000ffff977224 */ /* 0x000fe400078e0027 */
[C---:B------:R-:W-:Y:S01]  /*54e50*/  HMMA.1688.F32.TF32 R36, R224.reuse, R128, R24 ;  /* 0x00000080e024723c */ /* 0x040fe20000081018 */
[----:B------:R1:W-:Y:S04]  /*54e60*/  STL.64 [R1+0x5260], R28 ;  /* 0x0052601c01007387 */ /* 0x0003e80000100a00 */
[----:B------:R3:W-:Y:S04]  /*54e70*/  STL.64 [R1+0x5268], R30 ;  /* 0x0052681e01007387 */ /* 0x0007e80000100a00 */
[----:B-1----:R-:W4:Y:S04]  /*54e80*/  LDL.LU.64 R28, [R1+0x28b0] ;  /* 0x0028b000011c7983 */ /* 0x002f280000300a00 */
[----:B---3--:R-:W3:Y:S04]  /*54e90*/  LDL.LU.64 R30, [R1+0x28b8] ;  /* 0x0028b800011e7983 */ /* 0x008ee80000300a00 */
[----:B------:R1:W-:Y:S04]  /*54ea0*/  STL [R1+0x7f84], R151 ;  /* 0x007f849701007387 */ /* 0x0003e80000100800 */
[----:B------:R1:W-:Y:S04]  /*54eb0*/  STL [R1+0x7f80], R150 ;  /* 0x007f809601007387 */ /* 0x0003e80000100800 */
[----:B------:R1:W-:Y:S04]  /*54ec0*/  STL [R1+0x7f7c], R155 ;  /* 0x007f7c9b01007387 */ /* 0x0003e80000100800 */
[----:B------:R1:W-:Y:S04]  /*54ed0*/  STL [R1+0x7f78], R154 ;  /* 0x007f789a01007387 */ /* 0x0003e80000100800 */
[----:B------:R-:W3:Y:S04]  /*54ee0*/  LDL.LU.64 R24, [R1+0x2890] ;  /* 0x0028900001187983 */ /* 0x000ee80000300a00 */
[----:B------:R-:W3:Y:S04]  /*54ef0*/  LDL.LU.64 R26, [R1+0x2898] ;  /* 0x00289800011a7983 */ /* 0x000ee80000300a00 */
[----:B------:R-:W-:Y:S04]  /*54f00*/  STL.64 [R1+0x5240], R36 ;  /* 0x0052402401007387 */ /* 0x000fe80000100a00 */
[----:B------:R-:W-:Y:S01]  /*54f10*/  STL.64 [R1+0x5248], R38 ;  /* 0x0052482601007387 */ /* 0x000fe20000100a00 */
[----:B--2---:R-:W-:Y:S11]  /*54f20*/  HMMA.1688.F32.TF32 R20, R224, R132, R20 ;  /* 0x00000084e014723c */ /* 0x004ff60000081014 */
[----:B------:R-:W-:Y:S11]  /*54f30*/  @!UPT UIADD3 URZ, URZ, URZ, URZ ;  /* 0x0000003f3f3ff290 */ /* 0x000ff6000fffe03f */
[----:B------:R-:W-:Y:S02]  /*54f40*/  @!UPT UIADD3 URZ, URZ, URZ, URZ ;  /* 0x0000003f3f3ff290 */ /* 0x000fe4000fffe03f */
[----:B-1----:R-:W-:Y:S01]  /*54f50*/  IMAD.MOV.U32 R151, RZ, RZ, R20 ;  /* 0x000000ffff977224 */ /* 0x002fe200078e0014 */
[----:B------:R-:W-:Y:S01]  /*54f60*/  MOV R150, R21 ;  /* 0x0000001500967202 */ /* 0x000fe20000000f00 */
[----:B------:R-:W-:Y:S01]  /*54f70*/  IMAD.MOV.U32 R155, RZ, RZ, R22 ;  /* 0x000000ffff9b7224 */ /* 0x000fe200078e0016 */
[----:B------:R-:W2:Y:S01]  /*54f80*/  LDL.LU.64 R20, [R1+0x2870] ;  /* 0x0028700001147983 */ /* 0x000ea20000300a00 */
[----:B------:R-:W-:-:S03]  /*54f90*/  IMAD.MOV.U32 R154, RZ, RZ, R23 ;  /* 0x000000ffff9a7224 */ /* 0x000fc600078e0017 */
[----:B------:R-:W2:Y:S04]  /*54fa0*/  LDL.LU.64 R22, [R1+0x2878] ;  /* 0x0028780001167983 */ /* 0x000ea80000300a00 */
[----:B------:R-:W-:Y:S04]  /*54fb0*/  STL [R1+0x7f94], R154 ;  /* 0x007f949a01007387 */ /* 0x000fe80000100800 */
[----:B------:R-:W-:Y:S04]  /*54fc0*/  STL [R1+0x7f90], R155 ;  /* 0x007f909b01007387 */ /* 0x000fe80000100800 */
[----:B------:R-:W-:Y:S01]  /*54fd0*/  STL [R1+0x7f8c], R151 ;  /* 0x007f8c9701007387 */ /* 0x000fe20000100800 */
[C---:B----4-:R-:W-:Y:S08]  /*54fe0*/  HMMA.1688.F32.TF32 R32, R224.reuse, R136, R32 ;  /* 0x00000088e020723c */ /* 0x050ff00000081020 */
[C---:B---3--:R-:W-:Y:S01]  /*54ff0*/  HMMA.1688.F32.TF32 R28, R224.reuse, R140, R28 ;  /* 0x0000008ce01c723c */ /* 0x048fe2000008101c */
[----:B------:R1:W-:Y:S11]  /*55000*/  STL [R1+0x7f88], R150 ;  /* 0x007f889601007387 */ /* 0x0003f60000100800 */
[----:B------:R-:W-:Y:S03]  /*55010*/  @!UPT UIADD3 URZ, URZ, URZ, URZ ;  /* 0x0000003f3f3ff290 */ /* 0x000fe6000fffe03f */
[----:B------:R-:W-:Y:S01]  /*55020*/  STL.64 [R1+0x5220], R32 ;  /* 0x0052202001007387 */ /* 0x000fe20000100a00 */
[----:B------:R-:W-:Y:S08]  /*55030*/  HMMA.1688.F32.TF32 R24, R224, R144, R24 ;  /* 0x00000090e018723c */ /* 0x000ff00000081018 */
[----:B------:R-:W-:Y:S01]  /*55040*/  IMAD.MOV.U32 R143, RZ, RZ, R31 ;  /* 0x000000ffff8f7224 */ /* 0x000fe200078e001f */
[----:B------:R-:W-:Y:S01]  /*55050*/  MOV R142, R30 ;  /* 0x0000001e008e7202 */ /* 0x000fe20000000f00 */
[----:B------:R-:W-:Y:S01]  /*55060*/  IMAD.MOV.U32 R146, RZ, RZ, R28 ;  /* 0x000000ffff927224 */ /* 0x000fe200078e001c */
[----:B------:R-:W-:Y:S01]  /*55070*/  STL.64 [R1+0x5228], R34 ;  /* 0x0052282201007387 */ /* 0x000fe20000100a00 */
[----:B------:R-:W-:-:S03]  /*55080*/  IMAD.MOV.U32 R147, RZ, RZ, R29 ;  /* 0x000000ffff937224 */ /* 0x000fc600078e001d */
[----:B------:R-:W3:Y:S04]  /*55090*/  LDL.LU.64 R28, [R1+0x2840] ;  /* 0x00284000011c7983 */ /* 0x000ee80000300a00 */
[----:B------:R-:W3:Y:S04]  /*550a0*/  LDL.LU.64 R30, [R1+0x2848] ;  /* 0x00284800011e7983 */ /* 0x000ee80000300a00 */
[----:B------:R4:W-:Y:S04]  /*550b0*/  STL [R1+0x7fa4], R143 ;  /* 0x007fa48f01007387 */ /* 0x0009e80000100800 */
[----:B------:R2:W-:Y:S01]  /*550c0*/  STL [R1+0x7fa0], R142 ;  /* 0x007fa08e01007387 */ /* 0x0005e20000100800 */
[----:B-1----:R-:W-:-:S03]  /*550d0*/  MOV R150, R27 ;  /* 0x0000001b00967202 */ /* 0x002fc60000000f00 */
[----:B------:R1:W-:Y:S01]  /*550e0*/  STL [R1+0x7f9c], R147 ;  /* 0x007f9c9301007387 */ /* 0x0003e20000100800 */
[----:B------:R-:W-:Y:S02]  /*550f0*/  IMAD.MOV.U32 R151, RZ, RZ, R26 ;  /* 0x000000ffff977224 */ /* 0x000fe400078e001a */
[----:B------:R-:W-:Y:S01]  /*55100*/  IMAD.MOV.U32 R154, RZ, RZ, R24 ;  /* 0x000000ffff9a7224 */ /* 0x000fe200078e0018 */
[----:B------:R1:W-:Y:S01]  /*55110*/  STL [R1+0x7f98], R146 ;  /* 0x007f989201007387 */ /* 0x0003e20000100800 */
[----:B------:R-:W-:-:S03]  /*55120*/  IMAD.MOV.U32 R155, RZ, RZ, R25 ;  /* 0x000000ffff9b7224 */ /* 0x000fc600078e0019 */
[----:B------:R-:W3:Y:S04]  /*55130*/  LDL.LU.64 R24, [R1+0x2830] ;  /* 0x0028300001187983 */ /* 0x000ee80000300a00 */
[----:B------:R-:W3:Y:S04]  /*55140*/  LDL.LU.64 R26, [R1+0x2838] ;  /* 0x00283800011a7983 */ /* 0x000ee80000300a00 */
[----:B------:R-:W-:Y:S04]  /*55150*/  STL [R1+0x7fb4], R150 ;  /* 0x007fb49601007387 */ /* 0x000fe80000100800 */
[----:B------:R-:W-:Y:S04]  /*55160*/  STL [R1+0x7fb0], R151 ;  /* 0x007fb09701007387 */ /* 0x000fe80000100800 */
[----:B------:R-:W-:Y:S04]  /*55170*/  STL [R1+0x7fac], R154 ;  /* 0x007fac9a01007387 */ /* 0x000fe80000100800 */
[----:B------:R1:W-:Y:S01]  /*55180*/  STL [R1+0x7fa8], R155 ;  /* 0x007fa89b01007387 */ /* 0x0003e20000100800 */
[----:B--2---:R-:W-:Y:S11]  /*55190*/  HMMA.1688.F32.TF32 R20, R224, R148, R20 ;  /* 0x00000094e014723c */ /* 0x004ff60000081014 */
[----:B------:R-:W-:Y:S11]  /*551a0*/  @!UPT UIADD3 URZ, URZ, URZ, URZ ;  /* 0x0000003f3f3ff290 */ /* 0x000ff6000fffe03f */
[----:B------:R-:W-:Y:S02]  /*551b0*/  @!UPT UIADD3 URZ, URZ, URZ, URZ ;  /* 0x0000003f3f3ff290 */ /* 0x000fe4000fffe03f */
[----:B----4-:R-:W-:Y:S02]  /*551c0*/  IMAD.MOV.U32 R143, RZ, RZ, R20 ;  /* 0x000000ffff8f7224 */ /* 0x010fe400078e0014 */
[----:B------:R-:W-:Y:S02]  /*551d0*/  IMAD.MOV.U32 R142, RZ, RZ, R21 ;  /* 0x000000ffff8e7224 */ /* 0x000fe400078e0015 */
[----:B-1----:R-:W-:Y:S01]  /*551e0*/  IMAD.MOV.U32 R147, RZ, RZ, R22 ;  /* 0x000000ffff937224 */ /* 0x002fe200078e0016 */
[----:B------:R-:W2:Y:S01]  /*551f0*/  LDL.LU.64 R20, [R1+0x2820] ;  /* 0x0028200001147983 */ /* 0x000ea20000300a00 */
[----:B------:R-:W-:-:S03]  /*55200*/  IMAD.MOV.U32 R146, RZ, RZ, R23 ;  /* 0x000000ffff927224 */ /* 0x000fc600078e0017 */
[----:B------:R-:W2:Y:S04]  /*55210*/  LDL.LU.64 R22, [R1+0x2828] ;  /* 0x0028280001167983 */ /* 0x000ea80000300a00 */
[----:B------:R-:W4:Y:S04]  /*55220*/  LDL.LU.64 R32, [R1+0x2810] ;  /* 0x0028100001207983 */ /* 0x000f280000300a00 */
[----:B------:R-:W4:Y:S04]  /*55230*/  LDL.LU.64 R34, [R1+0x2818] ;  /* 0x0028180001227983 */ /* 0x000f280000300a00 */
[----:B------:R1:W-:Y:S04]  /*55240*/  STL [R1+0x7fc4], R146 ;  /* 0x007fc49201007387 */ /* 0x0003e80000100800 */
[----:B------:R1:W-:Y:S04]  /*55250*/  STL [R1+0x7fc0], R147 ;  /* 0x007fc09301007387 */ /* 0x0003e80000100800 */
[----:B------:R1:W-:Y:S04]  /*55260*/  STL [R1+0x7fbc], R143 ;  /* 0x007fbc8f01007387 */ /* 0x0003e80000100800 */
[----:B------:R1:W-:Y:S01]  /*55270*/  STL [R1+0x7fb8], R142 ;  /* 0x007fb88e01007387 */ /* 0x0003e20000100800 */
[----:B---3--:R-:W-:Y:S03]  /*55280*/  HMMA.1688.F32.TF32 R28, R224, R152, R28 ;  /* 0x00000098e01c723c */ /* 0x008fe6000008101c */
[----:B------:R-:W-:Y:S04]  /*55290*/  LDS R224, [R4+0x80] ;  /* 0x0000800004e07984 */ /* 0x000fe80000000800 */
[----:B------:R-:W-:Y:S04]  /*552a0*/  LDS R226, [R4+0x2080] ;  /* 0x0020800004e27984 */ /* 0x000fe80000000800 */
[----:B------:R-:W-:Y:S04]  /*552b0*/  LDS R225, [R5+0x80] ;  /* 0x0000800005e17984 */ /* 0x000fe80000000800 */
[----:B------:R-:W3:Y:S01]  /*552c0*/  LDS R227, [R5+0x2080] ;  /* 0x0020800005e37984 */ /* 0x000ee20000000800 */
[----:B------:R-:W-:Y:S08]  /*552d0*/  HMMA.1688.F32.TF32 R24, R216, R212, R24 ;  /* 0x000000d4d818723c */ /* 0x000ff00000081018 */
[----:B------:R-:W-:Y:S01]  /*552e0*/  IMAD.MOV.U32 R155, RZ, RZ, R31 ;  /* 0x000000ffff9b7224 */ /* 0x000fe200078e001f */
[----:B------:R-:W-:Y:S01]  /*552f0*/  MOV R150, R28 ;  /* 0x0000001c00967202 */ /* 0x000fe20000000f00 */
[----:B------:R-:W-:-:S02]  /*55300*/  IMAD.MOV.U32 R154, RZ, RZ, R30 ;  /* 0x000000ffff9a7224 */ /* 0x000fc400078e001e */
[----:B------:R-:W-:Y:S02]  /*55310*/  IMAD.MOV.U32 R151, RZ, RZ, R29 ;  /* 0x000000ffff977224 */ /* 0x000fe400078e001d */
[----:B------:R-:W3:Y:S04]  /*55320*/  LDL.LU.64 R28, [R1+0x2800] ;  /* 0x00280000011c7983 */ /* 0x000ee80000300a00 */
[----:B------:R-:W3:Y:S04]  /*55330*/  LDL.LU.64 R30, [R1+0x2808] ;  /* 0x00280800011e7983 */ /* 0x000ee80000300a00 */
[----:B------:R1:W-:Y:S04]  /*55340*/  STL [R1+0x7fd4], R155 ;  /* 0x007fd49b01007387 */ /* 0x0003e80000100800 */
[----:B------:R1:W-:Y:S04]  /*55350*/  STL [R1+0x7fd0], R154 ;  /* 0x007fd09a01007387 */ /* 0x0003e80000100800 */
[----:B------:R1:W-:Y:S01]  /*55360*/  STL [R1+0x7fcc], R150 ;  /* 0x007fcc9601007387 */ /* 0x0003e20000100800 */
[----:B------:R-:W-:Y:S01]  /*55370*/  IMAD.MOV.U32 R138, RZ, RZ, R24 ;  /* 0x000000ffff8a7224 */ /* 0x000fe200078e0018 */
[----:B------:R-:W-:Y:S01]  /*55380*/  MOV R139, R25 ;  /* 0x00000019008b7202 */ /* 0x000fe20000000f00 */
[----:B------:R-:W-:Y:S01]  /*55390*/  IMAD.MOV.U32 R134, RZ, RZ, R26 ;  /* 0x000000ffff867224 */ /* 0x000fe200078e001a */
[----:B------:R1:W-:Y:S01]  /*553a0*/  STL [R1+0x7fc8], R151 ;  /* 0x007fc89701007387 */ /* 0x0003e20000100800 */
[----:B------:R-:W-:-:S03]  /*553b0*/  IMAD.MOV.U32 R135, RZ, RZ, R27 ;  /* 0x000000ffff877224 */ /* 0x000fc600078e001b */
[----:B------:R-:W3:Y:S04]  /*553c0*/  LDL.LU.64 R24, [R1+0x27f0] ;  /* 0x0027f00001187983 */ /* 0x000ee80000300a00 */
[----:B------:R-:W3:Y:S01]  /*553d0*/  LDL.LU.64 R26, [R1+0x27f8] ;  /* 0x0027f800011a7983 */ /* 0x000ee20000300a00 */
        /* <DEDUP_REMOVED lines=9> */
[----:B----4-:R-:W-:Y:S03]  /*55470*/  HMMA.1688.F32.TF32 R32, R216, R204, R32 ;  /* 0x000000ccd820723c */ /* 0x010fe60000081020 */
        /* <DEDUP_REMOVED lines=8> */
[----:B-1----:R-:W-:-:S03]  /*55500*/  IMAD.MOV.U32 R146, RZ, RZ, R32 ;  /* 0x000000ffff927224 */ /* 0x002fc600078e0020 */
[----:B------:R-:W4:Y:S01]  /*55510*/  LDL.LU.64 R40, [R1+0x2790] ;  /* 0x0027900001287983 */ /* 0x000f220000300a00 */
[----:B------:R-:W-:-:S03]  /*55520*/  IMAD.MOV.U32 R147, RZ, RZ, R33 ;  /* 0x000000ffff937224 */ /* 0x000fc600078e0021 */
[----:B------:R-:W4:Y:S01]  /*55530*/  LDL.LU.64 R42, [R1+0x2798] ;  /* 0x00279800012a7983 */ /* 0x000f220000300a00 */
[C---:B---3--:R-:W-:Y:S03]  /*55540*/  HMMA.1688.F32.TF32 R28, R216.reuse, R200, R28 ;  /* 0x000000c8d81c723c */ /* 0x048fe6000008101c */
[----:B------:R-:W3:Y:S01]  /*55550*/  LDL.LU.64 R36, [R1+0x2780] ;  /* 0x0027800001247983 */ /* 0x000ee20000300a00 */
[----:B------:R-:W-:Y:S01]  /*55560*/  IMAD.MOV.U32 R143, RZ, RZ, R34 ;  /* 0x000000ffff8f7224 */ /* 0x000fe200078e0022 */
[----:B------:R-:W-:Y:S02]  /*55570*/  MOV R142, R35 ;  /* 0x00000023008e7202 */ /* 0x000fe40000000f00 */
[----:B------:R-:W3:Y:S04]  /*55580*/  LDL.LU.64 R38, [R1+0x2788] ;  /* 0x0027880001267983 */ /* 0x000ee80000300a00 */
[----:B------:R-:W3:Y:S04]  /*55590*/  LDL.LU.64 R32, [R1+0x2770] ;  /* 0x0027700001207983 */ /* 0x000ee80000300a00 */
[----:B------:R-:W3:Y:S01]  /*555a0*/  LDL.LU.64 R34, [R1+0x2778] ;  /* 0x0027780001227983 */ /* 0x000ee20000300a00 */
[----:B------:R-:W-:Y:S08]  /*555b0*/  HMMA.1688.F32.TF32 R24, R216, R196, R24 ;  /* 0x000000c4d818723c */ /* 0x000ff00000081018 */
[----:B------:R-:W-:-:S02]  /*555c0*/  IMAD.MOV.U32 R155, RZ, RZ, R28 ;  /* 0x000000ffff9b7224 */ /* 0x000fc400078e001c */
[----:B------:R-:W-:Y:S02]  /*555d0*/  IMAD.MOV.U32 R154, RZ, RZ, R29 ;  /* 0x000000ffff9a7224 */ /* 0x000fe400078e001d */
[----:B------:R-:W-:Y:S01]  /*555e0*/  IMAD.MOV.U32 R150, RZ, RZ, R30 ;  /* 0x000000ffff967224 */ /* 0x000fe200078e001e */
[----:B------:R-:W3:Y:S01]  /*555f0*/  LDL.LU.64 R28, [R1+0x2760] ;  /* 0x00276000011c7983 */ /* 0x000ee20000300a00 */
[----:B------:R-:W-:-:S03]  /*55600*/  IMAD.MOV.U32 R151, RZ, RZ, R31 ;  /* 0x000000ffff977224 */ /* 0x000fc600078e001f */
[----:B------:R-:W3:Y:S07]  /*55610*/  LDL.LU.64 R30, [R1+0x2768] ;  /* 0x00276800011e7983 */ /* 0x000eee0000300a00 */
[----:B------:R-:W-:Y:S01]  /*55620*/  MOV R122, R24 ;  /* 0x00000018007a7202 */ /* 0x000fe20000000f00 */
[----:B------:R-:W-:Y:S02]  /*55630*/  IMAD.MOV.U32 R114, RZ, RZ, R25 ;  /* 0x000000ffff727224 */ /* 0x000fe400078e0019 */
[----:B------:R-:W-:Y:S01]  /*55640*/  IMAD.MOV.U32 R110, RZ, RZ, R26 ;  /* 0x000000ffff6e7224 */ /* 0x000fe200078e001a */
[----:B------:R-:W3:Y:S01]  /*55650*/  LDL.LU.64 R24, [R1+0x2750] ;  /* 0x0027500001187983 */ /* 0x000ee20000300a00 */
[----:B------:R-:W-:-:S03]  /*55660*/  IMAD.MOV.U32 R106, RZ, RZ, R27 ;  /* 0x000000ffff6a7224 */ /* 0x000fc600078e001b */
[----:B------:R-:W3:Y:S01]  /*55670*/  LDL.LU.64 R26, [R1+0x2758] ;  /* 0x00275800011a7983 */ /* 0x000ee20000300a00 */
[----:B--2---:R-:W-:Y:S11]  /*55680*/  HMMA.1688.F32.TF32 R20, R216, R192, R20 ;  /* 0x000000c0d814723c */ /* 0x004ff60000081014 */
[----:B------:R-:W-:Y:S11]  /*55690*/  @!UPT UIADD3 URZ, URZ, URZ, URZ ;  /* 0x0000003f3f3ff290 */ /* 0x000ff6000fffe03f */
[----:B------:R-:W-:Y:S02]  /*556a0*/  @!UPT UIADD3 URZ, URZ, URZ, URZ ;  /* 0x0000003f3f3ff290 */ /* 0x000fe4000fffe03f */
[----:B------:R-:W-:Y:S01]  /*556b0*/  IMAD.MOV.U32 R107, RZ, RZ, R20 ;  /* 0x000000ffff6b7224 */ /* 0x000fe200078e0014 */
[----:B------:R-:W-:Y:S01]  /*556c0*/  MOV R102, R21 ;  /* 0x0000001500667202 */ /* 0x000fe20000000f00 */
[----:B------:R-:W-:Y:S01]  /*556d0*/  IMAD.MOV.U32 R103, RZ, RZ, R22 ;  /* 0x000000ffff677224 */ /* 0x000fe200078e0016 */
[----:B------:R-:W2:Y:S01]  /*556e0*/  LDL.LU.64 R20, [R1+0x2740] ;  /* 0x0027400001147983 */ /* 0x000ea20000300a00 */
[----:B------:R-:W-:-:S03]  /*556f0*/  IMAD.MOV.U32 R111, RZ, RZ, R23 ;  /* 0x000000ffff6f7224 */ /* 0x000fc600078e0017 */
[----:B------:R-:W2:Y:S01]  /*55700*/  LDL.LU.64 R22, [R1+0x2748] ;  /* 0x0027480001167983 */ /* 0x000ea20000300a00 */
[C---:B----4-:R-:W-:Y:S08]  /*55710*/  HMMA.1688.F32.TF32 R52, R216.reuse, R160, R52 ;  /* 0x000000a0d834723c */ /* 0x050ff00000081034 */
[C---:B------:R-:W-:Y:S08]  /*55720*/  HMMA.1688.F32.TF32 R48, R216.reuse, R188, R48 ;  /* 0x000000bcd830723c */ /* 0x040ff00000081030 */
[C---:B------:R-:W-:Y:S08]  /*55730*/  HMMA.1688.F32.TF32 R44, R216.reuse, R184, R44 ;  /* 0x000000b8d82c723c */ /* 0x040ff0000008102c */
[C---:B------:R-:W-:Y:S08]  /*55740*/  HMMA.1688.F32.TF32 R40, R216.reuse, R180, R40 ;  /* 0x000000b4d828723c */ /* 0x040ff00000081028 */
[C---:B---3--:R-:W-:Y:S08]  /*55750*/  HMMA.1688.F32.TF32 R36, R216.reuse, R176, R36 ;  /* 0x000000b0d824723c */ /* 0x048ff00000081024 */
[C---:B------:R-:W-:Y:S01]  /*55760*/  HMMA.1688.F32.TF32 R32, R216.reuse, R172, R32 ;  /* 0x000000acd820723c */ /* 0x040fe20000081020 */
[----:B------:R1:W-:Y:S04]  /*55770*/  STL.64 [R1+0x5160], R52 ;  /* 0x0051603401007387 */ /* 0x0003e80000100a00 */
[----:B------:R3:W-:Y:S03]  /*55780*/  STL.64 [R1+0x5168], R54 ;  /* 0x0051683601007387 */ /* 0x0007e60000100a00 */
[C---:B------:R-:W-:Y:S01]  /*55790*/  HMMA.1688.F32.TF32 R28, R216.reuse, R168, R28 ;  /* 0x000000a8d81c723c */ /* 0x040fe2000008101c */
[----:B------:R4:W-:Y:S04]  /*557a0*/  STL.64 [R1+0x5150], R48 ;  /* 0x0051503001007387 */ /* 0x0009e80000100a00 */
[----:B------:R1:W-:Y:S04]  /*557b0*/  STL.64 [R1+0x5158], R50 ;  /* 0x0051583201007387 */ /* 0x0003e80000100a00 */
[----:B------:R1:W-:Y:S01]  /*557c0*/  STL.64 [R1+0x5140], R44 ;  /* 0x0051402c01007387 */ /* 0x0003e20000100a00 */
[C---:B------:R-:W-:Y:S03]  /*557d0*/  HMMA.1688.F32.TF32 R24, R216.reuse, R164, R24 ;  /* 0x000000a4d818723c */ /* 0x040fe60000081018 */
[----:B------:R1:W-:Y:S04]  /*557e0*/  STL.64 [R1+0x5148], R46 ;  /* 0x0051482e01007387 */ /* 0x0003e80000100a00 */
[----:B------:R1:W-:Y:S01]  /*557f0*/  STL.64 [R1+0x5130], R40 ;  /* 0x0051302801007387 */ /* 0x0003e20000100a00 */
[----:B------:R-:W-:Y:S03]  /*55800*/  HMMA.1688.F32.TF32 R56, R216, R156, R56 ;  /* 0x0000009cd838723c */ /* 0x000fe60000081038 */
[----:B------:R1:W-:Y:S04]  /*55810*/  STL.64 [R1+0x5138], R42 ;  /* 0x0051382a01007387 */ /* 0x0003e80000100a00 */
[----:B------:R1:W-:Y:S04]  /*55820*/  STL.64 [R1+0x5120], R36 ;  /* 0x0051202401007387 */ /* 0x0003e80000100a00 */
[----:B------:R1:W-:Y:S04]  /*55830*/  STL.64 [R1+0x5128], R38 ;  /* 0x0051282601007387 */ /* 0x0003e80000100a00 */
[----:B------:R1:W-:Y:S04]  /*55840*/  STL.64 [R1+0x5110], R32 ;  /* 0x0051102001007387 */ /* 0x0003e80000100a00 */
[----:B------:R1:W-:Y:S04]  /*55850*/  STL.64 [R1+0x5118], R34 ;  /* 0x0051182201007387 */ /* 0x0003e80000100a00 */
[----:B------:R1:W-:Y:S04]  /*55860*/  STL.64 [R1+0x5100], R28 ;  /* 0x0051001c01007387 */ /* 0x0003e80000100a00 */
[----:B------:R1:W-:Y:S04]  /*55870*/  STL.64 [R1+0x5108], R30 ;  /* 0x0051081e01007387 */ /* 0x0003e80000100a00 */
[----:B------:R-:W4:Y:S04]  /*55880*/  LDL.LU.64 R84, [R1+0x2730] ;  /* 0x0027300001547983 */ /* 0x000f280000300a00 */
[----:B------:R1:W-:Y:S04]  /*55890*/  STL.64 [R1+0x50f0], R24 ;  /* 0x0050f01801007387 */ /* 0x0003e80000100a00 */
[----:B------:R1:W-:Y:S04]  /*558a0*/  STL.64 [R1+0x50f8], R26 ;  /* 0x0050f81a01007387 */ /* 0x0003e80000100a00 */
[----:B------:R-:W4:Y:S01]  /*558b0*/  LDL.LU.64 R86, [R1+0x2738] ;  /* 0x0027380001567983 */ /* 0x000f220000300a00 */
[----:B------:R-:W-:Y:S01]  /*558c0*/  IMAD.MOV.U32 R115, RZ, RZ, R56 ;  /* 0x000000ffff737224 */ /* 0x000fe200078e0038 */
[----:B------:R-:W-:Y:S01]  /*558d0*/  MOV R119, R58 ;  /* 0x0000003a00777202 */ /* 0x000fe20000000f00 */
[----:B------:R-:W-:-:S02]  /*558e0*/  IMAD.MOV.U32 R118, RZ, RZ, R57 ;  /* 0x000000ffff767224 */ /* 0x000fc400078e0039 */
[----:B------:R-:W-:Y:S01]  /*558f0*/  IMAD.MOV.U32 R123, RZ, RZ, R59 ;  /* 0x000000ffff7b7224 */ /* 0x000fe200078e003b */
[C---:B--2---:R-:W-:Y:S11]  /*55900*/  HMMA.1688.F32.TF32 R20, R216.reuse, R88, R20 ;  /* 0x00000058d814723c */ /* 0x044ff60000081014 */
[----:B------:R-:W-:Y:S11]  /*55910*/  @!UPT UIADD3 URZ, URZ, URZ, URZ ;  /* 0x0000003f3f3ff290 */ /* 0x000ff6000fffe03f */
[----:B------:R-:W-:Y:S01]  /*55920*/  @!UPT UIADD3 URZ, URZ, URZ, URZ ;  /* 0x0000003f3f3ff290 */ /* 0x000fe2000fffe03f */
[----:B------:R3:W-:Y:S04]  /*55930*/  STL.64 [R1+0x50e0], R20 ;  /* 0x0050e01401007387 */ /* 0x0007e80000100a00 */
[----:B------:R1:W-:Y:S04]  /*55940*/  STL.64 [R1+0x50e8], R22 ;  /* 0x0050e81601007387 */ /* 0x0003e80000100a00 */
        /* <DEDUP_REMOVED lines=14> */
[----:B-1----:R-:W2:Y:S04]  /*55a30*/  LDL.LU.64 R52, [R1+0x2630] ;  /* 0x0026300001347983 */ /* 0x002ea80000300a00 */
[----:B---3--:R-:W3:Y:S04]  /*55a40*/  LDL.LU.64 R54, [R1+0x2638] ;  /* 0x0026380001367983 */ /* 0x008ee80000300a00 */
[----:B----4-:R-:W4:Y:S04]  /*55a50*/  LDL.LU.64 R48, [R1+0x2610] ;  /* 0x0026100001307983 */ /* 0x010f280000300a00 */
        /* <DEDUP_REMOVED lines=15> */
[C---:B------:R-:W-:Y:S11]  /*55b50*/  HMMA.1688.F32.TF32 R84, R216.reuse, R92, R84 ;  /* 0x0000005cd854723c */ /* 0x040ff60000081054 */
[----:B------:R-:W-:Y:S11]  /*55b60*/  @!UPT UIADD3 URZ, URZ, URZ, URZ ;  /* 0x0000003f3f3ff290 */ /* 0x000ff6000fffe03f */
[----:B------:R-:W-:Y:S01]  /*55b70*/  @!UPT UIADD3 URZ, URZ, URZ, URZ ;  /* 0x0000003f3f3ff290 */ /* 0x000fe2000fffe03f */
[----:B------:R-:W-:Y:S04]  /*55b80*/  STL.64 [R1+0x50d0], R84 ;  /* 0x0050d05401007387 */ /* 0x000fe80000100a00 */
[----:B------:R-:W-:Y:S01]  /*55b90*/  STL.64 [R1+0x50d8], R86 ;  /* 0x0050d85601007387 */ /* 0x000fe20000100a00 */
[C---:B--2---:R-:W-:Y:S08]  /*55ba0*/  HMMA.1688.F32.TF32 R80, R216.reuse, R96, R80 ;  /* 0x00000060d850723c */ /* 0x044ff00000081050 */
[C---:B------:R-:W-:Y:S08]  /*55bb0*/  HMMA.1688.F32.TF32 R76, R216.reuse, R100, R76 ;  /* 0x00000064d84c723c */ /* 0x040ff0000008104c */
[C---:B------:R-:W-:Y:S08]  /*55bc0*/  HMMA.1688.F32.TF32 R72, R216.reuse, R104, R72 ;  /* 0x00000068d848723c */ /* 0x040ff00000081048 */
[C---:B------:R-:W-:Y:S08]  /*55bd0*/  HMMA.1688.F32.TF32 R68, R216.reuse, R108, R68 ;  /* 0x0000006cd844723c */ /* 0x040ff00000081044 */
[C---:B------:R-:W-:Y:S08]  /*55be0*/  HMMA.1688.F32.TF32 R64, R216.reuse, R112, R64 ;  /* 0x00000070d840723c */ /* 0x040ff00000081040 */
[C---:B------:R-:W-:Y:S08]  /*55bf0*/  HMMA.1688.F32.TF32 R60, R216.reuse, R116, R60 ;  /* 0x00000074d83c723c */ /* 0x040ff0000008103c */
[C---:B------:R-:W-:Y:S08]  /*55c00*/  HMMA.1688.F32.TF32 R56, R216.reuse, R120, R56 ;  /* 0x00000078d838723c */ /* 0x040ff00000081038 */
[C---:B---3--:R-:W-:Y:S01]  /*55c10*/  HMMA.1688.F32.TF32 R52, R216.reuse, R124, R52 ;  /* 0x0000007cd834723c */ /* 0x048fe20000081034 */
[----:B------:R-:W-:Y:S07]  /*55c20*/  STL.64 [R1+0x50c0], R80 ;  /* 0x0050c05001007387 */ /* 0x000fee0000100a00 */
[C---:B----4-:R-:W-:Y:S01]  /*55c30*/  HMMA.1688.F32.TF32 R48, R216.reuse, R128, R48 ;  /* 0x00000080d830723c */ /* 0x050fe20000081030 */
[----:B------:R-:W-:Y:S07]  /*55c40*/  STL.64 [R1+0x50c8], R82 ;  /* 0x0050c85201007387 */ /* 0x000fee0000100a00 */
[C---:B------:R-:W-:Y:S01]  /*55c50*/  HMMA.1688.F32.TF32 R44, R216.reuse, R132, R44 ;  /* 0x00000084d82c723c */ /* 0x040fe2000008102c */
[----:B------:R1:W-:Y:S07]  /*55c60*/  STL.64 [R1+0x50b0], R76 ;  /* 0x0050b04c01007387 */ /* 0x0003ee0000100a00 */
[C---:B------:R-:W-:Y:S01]  /*55c70*/  HMMA.1688.F32.TF32 R40, R216.reuse, R136, R40 ;  /* 0x00000088d828723c */ /* 0x040fe20000081028 */
[----:B------:R2:W-:Y:S07]  /*55c80*/  STL.64 [R1+0x50b8], R78 ;  /* 0x0050b84e01007387 */ /* 0x0005ee0000100a00 */
[C---:B------:R-:W-:Y:S01]  /*55c90*/  HMMA.1688.F32.TF32 R36, R216.reuse, R140, R36 ;  /* 0x0000008cd824723c */ /* 0x040fe20000081024 */
[----:B------:R3:W-:Y:S07]  /*55ca0*/  STL.64 [R1+0x50a0], R72 ;  /* 0x0050a04801007387 */ /* 0x0007ee0000100a00 */
[C---:B------:R-:W-:Y:S01]  /*55cb0*/  HMMA.1688.F32.TF32 R32, R216.reuse, R144, R32 ;  /* 0x00000090d820723c */ /* 0x040fe20000081020 */
[----:B------:R2:W-:Y:S04]  /*55cc0*/  STL.64 [R1+0x50a8], R74 ;  /* 0x0050a84a01007387 */ /* 0x0005e80000100a00 */
[----:B------:R1:W-:Y:S03]  /*55cd0*/  STL.64 [R1+0x5090], R68 ;  /* 0x0050904401007387 */ /* 0x0003e60000100a00 */
[C---:B------:R-:W-:Y:S01]  /*55ce0*/  HMMA.1688.F32.TF32 R28, R216.reuse, R148, R28 ;  /* 0x00000094d81c723c */ /* 0x040fe2000008101c */
[----:B------:R1:W-:Y:S04]  /*55cf0*/  STL.64 [R1+0x5098], R70 ;  /* 0x0050984601007387 */ /* 0x0003e80000100a00 */
[----:B------:R1:W-:Y:S03]  /*55d00*/  STL.64 [R1+0x5080], R64 ;  /* 0x0050804001007387 */ /* 0x0003e60000100a00 */
[----:B------:R-:W-:Y:S01]  /*55d10*/  HMMA.1688.F32.TF32 R24, R216, R152, R24 ;  /* 0x00000098d818723c */ /* 0x000fe20000081018 */
[----:B------:R1:W-:Y:S04]  /*55d20*/  STL.64 [R1+0x5088], R66 ;  /* 0x0050884201007387 */ /* 0x0003e80000100a00 */
[----:B------:R1:W-:Y:S03]  /*55d30*/  STL.64 [R1+0x5070], R60 ;  /* 0x0050703c01007387 */ /* 0x0003e60000100a00 */
[C---:B------:R-:W-:Y:S01]  /*55d40*/  HMMA.1688.F32.TF32 R20, R224.reuse, R212, R20 ;  /* 0x000000d4e014723c */ /* 0x040fe20000081014 */
        /* <DEDUP_REMOVED lines=17> */
[----:B-1----:R-:W4:Y:S04]  /*55e60*/  LDL.LU.64 R76, [R1+0x2580] ;  /* 0x00258000014c7983 */ /* 0x002f280000300a00 */
[----:B------:R1:W-:Y:S04]  /*55e70*/  STL.64 [R1+0x4fd0], R24 ;  /* 0x004fd01801007387 */ /* 0x0003e80000100a00 */
[----:B------:R1:W-:Y:S04]  /*55e80*/  STL.64 [R1+0x4fd8], R26 ;  /* 0x004fd81a01007387 */ /* 0x0003e80000100a00 */
[----:B--2---:R-:W4:Y:S04]  /*55e90*/  LDL.LU.64 R78, [R1+0x2588] ;  /* 0x00258800014e7983 */ /* 0x004f280000300a00 */
[----:B------:R2:W-:Y:S04]  /*55ea0*/  STL.64 [R1+0x4fc0], R20 ;  /* 0x004fc01401007387 */ /* 0x0005e80000100a00 */
[----:B------:R1:W-:Y:S04]  /*55eb0*/  STL.64 [R1+0x4fc8], R22 ;  /* 0x004fc81601007387 */ /* 0x0003e80000100a00 */
[----:B---3--:R-:W3:Y:S04]  /*55ec0*/  LDL.LU.64 R72, [R1+0x2570] ;  /* 0x0025700001487983 */ /* 0x008ee80000300a00 */
        /* <DEDUP_REMOVED lines=23> */
[----:B-1----:R-:W3:Y:S04]  /*56040*/  LDL.LU.64 R24, [R1+0x2490] ;  /* 0x0024900001187983 */ /* 0x002ee80000300a00 */
[----:B------:R-:W3:Y:S04]  /*56050*/  LDL.LU.64 R26, [R1+0x2498] ;  /* 0x00249800011a7983 */ /* 0x000ee80000300a00 */
[----:B--2---:R-:W2:Y:S04]  /*56060*/  LDL.LU.64 R20, [R1+0x2480] ;  /* 0x0024800001147983 */ /* 0x004ea80000300a00 */
[----:B------:R-:W2:Y:S04]  /*56070*/  LDL.LU.64 R22, [R1+0x2488] ;  /* 0x0024880001167983 */ /* 0x000ea80000300a00 */
[----:B------:R-:W-:Y:S04]  /*56080*/  LDS R216, [R6+0x80] ;  /* 0x0000800006d87984 */ /* 0x000fe80000000800 */
[----:B------:R-:W-:Y:S04]  /*56090*/  LDS R218, [R6+0x2080] ;  /* 0x0020800006da7984 */ /* 0x000fe80000000800 */
[----:B------:R-:W-:Y:S04]  /*560a0*/  LDS R217, [R7+0x80] ;  /* 0x0000800007d97984 */ /* 0x000fe80000000800 */
[----:B------:R-:W1:Y:S01]  /*560b0*/  LDS R219, [R7+0x2080] ;  /* 0x0020800007db7984 */ /* 0x000e620000000800 */
[C---:B----4-:R-:W-:Y:S08]  /*560c0*/  HMMA.1688.F32.TF32 R76, R224.reuse, R208, R76 ;  /* 0x000000d0e04c723c */ /* 0x050ff0000008104c */
[C---:B---3--:R-:W-:Y:S08]  /*560d0*/  HMMA.1688.F32.TF32 R72, R224.reuse, R204, R72 ;  /* 0x000000cce048723c */ /* 0x048ff00000081048 */
[C---:B------:R-:W-:Y:S08]  /*560e0*/  HMMA.1688.F32.TF32 R68, R224.reuse, R200, R68 ;  /* 0x000000c8e044723c */ /* 0x040ff00000081044 */
[C---:B------:R-:W-:Y:S08]  /*560f0*/  HMMA.1688.F32.TF32 R64, R224.reuse, R196, R64 ;  /* 0x000000c4e040723c */ /* 0x040ff00000081040 */
[C---:B------:R-:W-:Y:S08]  /*56100*/  HMMA.1688.F32.TF32 R60, R224.reuse, R192, R60 ;  /* 0x000000c0e03c723c */ /* 0x040ff0000008103c */
[C---:B------:R-:W-:Y:S08]  /*56110*/  HMMA.1688.F32.TF32 R56, R224.reuse, R156, R56 ;  /* 0x0000009ce038723c */ /* 0x040ff00000081038 */
[C---:B------:R-:W-:Y:S08]  /*56120*/  HMMA.1688.F32.TF32 R52, R224.reuse, R160, R52 ;  /* 0x000000a0e034723c */ /* 0x040ff00000081034 */
[C---:B------:R-:W-:Y:S01]  /*56130*/  HMMA.1688.F32.TF32 R48, R224.reuse, R188, R48 ;  /* 0x000000bce030723c */ /* 0x040fe20000081030 */
[----:B------:R3:W-:Y:S07]  /*56140*/  STL.64 [R1+0x4fe0], R76 ;  /* 0x004fe04c01007387 */ /* 0x0007ee0000100a00 */
        /* <DEDUP_REMOVED lines=14> */
[C---:B--2---:R-:W-:Y:S01]  /*56230*/  HMMA.1688.F32.TF32 R20, R224.reuse, R88, R20 ;  /* 0x00000058e014723c */ /* 0x044fe20000081014 */
        /* <DEDUP_REMOVED lines=17> */
[----:B------:R-:W2:Y:S04]  /*56350*/  LDL.LU.64 R84, [R1+0x2470] ;  /* 0x0024700001547983 */ /* 0x000ea80000300a00 */
[----:B------:R1:W-:Y:S04]  /*56360*/  STL.64 [R1+0x4ef0], R24 ;  /* 0x004ef01801007387 */ /* 0x0003e80000100a00 */
[----:B------:R1:W-:Y:S04]  /*56370*/  STL.64 [R1+0x4ef8], R26 ;  /* 0x004ef81a01007387 */ /* 0x0003e80000100a00 */
[----:B------:R-:W2:Y:S04]  /*56380*/  LDL.LU.64 R86, [R1+0x2478] ;  /* 0x0024780001567983 */ /* 0x000ea80000300a00 */
[----:B------:R1:W-:Y:S04]  /*56390*/  STL.64 [R1+0x4ee0], R20 ;  /* 0x004ee01401007387 */ /* 0x0003e80000100a00 */
[----:B------:R1:W-:Y:S04]  /*563a0*/  STL.64 [R1+0x4ee8], R22 ;  /* 0x004ee81601007387 */ /* 0x0003e80000100a00 */
[----:B------:R-:W2:Y:S04]  /*563b0*/  LDL.LU.64 R80, [R1+0x2460] ;  /* 0x0024600001507983 */ /* 0x000ea80000300a00 */
[----:B------:R-:W2:Y:S04]  /*563c0*/  LDL.LU.64 R82, [R1+0x2468] ;  /* 0x0024680001527983 */ /* 0x000ea80000300a00 */
[----:B---3--:R-:W3:Y:S04]  /*563d0*/  LDL.LU.64 R76, [R1+0x2450] ;  /* 0x00245000014c7983 */ /* 0x008ee80000300a00 */
[----:B----4-:R-:W3:Y:S04]  /*563e0*/  LDL.LU.64 R78, [R1+0x2458] ;  /* 0x00245800014e7983 */ /* 0x010ee80000300a00 */
        /* <DEDUP_REMOVED lines=28> */
[C---:B--2---:R-:W-:Y:S08]  /*565b0*/  HMMA.1688.F32.TF32 R84, R224.reuse, R92, R84 ;  /* 0x0000005ce054723c */ /* 0x044ff00000081054 */
[C---:B------:R-:W-:Y:S08]  /*565c0*/  HMMA.1688.F32.TF32 R80, R224.reuse, R96, R80 ;  /* 0x00000060e050723c */ /* 0x040ff00000081050 */
[C---:B---3--:R-:W-:Y:S08]  /*565d0*/  HMMA.1688.F32.TF32 R76, R224.reuse, R100, R76 ;  /* 0x00000064e04c723c */ /* 0x048ff0000008104c */
[C---:B----4-:R-:W-:Y:S08]  /*565e0*/  HMMA.1688.F32.TF32 R72, R224.reuse, R104, R72 ;  /* 0x00000068e048723c */ /* 0x050ff00000081048 */
[C---:B------:R-:W-:Y:S08]  /*565f0*/  HMMA.1688.F32.TF32 R68, R224.reuse, R108, R68 ;  /* 0x0000006ce044723c */ /* 0x040ff00000081044 */
[C---:B------:R-:W-:Y:S08]  /*56600*/  HMMA.1688.F32.TF32 R64, R224.reuse, R112, R64 ;  /* 0x00000070e040723c */ /* 0x040ff00000081040 */
[C---:B------:R-:W-:Y:S08]  /*56610*/  HMMA.1688.F32.TF32 R60, R224.reuse, R116, R60 ;  /* 0x00000074e03c723c */ /* 0x040ff0000008103c */
[C---:B------:R-:W-:Y:S01]  /*56620*/  HMMA.1688.F32.TF32 R56, R224.reuse, R120, R56 ;  /* 0x00000078e038723c */ /* 0x040fe20000081038 */
[----:B------:R-:W-:Y:S07]  /*56630*/  STL.64 [R1+0x4ed0], R84 ;  /* 0x004ed05401007387 */ /* 0x000fee0000100a00 */
[C---:B------:R-:W-:Y:S01]  /*56640*/  HMMA.1688.F32.TF32 R52, R224.reuse, R124, R52 ;  /* 0x0000007ce034723c */ /* 0x040fe20000081034 */
[----:B------:R-:W-:Y:S07]  /*56650*/  STL.64 [R1+0x4ed8], R86 ;  /* 0x004ed85601007387 */ /* 0x000fee0000100a00 */
[C---:B------:R-:W-:Y:S01]  /*56660*/  HMMA.1688.F32.TF32 R48, R224.reuse, R128, R48 ;  /* 0x00000080e030723c */ /* 0x040fe20000081030 */
[----:B------:R-:W-:Y:S07]  /*56670*/  STL.64 [R1+0x4ec0], R80 ;  /* 0x004ec05001007387 */ /* 0x000fee0000100a00 */
[C---:B------:R-:W-:Y:S01]  /*56680*/  HMMA.1688.F32.TF32 R44, R224.reuse, R132, R44 ;  /* 0x00000084e02c723c */ /* 0x040fe2000008102c */
[----:B------:R-:W-:Y:S07]  /*56690*/  STL.64 [R1+0x4ec8], R82 ;  /* 0x004ec85201007387 */ /* 0x000fee0000100a00 */
        /* <DEDUP_REMOVED lines=987> */
[----:B------:R-:W-:Y:S04]  /*5a450*/  STL.64 [R1+0x3138], R78 ;  /* 0x0031384e01007387 */ /* 0x000fe80000100a00 */
        /* <DEDUP_REMOVED lines=142> */
[C---:B------:R-:W-:Y:S08]  /*5ad40*/  HMMA.1688.F32.TF32 R80, R216.reuse, R96, R80 ;  /* 0x00000060d850723c */ /* 0x040ff00000081050 */
[C---:B---3--:R-:W-:Y:S08]  /*5ad50*/  HMMA.1688.F32.TF32 R76, R216.reuse, R100, R76 ;  /* 0x00000064d84c723c */ /* 0x048ff0000008104c */
[C---:B----4-:R-:W-:Y:S08]  /*5ad60*/  HMMA.1688.F32.TF32 R72, R216.reuse, R104, R72 ;  /* 0x00000068d848723c */ /* 0x050ff00000081048 */
[C---:B------:R-:W-:Y:S08]  /*5ad70*/  HMMA.1688.F32.TF32 R68, R216.reuse, R108, R68 ;  /* 0x0000006cd844723c */ /* 0x040ff00000081044 */
[C---:B------:R-:W-:Y:S01]  /*5ad80*/  HMMA.1688.F32.TF32 R64, R216.reuse, R112, R64 ;  /* 0x00000070d840723c */ /* 0x040fe20000081040 */
[----:B------:R-:W-:Y:S07]  /*5ad90*/  STL.64 [R1+0x2f50], R20 ;  /* 0x002f501401007387 */ /* 0x000fee0000100a00 */
[C---:B------:R-:W-:Y:S01]  /*5ada0*/  HMMA.1688.F32.TF32 R60, R216.reuse, R116, R60 ;  /* 0x00000074d83c723c */ /* 0x040fe2000008103c */
[----:B------:R1:W-:Y:S07]  /*5adb0*/  STL.64 [R1+0x2f58], R22 ;  /* 0x002f581601007387 */ /* 0x0003ee0000100a00 */
[C---:B------:R-:W-:Y:S01]  /*5adc0*/  HMMA.1688.F32.TF32 R56, R216.reuse, R120, R56 ;  /* 0x00000078d838723c */ /* 0x040fe20000081038 */
[----:B-1----:R-:W2:Y:S07]  /*5add0*/  LDL.LU.64 R22, [R1+0x81c8] ;  /* 0x0081c80001167983 */ /* 0x002eae0000300a00 */
[C---:B------:R-:W-:Y:S01]  /*5ade0*/  HMMA.1688.F32.TF32 R52, R216.reuse, R124, R52 ;  /* 0x0000007cd834723c */ /* 0x040fe20000081034 */
[----:B------:R-:W2:Y:S07]  /*5adf0*/  LDL.LU.64 R20, [R1+0x81c0] ;  /* 0x0081c00001147983 */ /* 0x000eae0000300a00 */
[C---:B------:R-:W-:Y:S01]  /*5ae00*/  HMMA.1688.F32.TF32 R48, R216.reuse, R128, R48 ;  /* 0x00000080d830723c */ /* 0x040fe20000081030 */
[----:B------:R-:W-:Y:S07]  /*5ae10*/  STL.64 [R1+0x2f40], R84 ;  /* 0x002f405401007387 */ /* 0x000fee0000100a00 */
[C---:B------:R-:W-:Y:S01]  /*5ae20*/  HMMA.1688.F32.TF32 R44, R216.reuse, R132, R44 ;  /* 0x00000084d82c723c */ /* 0x040fe2000008102c */
[----:B------:R-:W-:Y:S04]  /*5ae30*/  STL.64 [R1+0x2f48], R86 ;  /* 0x002f485601007387 */ /* 0x000fe80000100a00 */
[----:B------:R-:W-:Y:S03]  /*5ae40*/  STL.64 [R1+0x2f30], R80 ;  /* 0x002f305001007387 */ /* 0x000fe60000100a00 */
[C---:B------:R-:W-:Y:S01]  /*5ae50*/  HMMA.1688.F32.TF32 R40, R216.reuse, R136, R40 ;  /* 0x00000088d828723c */ /* 0x040fe20000081028 */
[----:B------:R-:W-:Y:S04]  /*5ae60*/  STL.64 [R1+0x2f38], R82 ;  /* 0x002f385201007387 */ /* 0x000fe80000100a00 */
[----:B------:R-:W-:Y:S03]  /*5ae70*/  STL.64 [R1+0x2f10], R76 ;  /* 0x002f104c01007387 */ /* 0x000fe60000100a00 */
        /* <DEDUP_REMOVED lines=8> */
[----:B------:R-:W-:Y:S03]  /*5af00*/  STL.64 [R1+0x2eb0], R64 ;  /* 0x002eb04001007387 */ /* 0x000fe60000100a00 */
[----:B------:R-:W-:Y:S01]  /*5af10*/  HMMA.1688.F32.TF32 R24, R216, R152, R24 ;  /* 0x00000098d818723c */ /* 0x000fe20000081018 */
        /* <DEDUP_REMOVED lines=17> */
[----:B-1----:R-:W2:Y:S04]  /*5b030*/  LDL.LU.64 R72, [R1+0xe60] ;  /* 0x000e600001487983 */ /* 0x002ea80000300a00 */
[----:B------:R-:W-:Y:S04]  /*5b040*/  STL.64 [R1+0x2e20], R28 ;  /* 0x002e201c01007387 */ /* 0x000fe80000100a00 */
[----:B------:R-:W-:Y:S04]  /*5b050*/  STL.64 [R1+0x2e28], R30 ;  /* 0x002e281e01007387 */ /* 0x000fe80000100a00 */
[----:B---3--:R-:W2:Y:S04]  /*5b060*/  LDL.LU.64 R74, [R1+0xe68] ;  /* 0x000e6800014a7983 */ /* 0x008ea80000300a00 */
[----:B------:R-:W-:Y:S04]  /*5b070*/  STL.64 [R1+0x2e10], R24 ;  /* 0x002e101801007387 */ /* 0x000fe80000100a00 */
[----:B------:R1:W-:Y:S04]  /*5b080*/  STL.64 [R1+0x2e18], R26 ;  /* 0x002e181a01007387 */ /* 0x0003e80000100a00 */
[----:B----4-:R-:W3:Y:S04]  /*5b090*/  LDL.LU.64 R68, [R1+0xe50] ;  /* 0x000e500001447983 */ /* 0x010ee80000300a00 */
[----:B------:R-:W3:Y:S01]  /*5b0a0*/  LDL.LU.64 R70, [R1+0xe58] ;  /* 0x000e580001467983 */ /* 0x000ee20000300a00 */
[C---:B-1----:R-:W-:Y:S03]  /*5b0b0*/  HMMA.1688.F32.TF32 R24, R224.reuse, R212, R228 ;  /* 0x000000d4e018723c */ /* 0x042fe600000810e4 */
[----:B------:R-:W4:Y:S04]  /*5b0c0*/  LDL.LU.64 R64, [R1+0xe40] ;  /* 0x000e400001407983 */ /* 0x000f280000300a00 */
[----:B------:R-:W4:Y:S04]  /*5b0d0*/  LDL.LU.64 R66, [R1+0xe48] ;  /* 0x000e480001427983 */ /* 0x000f280000300a00 */
[----:B------:R-:W4:Y:S04]  /*5b0e0*/  LDL.LU.64 R60, [R1+0xe30] ;  /* 0x000e3000013c7983 */ /* 0x000f280000300a00 */
[----:B------:R-:W4:Y:S04]  /*5b0f0*/  LDL.LU.64 R62, [R1+0xe38] ;  /* 0x000e3800013e7983 */ /* 0x000f280000300a00 */
[----:B------:R-:W-:Y:S04]  /*5b100*/  LDS R216, [R6+0x280] ;  /* 0x0002800006d87984 */ /* 0x000fe80000000800 */
[----:B------:R-:W-:Y:S04]  /*5b110*/  LDS R218, [R6+0x2280] ;  /* 0x0022800006da7984 */ /* 0x000fe80000000800 */
[----:B------:R1:W-:Y:S04]  /*5b120*/  STL.64 [R1+0x2e00], R24 ;  /* 0x002e001801007387 */ /* 0x0003e80000100a00 */
[----:B------:R1:W-:Y:S04]  /*5b130*/  STL.64 [R1+0x2e08], R26 ;  /* 0x002e081a01007387 */ /* 0x0003e80000100a00 */
        /* <DEDUP_REMOVED lines=16> */
[----:B-1----:R-:W4:Y:S04]  /*5b240*/  LDL.LU.64 R24, [R1+0xda0] ;  /* 0x000da00001187983 */ /* 0x002f280000300a00 */
[----:B------:R-:W4:Y:S04]  /*5b250*/  LDL.LU.64 R26, [R1+0xda8] ;  /* 0x000da800011a7983 */ /* 0x000f280000300a00 */
[----:B------:R-:W-:Y:S04]  /*5b260*/  LDS R217, [R7+0x280] ;  /* 0x0002800007d97984 */ /* 0x000fe80000000800 */
[----:B------:R-:W1:Y:S01]  /*5b270*/  LDS R219, [R7+0x2280] ;  /* 0x0022800007db7984 */ /* 0x000e620000000800 */
[C---:B--2---:R-:W-:Y:S08]  /*5b280*/  HMMA.1688.F32.TF32 R76, R224.reuse, R208, R72 ;  /* 0x000000d0e04c723c */ /* 0x044ff00000081048 */
[C---:B---3--:R-:W-:Y:S08]  /*5b290*/  HMMA.1688.F32.TF32 R72, R224.reuse, R204, R68 ;  /* 0x000000cce048723c */ /* 0x048ff00000081044 */
[C---:B----4-:R-:W-:Y:S08]  /*5b2a0*/  HMMA.1688.F32.TF32 R68, R224.reuse, R200, R64 ;  /* 0x000000c8e044723c */ /* 0x050ff00000081040 */
[C---:B------:R-:W-:Y:S01]  /*5b2b0*/  HMMA.1688.F32.TF32 R64, R224.reuse, R196, R60 ;  /* 0x000000c4e040723c */ /* 0x040fe2000008103c */
[----:B------:R-:W-:Y:S04]  /*5b2c0*/  STL.64 [R1+0x2df0], R76 ;  /* 0x002df04c01007387 */ /* 0x000fe80000100a00 */
[----:B------:R-:W-:Y:S03]  /*5b2d0*/  STL.64 [R1+0x2df8], R78 ;  /* 0x002df84e01007387 */ /* 0x000fe60000100a00 */
[C---:B------:R-:W-:Y:S08]  /*5b2e0*/  HMMA.1688.F32.TF32 R60, R224.reuse, R192, R56 ;  /* 0x000000c0e03c723c */ /* 0x040ff00000081038 */
        /* <DEDUP_REMOVED lines=11> */
[----:B------:R-:W-:Y:S03]  /*5b3a0*/  STL.64 [R1+0x2dc0], R64 ;  /* 0x002dc04001007387 */ /* 0x000fe60000100a00 */
[C---:B------:R-:W-:Y:S01]  /*5b3b0*/  HMMA.1688.F32.TF32 R28, R224.reuse, R168, R24 ;  /* 0x000000a8e01c723c */ /* 0x040fe20000081018 */
        /* <DEDUP_REMOVED lines=15> */
[----:B------:R-:W2:Y:S04]  /*5b4b0*/  LDL.LU.64 R24, [R1+0xd90] ;  /* 0x000d900001187983 */ /* 0x000ea80000300a00 */
[----:B------:R-:W-:Y:S04]  /*5b4c0*/  STL.64 [R1+0x2d10], R32 ;  /* 0x002d102001007387 */ /* 0x000fe80000100a00 */
[----:B------:R-:W-:Y:S04]  /*5b4d0*/  STL.64 [R1+0x2d18], R34 ;  /* 0x002d182201007387 */ /* 0x000fe80000100a00 */
[----:B------:R-:W2:Y:S04]  /*5b4e0*/  LDL.LU.64 R26, [R1+0xd98] ;  /* 0x000d9800011a7983 */ /* 0x000ea80000300a00 */
[----:B------:R3:W-:Y:S04]  /*5b4f0*/  STL.64 [R1+0x2d00], R28 ;  /* 0x002d001c01007387 */ /* 0x0007e80000100a00 */
[----:B------:R4:W-:Y:S04]  /*5b500*/  STL.64 [R1+0x2d08], R30 ;  /* 0x002d081e01007387 */ /* 0x0009e80000100a00 */
[----:B---3--:R-:W3:Y:S04]  /*5b510*/  LDL.LU.64 R28, [R1+0xd80] ;  /* 0x000d8000011c7983 */ /* 0x008ee80000300a00 */
[----:B----4-:R-:W3:Y:S04]  /*5b520*/  LDL.LU.64 R30, [R1+0xd88] ;  /* 0x000d8800011e7983 */ /* 0x010ee80000300a00 */
        /* <DEDUP_REMOVED lines=31> */
[C---:B---3--:R-:W-:Y:S08]  /*5b720*/  HMMA.1688.F32.TF32 R28, R224.reuse, R88, R28 ;  /* 0x00000058e01c723c */ /* 0x048ff0000008101c */
[C---:B----4-:R-:W-:Y:S08]  /*5b730*/  HMMA.1688.F32.TF32 R228, R224.reuse, R92, R228 ;  /* 0x0000005ce0e4723c */ /* 0x050ff000000810e4 */
[C---:B------:R-:W-:Y:S08]  /*5b740*/  HMMA.1688.F32.TF32 R84, R224.reuse, R96, R84 ;  /* 0x00000060e054723c */ /* 0x040ff00000081054 */
[C---:B------:R-:W-:Y:S08]  /*5b750*/  HMMA.1688.F32.TF32 R80, R224.reuse, R100, R80 ;  /* 0x00000064e050723c */ /* 0x040ff00000081050 */
[C---:B------:R-:W-:Y:S01]  /*5b760*/  HMMA.1688.F32.TF32 R76, R224.reuse, R104, R76 ;  /* 0x00000068e04c723c */ /* 0x040fe2000008104c */
[----:B------:R-:W-:Y:S07]  /*5b770*/  STL.64 [R1+0x2cd0], R24 ;  /* 0x002cd01801007387 */ /* 0x000fee0000100a00 */
[C---:B------:R-:W-:Y:S01]  /*5b780*/  HMMA.1688.F32.TF32 R72, R224.reuse, R108, R72 ;  /* 0x0000006ce048723c */ /* 0x040fe20000081048 */
[----:B------:R2:W-:Y:S07]  /*5b790*/  STL.64 [R1+0x2cd8], R26 ;  /* 0x002cd81a01007387 */ /* 0x0005ee0000100a00 */
[C---:B------:R-:W-:Y:S01]  /*5b7a0*/  HMMA.1688.F32.TF32 R68, R224.reuse, R112, R68 ;  /* 0x00000070e044723c */ /* 0x040fe20000081044 */
[----:B--2---:R-:W2:Y:S07]  /*5b7b0*/  LDL.LU.64 R26, [R1+0x81b8] ;  /* 0x0081b800011a7983 */ /* 0x004eae0000300a00 */
[C---:B------:R-:W-:Y:S01]  /*5b7c0*/  HMMA.1688.F32.TF32 R64, R224.reuse, R116, R64 ;  /* 0x00000074e040723c */ /* 0x040fe20000081040 */
[----:B------:R-:W2:Y:S07]  /*5b7d0*/  LDL.LU.64 R24, [R1+0x81b0] ;  /* 0x0081b00001187983 */ /* 0x000eae0000300a00 */
[C---:B------:R-:W-:Y:S01]  /*5b7e0*/  HMMA.1688.F32.TF32 R60, R224.reuse, R120, R60 ;  /* 0x00000078e03c723c */ /* 0x040fe2000008103c */
[----:B------:R-:W-:Y:S07]  /*5b7f0*/  STL.64 [R1+0x2cc0], R28 ;  /* 0x002cc01c01007387 */ /* 0x000fee0000100a00 */
[C---:B------:R-:W-:Y:S01]  /*5b800*/  HMMA.1688.F32.TF32 R56, R224.reuse, R124, R56 ;  /* 0x0000007ce038723c */ /* 0x040fe20000081038 */
[----:B------:R3:W-:Y:S07]  /*5b810*/  STL.64 [R1+0x2cc8], R30 ;  /* 0x002cc81e01007387 */ /* 0x0007ee0000100a00 */
[C---:B------:R-:W-:Y:S01]  /*5b820*/  HMMA.1688.F32.TF32 R52, R224.reuse, R128, R52 ;  /* 0x00000080e034723c */ /* 0x040fe20000081034 */
[----:B---3--:R-:W3:Y:S07]  /*5b830*/  LDL.LU.64 R30, [R1+0x81a8] ;  /* 0x0081a800011e7983 */ /* 0x008eee0000300a00 */
[C---:B------:R-:W-:Y:S01]  /*5b840*/  HMMA.1688.F32.TF32 R48, R224.reuse, R132, R48 ;  /* 0x00000084e030723c */ /* 0x040fe20000081030 */
[----:B------:R-:W3:Y:S04]  /*5b850*/  LDL.LU.64 R28, [R1+0x81a0] ;  /* 0x0081a000011c7983 */ /* 0x000ee80000300a00 */
[----:B------:R-:W-:Y:S03]  /*5b860*/  STL.64 [R1+0x2c80], R228 ;  /* 0x002c80e401007387 */ /* 0x000fe60000100a00 */
        /* <DEDUP_REMOVED lines=11> */
[----:B------:R1:W-:Y:S04]  /*5b920*/  STL.64 [R1+0x2bf0], R72 ;  /* 0x002bf04801007387 */ /* 0x0003e80000100a00 */
        /* <DEDUP_REMOVED lines=17> */
[----:B----4-:R-:W4:Y:S04]  /*5ba40*/  LDL.LU.64 R76, [R1+0xc80] ;  /* 0x000c8000014c7983 */ /* 0x010f280000300a00 */
[----:B------:R-:W-:Y:S04]  /*5ba50*/  STL.64 [R1+0x2aa0], R36 ;  /* 0x002aa02401007387 */ /* 0x000fe80000100a00 */
[----:B------:R-:W-:Y:S04]  /*5ba60*/  STL.64 [R1+0x2aa8], R38 ;  /* 0x002aa82601007387 */ /* 0x000fe80000100a00 */
[----:B-1----:R-:W4:Y:S04]  /*5ba70*/  LDL.LU.64 R78, [R1+0xc88] ;  /* 0x000c8800014e7983 */ /* 0x002f280000300a00 */
[----:B------:R-:W-:Y:S04]  /*5ba80*/  STL.64 [R1+0x2a70], R32 ;  /* 0x002a702001007387 */ /* 0x000fe80000100a00 */
[----:B------:R1:W-:Y:S04]  /*5ba90*/  STL.64 [R1+0x2a78], R34 ;  /* 0x002a782201007387 */ /* 0x0003e80000100a00 */
[----:B------:R-:W2:Y:S04]  /*5baa0*/  LDL.LU.64 R72, [R1+0xc70] ;  /* 0x000c700001487983 */ /* 0x000ea80000300a00 */
[----:B------:R-:W2:Y:S01]  /*5bab0*/  LDL.LU.64 R74, [R1+0xc78] ;  /* 0x000c7800014a7983 */ /* 0x000ea20000300a00 */
[----:B-1----:R-:W-:Y:S03]  /*5bac0*/  HMMA.1688.F32.TF32 R32, R224, R152, R236 ;  /* 0x00000098e020723c */ /* 0x002fe600000810ec */
[----:B------:R-:W3:Y:S04]  /*5bad0*/  LDL.LU.64 R68, [R1+0xc60] ;  /* 0x000c600001447983 */ /* 0x000ee80000300a00 */
[----:B------:R-:W3:Y:S01]  /*5bae0*/  LDL.LU.64 R70, [R1+0xc68] ;  /* 0x000c680001467983 */ /* 0x000ee20000300a00 */
[C---:B------:R-:W-:Y:S03]  /*5baf0*/  HMMA.1688.F32.TF32 R80, R216.reuse, R212, R232 ;  /* 0x000000d4d850723c */ /* 0x040fe600000810e8 */
[----:B------:R-:W-:Y:S04]  /*5bb00*/  LDS R224, [R4+0x300] ;  /* 0x0003000004e07984 */ /* 0x000fe80000000800 */
[----:B------:R-:W-:Y:S04]  /*5bb10*/  LDS R226, [R4+0x2300] ;  /* 0x0023000004e27984 */ /* 0x000fe80000000800 */
[----:B------:R-:W-:Y:S04]  /*5bb20*/  LDS R225, [R5+0x300] ;  /* 0x0003000005e17984 */ /* 0x000fe80000000800 */
[----:B------:R-:W1:Y:S04]  /*5bb30*/  LDS R227, [R5+0x2300] ;  /* 0x0023000005e37984 */ /* 0x000e680000000800 */
[----:B------:R1:W-:Y:S04]  /*5bb40*/  STL.64 [R1+0x2a50], R32 ;  /* 0x002a502001007387 */ /* 0x0003e80000100a00 */
[----:B------:R1:W-:Y:S04]  /*5bb50*/  STL.64 [R1+0x2a58], R34 ;  /* 0x002a582201007387 */ /* 0x0003e80000100a00 */
        /* <DEDUP_REMOVED lines=18> */
[----:B------:R-:W-:Y:S04]  /*5bc80*/  STL.64 [R1+0x2a40], R80 ;  /* 0x002a405001007387 */ /* 0x000fe80000100a00 */
[----:B------:R4:W-:Y:S02]  /*5bc90*/  STL.64 [R1+0x2a48], R82 ;  /* 0x002a485201007387 */ /* 0x0009e40000100a00 */
[C---:B----4-:R-:W-:Y:S08]  /*5bca0*/  HMMA.1688.F32.TF32 R80, R216.reuse, R208, R76 ;  /* 0x000000d0d850723c */ /* 0x050ff0000008104c */
[C---:B--2---:R-:W-:Y:S08]  /*5bcb0*/  HMMA.1688.F32.TF32 R76, R216.reuse, R204, R72 ;  /* 0x000000ccd84c723c */ /* 0x044ff00000081048 */
[C---:B---3--:R-:W-:Y:S07]  /*5bcc0*/  HMMA.1688.F32.TF32 R72, R216.reuse, R200, R68 ;  /* 0x000000c8d848723c */ /* 0x048fee0000081044 */
[----:B------:R-:W-:Y:S04]  /*5bcd0*/  STL.64 [R1+0x2a30], R80 ;  /* 0x002a305001007387 */ /* 0x000fe80000100a00 */
[----:B------:R-:W-:Y:S01]  /*5bce0*/  STL.64 [R1+0x2a38], R82 ;  /* 0x002a385201007387 */ /* 0x000fe20000100a00 */
[C---:B------:R-:W-:Y:S08]  /*5bcf0*/  HMMA.1688.F32.TF32 R68, R216.reuse, R196, R64 ;  /* 0x000000c4d844723c */ /* 0x040ff00000081040 */
        /* <DEDUP_REMOVED lines=32> */
[----:B-1----:R-:W4:Y:S04]  /*5bf00*/  LDL.LU.64 R36, [R1+0x5f0] ;  /* 0x0005f00001247983 */ /* 0x002f280000300a00 */
[----:B---3--:R-:W4:Y:S04]  /*5bf10*/  LDL.LU.64 R38, [R1+0x5f8] ;  /* 0x0005f80001267983 */ /* 0x008f280000300a00 */
        /* <DEDUP_REMOVED lines=28> */
[----:B------:R-:W3:Y:S04]  /*5c0e0*/  LDL.LU.64 R44, [R1] ;  /* 0x00000000012c7983 */ /* 0x000ee80000300a00 */
[----:B------:R-:W3:Y:S01]  /*5c0f0*/  LDL.LU.64 R46, [R1+0x8] ;  /* 0x00000800012e7983 */ /* 0x000ee20000300a00 */
[C---:B--2---:R-:W-:Y:S08]  /*5c100*/  HMMA.1688.F32.TF32 R32, R216.reuse, R168, R32 ;  /* 0x000000a8d820723c */ /* 0x044ff00000081020 */
[C---:B----4-:R-:W-:Y:S08]  /*5c110*/  HMMA.1688.F32.TF32 R36, R216.reuse, R164, R36 ;  /* 0x000000a4d824723c */ /* 0x050ff00000081024 */
[C---:B---3--:R-:W-:Y:S08]  /*5c120*/  HMMA.1688.F32.TF32 R40, R216.reuse, R88, R40 ;  /* 0x00000058d828723c */ /* 0x048ff00000081028 */
        /* <DEDUP_REMOVED lines=12> */
[----:B------:R1:W-:Y:S07]  /*5c1f0*/  STL.64 [R1+0x2968], R38 ;  /* 0x0029682601007387 */ /* 0x0003ee0000100a00 */
[C---:B------:R-:W-:Y:S01]  /*5c200*/  HMMA.1688.F32.TF32 R68, R216.reuse, R120, R68 ;  /* 0x00000078d844723c */ /* 0x040fe20000081044 */
[----:B-1----:R-:W3:Y:S07]  /*5c210*/  LDL.LU.64 R38, [R1+0x8188] ;  /* 0x0081880001267983 */ /* 0x002eee0000300a00 */
[C---:B------:R-:W-:Y:S01]  /*5c220*/  HMMA.1688.F32.TF32 R64, R216.reuse, R124, R64 ;  /* 0x0000007cd840723c */ /* 0x040fe20000081040 */
[----:B------:R-:W3:Y:S04]  /*5c230*/  LDL.LU.64 R36, [R1+0x8180] ;  /* 0x0081800001247983 */ /* 0x000ee80000300a00 */
[----:B------:R-:W-:Y:S03]  /*5c240*/  STL.64 [R1+0x2950], R40 ;  /* 0x0029502801007387 */ /* 0x000fe60000100a00 */
[C---:B------:R-:W-:Y:S01]  /*5c250*/  HMMA.1688.F32.TF32 R60, R216.reuse, R128, R60 ;  /* 0x00000080d83c723c */ /* 0x040fe2000008103c */
[----:B------:R1:W-:Y:S07]  /*5c260*/  STL.64 [R1+0x2958], R42 ;  /* 0x0029582a01007387 */ /* 0x0003ee0000100a00 */
[C---:B------:R-:W-:Y:S01]  /*5c270*/  HMMA.1688.F32.TF32 R56, R216.reuse, R132, R56 ;  /* 0x00000084d838723c */ /* 0x040fe20000081038 */
[----:B-1----:R-:W4:Y:S07]  /*5c280*/  LDL.LU.64 R42, [R1+0x8178] ;  /* 0x00817800012a7983 */ /* 0x002f2e0000300a00 */
[C---:B------:R-:W-:Y:S01]  /*5c290*/  HMMA.1688.F32.TF32 R52, R216.reuse, R136, R52 ;  /* 0x00000088d834723c */ /* 0x040fe20000081034 */
[----:B------:R-:W4:Y:S04]  /*5c2a0*/  LDL.LU.64 R40, [R1+0x8170] ;  /* 0x0081700001287983 */ /* 0x000f280000300a00 */
[----:B------:R-:W-:Y:S03]  /*5c2b0*/  STL.64 [R1+0x2940], R236 ;  /* 0x002940ec01007387 */ /* 0x000fe60000100a00 */
[C---:B------:R-:W-:Y:S01]  /*5c2c0*/  HMMA.1688.F32.TF32 R48, R216.reuse, R140, R48 ;  /* 0x0000008cd830723c */ /* 0x040fe20000081030 */
[----:B------:R-:W-:Y:S04]  /*5c2d0*/  STL.64 [R1+0x2948], R238 ;  /* 0x002948ee01007387 */ /* 0x000fe80000100a00 */
[----:B------:R-:W-:Y:S04]  /*5c2e0*/  STL.64 [R1+0x2930], R232 ;  /* 0x002930e801007387 */ /* 0x000fe80000100a00 */
[----:B------:R-:W-:Y:S01]  /*5c2f0*/  STL.64 [R1+0x2938], R234 ;  /* 0x002938ea01007387 */ /* 0x000fe20000100a00 */
[C---:B------:R-:W-:Y:S03]  /*5c300*/  HMMA.1688.F32.TF32 R44, R216.reuse, R144, R44 ;  /* 0x00000090d82c723c */ /* 0x040fe6000008102c */
        /* <DEDUP_REMOVED lines=21> */
[----:B------:R1:W-:Y:S02]  /*5c460*/  STL.64 [R1+0x2888], R50 ;  /* 0x0028883201007387 */ /* 0x0003e40000100a00 */
[C---:B-1----:R-:W-:Y:S02]  /*5c470*/  HMMA.1688.F32.TF32 R52, R216.reuse, R148, R248 ;  /* 0x00000094d834723c */ /* 0x042fe400000810f8 */
[----:B------:R-:W-:Y:S04]  /*5c480*/  STL.64 [R1+0x2870], R44 ;  /* 0x0028702c01007387 */ /* 0x000fe80000100a00 */
[----:B------:R1:W-:Y:S02]  /*5c490*/  STL.64 [R1+0x2878], R46 ;  /* 0x0028782e01007387 */ /* 0x0003e40000100a00 */
[----:B------:R-:W-:Y:S02]  /*5c4a0*/  HMMA.1688.F32.TF32 R48, R216, R152, R244 ;  /* 0x00000098d830723c */ /* 0x000fe400000810f4 */
[----:B------:R-:W-:Y:S04]  /*5c4b0*/  LDS R216, [R6+0x300] ;  /* 0x0003000006d87984 */ /* 0x000fe80000000800 */
[----:B------:R-:W-:Y:S02]  /*5c4c0*/  LDS R218, [R6+0x2300] ;  /* 0x0023000006da7984 */ /* 0x000fe40000000800 */
[C---:B-1----:R-:W-:Y:S02]  /*5c4d0*/  HMMA.1688.F32.TF32 R44, R224.reuse, R212, R240 ;  /* 0x000000d4e02c723c */ /* 0x042fe400000810f0 */
[----:B------:R-:W-:Y:S04]  /*5c4e0*/  LDS R217, [R7+0x300] ;  /* 0x0003000007d97984 */ /* 0x000fe80000000800 */
[----:B------:R-:W1:Y:S04]  /*5c4f0*/  LDS R219, [R7+0x2300] ;  /* 0x0023000007db7984 */ /* 0x000e680000000800 */
        /* <DEDUP_REMOVED lines=8> */
[----:B------:R-:W3:Y:S04]  /*5c580*/  LDL.LU.64 R236, [R1+0xba0] ;  /* 0x000ba00001ec7983 */ /* 0x000ee80000300a00 */
        /* <DEDUP_REMOVED lines=71> */
[----:B------:R-:W4:Y:S04]  /*5ca00*/  LDL.LU.64 R250, [R1+0xac8] ;  /* 0x000ac80001fa7983 */ /* 0x000f280000300a00 */
[----:B------:R1:W-:Y:S04]  /*5ca10*/  STL.64 [R1+0x2750], R44 ;  /* 0x0027502c01007387 */ /* 0x0003e80000100a00 */
[----:B------:R1:W-:Y:S04]  /*5ca20*/  STL.64 [R1+0x2758], R46 ;  /* 0x0027582e01007387 */ /* 0x0003e80000100a00 */
[----:B------:R-:W4:Y:S04]  /*5ca30*/  LDL.LU.64 R244, [R1+0xab0] ;  /* 0x000ab00001f47983 */ /* 0x000f280000300a00 */
[----:B------:R-:W4:Y:S04]  /*5ca40*/  LDL.LU.64 R246, [R1+0xab8] ;  /* 0x000ab80001f67983 */ /* 0x000f280000300a00 */
[----:B-1----:R-:W4:Y:S04]  /*5ca50*/  LDL.LU.64 R240, [R1+0xaa0] ;  /* 0x000aa00001f07983 */ /* 0x002f280000300a00 */
[----:B--2---:R-:W2:Y:S04]  /*5ca60*/  LDL.LU.64 R242, [R1+0xaa8] ;  /* 0x000aa80001f27983 */ /* 0x004ea80000300a00 */
        /* <DEDUP_REMOVED lines=27> */
[----:B------:R-:W3:Y:S01]  /*5cc20*/  LDL.LU.64 R46, [R1+0x5d8] ;  /* 0x0005d800012e7983 */ /* 0x000ee20000300a00 */
[C---:B----4-:R-:W-:Y:S08]  /*5cc30*/  HMMA.1688.F32.TF32 R248, R224.reuse, R92, R248 ;  /* 0x0000005ce0f8723c */ /* 0x050ff000000810f8 */
[C---:B------:R-:W-:Y:S08]  /*5cc40*/  HMMA.1688.F32.TF32 R244, R224.reuse, R96, R244 ;  /* 0x00000060e0f4723c */ /* 0x040ff000000810f4 */
[C---:B--2---:R-:W-:Y:S08]  /*5cc50*/  HMMA.1688.F32.TF32 R240, R224.reuse, R100, R240 ;  /* 0x00000064e0f0723c */ /* 0x044ff000000810f0 */
[C---:B---3--:R-:W-:Y:S08]  /*5cc60*/  HMMA.1688.F32.TF32 R236, R224.reuse, R104, R236 ;  /* 0x00000068e0ec723c */ /* 0x048ff000000810ec */
        /* <DEDUP_REMOVED lines=268> */
[----:B--2---:R-:W-:Y:S01]  /*5dd30*/  HMMA.1688.F32.TF32 R44, R224, R88, R44 ;  /* 0x00000058e02c723c */ /* 0x004fe2000008102c */
        /* <DEDUP_REMOVED lines=19> */
[----:B------:R1:W-:Y:S04]  /*5de70*/  STL [R1+0x2250], R44 ;  /* 0x0022502c01007387 */ /* 0x0003e80000100800 */
        /* <DEDUP_REMOVED lines=30> */
[----:B------:R-:W-:-:S03]  /*5e060*/  IMAD.MOV.U32 R3, RZ, RZ, R45 ;  /* 0x000000ffff037224 */ /* 0x000fc600078e002d */
[----:B------:R-:W4:Y:S01]  /*5e070*/  LDL.LU.64 R48, [R1+0x5a0] ;  /* 0x0005a00001307983 */ /* 0x000f220000300a00 */
[----:B------:R-:W-:-:S03]  /*5e080*/  IMAD.MOV.U32 R2, RZ, RZ, R46 ;  /* 0x000000ffff027224 */ /* 0x000fc600078e002e */
[----:B------:R-:W4:Y:S01]  /*5e090*/  LDL.LU.64 R50, [R1+0x5a8] ;  /* 0x0005a80001327983 */ /* 0x000f220000300a00 */
[----:B------:R-:W-:-:S03]  /*5e0a0*/  IMAD.MOV.U32 R0, RZ, RZ, R47 ;  /* 0x000000ffff007224 */ /* 0x000fc600078e002f */
        /* <DEDUP_REMOVED lines=450> */
[----:B------:R1:W-:Y:S01]  /*5fcd0*/  STL.64 [R1+0x1bc8], R66 ;  /* 0x001bc84201007387 */ /* 0x0003e20000100a00 */
[C---:B--2---:R-:W-:Y:S03]  /*5fce0*/  HMMA.1688.F32.TF32 R48, R216.reuse, R88, R44 ;  /* 0x00000058d830723c */ /* 0x044fe6000008102c */
        /* <DEDUP_REMOVED lines=38> */
[C---:B--2---:R-:W-:Y:S03]  /*5ff50*/  HMMA.1688.F32.TF32 R244, R216.reuse, R92, R44 ;  /* 0x0000005cd8f4723c */ /* 0x044fe6000008102c */
[----:B------:R-:W4:Y:S04]  /*5ff60*/  LDL.LU.64 R44, [R1+0x120] ;  /* 0x00012000012c7983 */ /* 0x000f280000300a00 */
[----:B------:R-:W4:Y:S01]  /*5ff70*/  LDL.LU.64 R46, [R1+0x128] ;  /* 0x00012800012e7983 */ /* 0x000f220000300a00 */
[C---:B---3--:R-:W-:Y:S08]  /*5ff80*/  HMMA.1688.F32.TF32 R240, R216.reuse, R96, R240 ;  /* 0x00000060d8f0723c */ /* 0x048ff000000810f0 */
[C---:B----4-:R-:W-:Y:S08]  /*5ff90*/  HMMA.1688.F32.TF32 R236, R216.reuse, R100, R236 ;  /* 0x00000064d8ec723c */ /* 0x050ff000000810ec */
        /* <DEDUP_REMOVED lines=34> */
[C---:B------:R-:W-:Y:S03]  /*601c0*/  HMMA.1688.F32.TF32 R48, R216.reuse, R148, R48 ;  /* 0x00000094d830723c */ /* 0x040fe60000081030 */
[----:B------:R1:W-:Y:S04]  /*601d0*/  STL.64 [R1+0x1a68], R62 ;  /* 0x001a683e01007387 */ /* 0x0003e80000100a00 */
[----:B------:R4:W-:Y:S04]  /*601e0*/  STL.64 [R1+0x1a50], R56 ;  /* 0x001a503801007387 */ /* 0x0009e80000100a00 */
[----:B------:R4:W-:Y:S04]  /*601f0*/  STL.64 [R1+0x1a58], R58 ;  /* 0x001a583a01007387 */ /* 0x0009e80000100a00 */
[----:B-1----:R-:W2:Y:S04]  /*60200*/  LDL.LU.64 R232, [R1+0xe90] ;  /* 0x000e900001e87983 */ /* 0x002ea80000300a00 */
[----:B------:R1:W-:Y:S04]  /*60210*/  STL.64 [R1+0x1a20], R52 ;  /* 0x001a203401007387 */ /* 0x0003e80000100a00 */
[----:B------:R1:W-:Y:S04]  /*60220*/  STL.64 [R1+0x1a28], R54 ;  /* 0x001a283601007387 */ /* 0x0003e80000100a00 */
[----:B---3--:R-:W2:Y:S04]  /*60230*/  LDL.LU.64 R234, [R1+0xe98] ;  /* 0x000e980001ea7983 */ /* 0x008ea80000300a00 */
[----:B------:R3:W-:Y:S04]  /*60240*/  STL.64 [R1+0x1a00], R48 ;  /* 0x001a003001007387 */ /* 0x0007e80000100a00 */
[----:B------:R1:W-:Y:S04]  /*60250*/  STL.64 [R1+0x1a08], R50 ;  /* 0x001a083201007387 */ /* 0x0003e80000100a00 */
[----:B----4-:R-:W4:Y:S04]  /*60260*/  LDL.LU.64 R228, [R1+0x1260] ;  /* 0x0012600001e47983 */ /* 0x010f280000300a00 */
[----:B------:R-:W4:Y:S01]  /*60270*/  LDL.LU.64 R230, [R1+0x1268] ;  /* 0x0012680001e67983 */ /* 0x000f220000300a00 */
[----:B------:R-:W-:Y:S03]  /*60280*/  HMMA.1688.F32.TF32 R44, R216, R152, R44 ;  /* 0x00000098d82c723c */ /* 0x000fe6000008102c */
[----:B------:R-:W-:Y:S04]  /*60290*/  LDS R216, [R6+0x480] ;  /* 0x0004800006d87984 */ /* 0x000fe80000000800 */
[----:B------:R-:W-:Y:S04]  /*602a0*/  LDS R218, [R6+0x2480] ;  /* 0x0024800006da7984 */ /* 0x000fe80000000800 */
[----:B------:R-:W-:Y:S04]  /*602b0*/  LDS R217, [R7+0x480] ;  /* 0x0004800007d97984 */ /* 0x000fe80000000800 */
[----:B------:R-:W1:Y:S08]  /*602c0*/  LDS R219, [R7+0x2480] ;  /* 0x0024800007db7984 */ /* 0x000e700000000800 */
        /* <DEDUP_REMOVED lines=20> */
[----:B---3--:R-:W3:Y:S04]  /*60410*/  LDL.LU.64 R48, [R1+0x11c0] ;  /* 0x0011c00001307983 */ /* 0x008ee80000300a00 */
[----:B------:R-:W3:Y:S04]  /*60420*/  LDL.LU.64 R50, [R1+0x11c8] ;  /* 0x0011c80001327983 */ /* 0x000ee80000300a00 */
[----:B------:R-:W3:Y:S04]  /*60430*/  LDL.LU.64 R44, [R1+0x11b0] ;  /* 0x0011b000012c7983 */ /* 0x000ee80000300a00 */
[----:B------:R-:W3:Y:S01]  /*60440*/  LDL.LU.64 R46, [R1+0x11b8] ;  /* 0x0011b800012e7983 */ /* 0x000ee20000300a00 */
[C---:B--2---:R-:W-:Y:S11]  /*60450*/  HMMA.1688.F32.TF32 R232, R224.reuse, R212, R232 ;  /* 0x000000d4e0e8723c */ /* 0x044ff600000810e8 */
[----:B------:R-:W-:Y:S11]  /*60460*/  @!UPT UIADD3 URZ, URZ, URZ, URZ ;  /* 0x0000003f3f3ff290 */ /* 0x000ff6000fffe03f */
[----:B------:R-:W-:Y:S01]  /*60470*/  @!UPT UIADD3 URZ, URZ, URZ, URZ ;  /* 0x0000003f3f3ff290 */ /* 0x000fe2000fffe03f */
[----:B------:R-:W-:Y:S04]  /*60480*/  STL.64 [R1+0x19a0], R232 ;  /* 0x0019a0e801007387 */ /* 0x000fe80000100a00 */
[----:B------:R4:W-:Y:S02]  /*60490*/  STL.64 [R1+0x19a8], R234 ;  /* 0x0019a8ea01007387 */ /* 0x0009e40000100a00 */
[C---:B----4-:R-:W-:Y:S11]  /*604a0*/  HMMA.1688.F32.TF32 R232, R224.reuse, R208, R228 ;  /* 0x000000d0e0e8723c */ /* 0x050ff600000810e4 */
[----:B------:R-:W-:Y:S11]  /*604b0*/  @!UPT UIADD3 URZ, URZ, URZ, URZ ;  /* 0x0000003f3f3ff290 */ /* 0x000ff6000fffe03f */
[----:B------:R-:W-:Y:S01]  /*604c0*/  @!UPT UIADD3 URZ, URZ, URZ, URZ ;  /* 0x0000003f3f3ff290 */ /* 0x000fe2000fffe03f */
[----:B------:R-:W-:Y:S04]  /*604d0*/  STL.64 [R1+0x1990], R232 ;  /* 0x001990e801007387 */ /* 0x000fe80000100a00 */
[----:B------:R-:W-:Y:S01]  /*604e0*/  STL.64 [R1+0x1998], R234 ;  /* 0x001998ea01007387 */ /* 0x000fe20000100a00 */
[C---:B------:R-:W-:Y:S08]  /*604f0*/  HMMA.1688.F32.TF32 R228, R224.reuse, R204, R84 ;  /* 0x000000cce0e4723c */ /* 0x040ff00000081054 */
[C---:B------:R-:W-:Y:S08]  /*60500*/  HMMA.1688.F32.TF32 R84, R224.reuse, R200, R80 ;  /* 0x000000c8e054723c */ /* 0x040ff00000081050 */
        /* <DEDUP_REMOVED lines=9> */
[C---:B---3--:R-:W-:Y:S01]  /*605a0*/  HMMA.1688.F32.TF32 R52, R224.reuse, R176, R48 ;  /* 0x000000b0e034723c */ /* 0x048fe20000081030 */
        /* <DEDUP_REMOVED lines=55> */
[C---:B--2---:R-:W-:Y:S08]  /*60920*/  HMMA.1688.F32.TF32 R44, R224.reuse, R168, R44 ;  /* 0x000000a8e02c723c */ /* 0x044ff0000008102c */
[C---:B----4-:R-:W-:Y:S08]  /*60930*/  HMMA.1688.F32.TF32 R48, R224.reuse, R164, R48 ;  /* 0x000000a4e030723c */ /* 0x050ff00000081030 */
[C---:B---3--:R-:W-:Y:S08]  /*60940*/  HMMA.1688.F32.TF32 R52, R224.reuse, R88, R52 ;  /* 0x00000058e034723c */ /* 0x048ff00000081034 */
[C---:B------:R-:W-:Y:S01]  /*60950*/  HMMA.1688.F32.TF32 R56, R224.reuse, R92, R56 ;  /* 0x0000005ce038723c */ /* 0x040fe20000081038 */
[----:B------:R-:W-:Y:S07]  /*60960*/  STL.64 [R1+0x18d0], R44 ;  /* 0x0018d02c01007387 */ /* 0x000fee0000100a00 */
[C---:B------:R-:W-:Y:S01]  /*60970*/  HMMA.1688.F32.TF32 R60, R224.reuse, R96, R60 ;  /* 0x00000060e03c723c */ /* 0x040fe2000008103c */
[----:B------:R1:W-:Y:S07]  /*60980*/  STL.64 [R1+0x18d8], R46 ;  /* 0x0018d82e01007387 */ /* 0x0003ee0000100a00 */
[C---:B------:R-:W-:Y:S01]  /*60990*/  HMMA.1688.F32.TF32 R248, R224.reuse, R100, R248 ;  /* 0x00000064e0f8723c */ /* 0x040fe200000810f8 */
[----:B-1----:R-:W2:Y:S04]  /*609a0*/  LDL.LU.64 R46, [R1+0x8168] ;  /* 0x00816800012e7983 */ /* 0x002ea80000300a00 */
[----:B------:R-:W2:Y:S04]  /*609b0*/  LDL.LU.64 R44, [R1+0x8160] ;  /* 0x00816000012c7983 */ /* 0x000ea80000300a00 */
[----:B------:R-:W-:Y:S04]  /*609c0*/  STL.64 [R1+0x18c0], R48 ;  /* 0x0018c03001007387 */ /* 0x000fe80000100a00 */
[----:B------:R1:W-:Y:S04]  /*609d0*/  STL.64 [R1+0x18c8], R50 ;  /* 0x0018c83201007387 */ /* 0x0003e80000100a00 */
[----:B-1----:R-:W3:Y:S04]  /*609e0*/  LDL.LU.64 R50, [R1+0x8158] ;  /* 0x0081580001327983 */ /* 0x002ee80000300a00 */
[----:B------:R-:W3:Y:S04]  /*609f0*/  LDL.LU.64 R48, [R1+0x8150] ;  /* 0x0081500001307983 */ /* 0x000ee80000300a00 */
[----:B------:R-:W-:Y:S04]  /*60a00*/  STL.64 [R1+0x18b0], R52 ;  /* 0x0018b03401007387 */ /* 0x000fe80000100a00 */
[----:B------:R1:W-:Y:S04]  /*60a10*/  STL.64 [R1+0x18b8], R54 ;  /* 0x0018b83601007387 */ /* 0x0003e80000100a00 */
[----:B-1----:R-:W4:Y:S04]  /*60a20*/  LDL.LU.64 R54, [R1+0x8148] ;  /* 0x0081480001367983 */ /* 0x002f280000300a00 */
[----:B------:R-:W4:Y:S04]  /*60a30*/  LDL.LU.64 R52, [R1+0x8140] ;  /* 0x0081400001347983 */ /* 0x000f280000300a00 */
[----:B------:R-:W-:Y:S04]  /*60a40*/  STL.64 [R1+0x18a0], R56 ;  /* 0x0018a03801007387 */ /* 0x000fe80000100a00 */
[----:B------:R1:W-:Y:S04]  /*60a50*/  STL.64 [R1+0x18a8], R58 ;  /* 0x0018a83a01007387 */ /* 0x0003e80000100a00 */
[----:B-1----:R-:W2:Y:S04]  /*60a60*/  LDL.LU.64 R58, [R1+0x8138] ;  /* 0x00813800013a7983 */ /* 0x002ea80000300a00 */
[----:B------:R-:W2:Y:S04]  /*60a70*/  LDL.LU.64 R56, [R1+0x8130] ;  /* 0x0081300001387983 */ /* 0x000ea80000300a00 */
[----:B------:R-:W-:Y:S04]  /*60a80*/  STL.64 [R1+0x1890], R60 ;  /* 0x0018903c01007387 */ /* 0x000fe80000100a00 */
[----:B------:R1:W-:Y:S04]  /*60a90*/  STL.64 [R1+0x1898], R62 ;  /* 0x0018983e01007387 */ /* 0x0003e80000100a00 */
[----:B-1----:R-:W2:Y:S04]  /*60aa0*/  LDL.LU.64 R62, [R1+0x8128] ;  /* 0x00812800013e7983 */ /* 0x002ea80000300a00 */
[----:B------:R-:W2:Y:S04]  /*60ab0*/  LDL.LU.64 R60, [R1+0x8120] ;  /* 0x00812000013c7983 */ /* 0x000ea80000300a00 */
[----:B------:R-:W-:Y:S04]  /*60ac0*/  STL.64 [R1+0x1880], R248 ;  /* 0x001880f801007387 */ /* 0x000fe80000100a00 */
[----:B------:R1:W-:Y:S02]  /*60ad0*/  STL.64 [R1+0x1888], R250 ;  /* 0x001888fa01007387 */ /* 0x0003e40000100a00 */
[C---:B-1----:R-:W-:Y:S08]  /*60ae0*/  HMMA.1688.F32.TF32 R248, R224.reuse, R104, R244 ;  /* 0x00000068e0f8723c */ /* 0x042ff000000810f4 */
        /* <DEDUP_REMOVED lines=34> */
[----:B-1----:R-:W3:Y:S04]  /*60d10*/  LDL.LU.64 R68, [R1+0xe80] ;  /* 0x000e800001447983 */ /* 0x002ee80000300a00 */
        /* <DEDUP_REMOVED lines=22> */
[----:B---3--:R-:W-:Y:S11]  /*60e80*/  HMMA.1688.F32.TF32 R224, R224, R152, R68 ;  /* 0x00000098e0e0723c */ /* 0x008ff60000081044 */
[----:B------:R-:W-:Y:S04]  /*60e90*/  @!UPT UIADD3 URZ, URZ, URZ, URZ ;  /* 0x0000003f3f3ff290 */ /* 0x000fe8000fffe03f */
[----:B------:R-:W-:Y:S04]  /*60ea0*/  STL.64 [R1+0x17a0], R64 ;  /* 0x0017a04001007387 */ /* 0x000fe80000100a00 */
[----:B------:R1:W-:Y:S04]  /*60eb0*/  STL.64 [R1+0x17a8], R66 ;  /* 0x0017a84201007387 */ /* 0x0003e80000100a00 */
[----:B-1----:R-:W2:Y:S04]  /*60ec0*/  LDL.LU.64 R66, [R1+0x8118] ;  /* 0x0081180001427983 */ /* 0x002ea80000300a00 */
[----:B------:R-:W2:Y:S04]  /*60ed0*/  LDL.LU.64 R64, [R1+0x8110] ;  /* 0x0081100001407983 */ /* 0x000ea80000300a00 */
[----:B------:R-:W3:Y:S04]  /*60ee0*/  LDL.LU.64 R70, [R1+0x8108] ;  /* 0x0081080001467983 */ /* 0x000ee80000300a00 */
[----:B------:R-:W3:Y:S04]  /*60ef0*/  LDL.LU.64 R68, [R1+0x8100] ;  /* 0x0081000001447983 */ /* 0x000ee80000300a00 */
[----:B------:R1:W-:Y:S04]  /*60f00*/  STL.64 [R1+0x1780], R224 ;  /* 0x001780e001007387 */ /* 0x0003e80000100a00 */
[----:B------:R4:W-:Y:S04]  /*60f10*/  STL.64 [R1+0x1788], R226 ;  /* 0x001788e201007387 */ /* 0x0009e80000100a00 */
[----:B-1----:R-:W2:Y:S04]  /*60f20*/  LDL.LU.64 R224, [R1+0x550] ;  /* 0x0005500001e07983 */ /* 0x002ea80000300a00 */
[----:B----4-:R-:W2:Y:S01]  /*60f30*/  LDL.LU.64 R226, [R1+0x558] ;  /* 0x0005580001e27983 */ /* 0x010ea20000300a00 */
[C---:B------:R-:W-:Y:S08]  /*60f40*/  HMMA.1688.F32.TF32 R232, R216.reuse, R212, R232 ;  /* 0x000000d4d8e8723c */ /* 0x040ff000000810e8 */
[C---:B------:R-:W-:Y:S08]  /*60f50*/  HMMA.1688.F32.TF32 R72, R216.reuse, R208, R72 ;  /* 0x000000d0d848723c */ /* 0x040ff00000081048 */
[C---:B------:R-:W-:Y:S08]  /*60f60*/  HMMA.1688.F32.TF32 R76, R216.reuse, R204, R76 ;  /* 0x000000ccd84c723c */ /* 0x040ff0000008104c */
[C---:B------:R-:W-:Y:S08]  /*60f70*/  HMMA.1688.F32.TF32 R80, R216.reuse, R200, R80 ;  /* 0x000000c8d850723c */ /* 0x040ff00000081050 */
[C---:B------:R-:W-:Y:S01]  /*60f80*/  HMMA.1688.F32.TF32 R84, R216.reuse, R196, R84 ;  /* 0x000000c4d854723c */ /* 0x040fe20000081054 */
[----:B------:R-:W-:Y:S04]  /*60f90*/  STL.64 [R1+0x1770], R232 ;  /* 0x001770e801007387 */ /* 0x000fe80000100a00 */
[----:B------:R-:W-:Y:S04]  /*60fa0*/  STL.64 [R1+0x1778], R234 ;  /* 0x001778ea01007387 */ /* 0x000fe80000100a00 */
[----:B------:R-:W-:Y:S04]  /*60fb0*/  STL.64 [R1+0x1760], R72 ;  /* 0x0017604801007387 */ /* 0x000fe80000100a00 */
[----:B------:R1:W-:Y:S01]  /*60fc0*/  STL.64 [R1+0x1768], R74 ;  /* 0x0017684a01007387 */ /* 0x0003e20000100a00 */
[C---:B------:R-:W-:Y:S03]  /*60fd0*/  HMMA.1688.F32.TF32 R248, R216.reuse, R156, R248 ;  /* 0x0000009cd8f8723c */ /* 0x040fe600000810f8 */
[----:B------:R-:W-:Y:S04]  /*60fe0*/  LDS R232, [R4+0x500] ;  /* 0x0005000004e87984 */ /* 0x000fe80000000800 */
[----:B------:R-:W-:Y:S04]  /*60ff0*/  LDS R234, [R4+0x2500] ;  /* 0x0025000004ea7984 */ /* 0x000fe80000000800 */
[----:B-1----:R-:W4:Y:S04]  /*61000*/  LDL.LU.64 R74, [R1+0x80f8] ;  /* 0x0080f800014a7983 */ /* 0x002f280000300a00 */
[----:B------:R-:W4:Y:S04]  /*61010*/  LDL.LU.64 R72, [R1+0x80f0] ;  /* 0x0080f00001487983 */ /* 0x000f280000300a00 */
[----:B------:R-:W-:Y:S04]  /*61020*/  STL.64 [R1+0x1750], R76 ;  /* 0x0017504c01007387 */ /* 0x000fe80000100a00 */
[----:B------:R1:W-:Y:S01]  /*61030*/  STL.64 [R1+0x1758], R78 ;  /* 0x0017584e01007387 */ /* 0x0003e20000100a00 */
[C---:B------:R-:W-:Y:S03]  /*61040*/  HMMA.1688.F32.TF32 R244, R216.reuse, R160, R244 ;  /* 0x000000a0d8f4723c */ /* 0x040fe600000810f4 */
[----:B------:R-:W-:Y:S04]  /*61050*/  LDS R233, [R5+0x500] ;  /* 0x0005000005e97984 */ /* 0x000fe80000000800 */
[----:B------:R-:W2:Y:S04]  /*61060*/  LDS R235, [R5+0x2500] ;  /* 0x0025000005eb7984 */ /* 0x000ea80000000800 */
[----:B-1----:R-:W3:Y:S04]  /*61070*/  LDL.LU.64 R78, [R1+0x80e8] ;  /* 0x0080e800014e7983 */ /* 0x002ee80000300a00 */
[----:B------:R-:W3:Y:S04]  /*61080*/  LDL.LU.64 R76, [R1+0x80e0] ;  /* 0x0080e000014c7983 */ /* 0x000ee80000300a00 */
[----:B------:R-:W-:Y:S04]  /*61090*/  STL.64 [R1+0x1740], R80 ;  /* 0x0017405001007387 */ /* 0x000fe80000100a00 */
[----:B------:R1:W-:Y:S04]  /*610a0*/  STL.64 [R1+0x1748], R82 ;  /* 0x0017485201007387 */ /* 0x0003e80000100a00 */
[----:B-1----:R-:W3:Y:S04]  /*610b0*/  LDL.LU.64 R82, [R1+0x80d8] ;  /* 0x0080d80001527983 */ /* 0x002ee80000300a00 */
[----:B------:R-:W3:Y:S04]  /*610c0*/  LDL.LU.64 R80, [R1+0x80d0] ;  /* 0x0080d00001507983 */ /* 0x000ee80000300a00 */
[----:B------:R-:W-:Y:S04]  /*610d0*/  STL.64 [R1+0x1730], R84 ;  /* 0x0017305401007387 */ /* 0x000fe80000100a00 */
[----:B------:R1:W-:Y:S04]  /*610e0*/  STL.64 [R1+0x1738], R86 ;  /* 0x0017385601007387 */ /* 0x0003e80000100a00 */
[----:B-1----:R-:W3:Y:S04]  /*610f0*/  LDL.LU.64 R86, [R1+0x80c8] ;  /* 0x0080c80001567983 */ /* 0x002ee80000300a00 */
[----:B------:R-:W3:Y:S01]  /*61100*/  LDL.LU.64 R84, [R1+0x80c0] ;  /* 0x0080c00001547983 */ /* 0x000ee20000300a00 */
[C---:B------:R-:W-:Y:S08]  /*61110*/  HMMA.1688.F32.TF32 R236, R216.reuse, R184, R236 ;  /* 0x000000b8d8ec723c */ /* 0x040ff000000810ec */
[C---:B------:R-:W-:Y:S08]  /*61120*/  HMMA.1688.F32.TF32 R228, R216.reuse, R180, R228 ;  /* 0x000000b4d8e4723c */ /* 0x040ff000000810e4 */
[C---:B------:R-:W-:Y:S08]  /*61130*/  HMMA.1688.F32.TF32 R8, R216.reuse, R172, R8 ;  /* 0x000000acd808723c */ /* 0x040ff00000081008 */
[C---:B--2---:R-:W-:Y:S11]  /*61140*/  HMMA.1688.F32.TF32 R224, R216.reuse, R192, R224 ;  /* 0x000000c0d8e0723c */ /* 0x044ff600000810e0 */
[----:B------:R-:W-:Y:S11]  /*61150*/  @!UPT UIADD3 URZ, URZ, URZ, URZ ;  /* 0x0000003f3f3ff290 */ /* 0x000ff6000fffe03f */
[----:B------:R-:W-:Y:S01]  /*61160*/  @!UPT UIADD3 URZ, URZ, URZ, URZ ;  /* 0x0000003f3f3ff290 */ /* 0x000fe2000fffe03f */
[----:B------:R-:W-:Y:S04]  /*61170*/  STL.64 [R1+0x1720], R224 ;  /* 0x001720e001007387 */ /* 0x000fe80000100a00 */
[----:B------:R1:W-:Y:S02]  /*61180*/  STL.64 [R1+0x1728], R226 ;  /* 0x001728e201007387 */ /* 0x0003e40000100a00 */
[C---:B-1----:R-:W-:Y:S02]  /*61190*/  HMMA.1688.F32.TF32 R224, R216.reuse, R188, R240 ;  /* 0x000000bcd8e0723c */ /* 0x042fe400000810f0 */
[----:B------:R-:W-:Y:S04]  /*611a0*/  STL.64 [R1+0x1710], R248 ;  /* 0x001710f801007387 */ /* 0x000fe80000100a00 */
[----:B------:R-:W-:Y:S04]  /*611b0*/  STL.64 [R1+0x1718], R250 ;  /* 0x001718fa01007387 */ /* 0x000fe80000100a00 */
[----:B------:R-:W-:Y:S04]  /*611c0*/  STL.64 [R1+0x1700], R244 ;  /* 0x001700f401007387 */ /* 0x000fe80000100a00 */
[----:B------:R-:W-:Y:S04]  /*611d0*/  STL.64 [R1+0x1708], R246 ;  /* 0x001708f601007387 */ /* 0x000fe80000100a00 */
[----:B------:R-:W-:Y:S04]  /*611e0*/  LDS R240, [R6+0x500] ;  /* 0x0005000006f07984 */ /* 0x000fe80000000800 */
[----:B------:R-:W-:Y:S04]  /*611f0*/  LDS R242, [R6+0x2500] ;  /* 0x0025000006f27984 */ /* 0x000fe80000000800 */
[----:B------:R-:W-:Y:S04]  /*61200*/  STL.64 [R1+0x16f0], R224 ;  /* 0x0016f0e001007387 */ /* 0x000fe80000100a00 */
[----:B------:R1:W-:Y:S04]  /*61210*/  STL.64 [R1+0x16f8], R226 ;  /* 0x0016f8e201007387 */ /* 0x0003e80000100a00 */
[----:B------:R-:W-:Y:S04]  /*61220*/  LDS R241, [R7+0x500] ;  /* 0x0005000007f17984 */ /* 0x000fe80000000800 */
[----:B------:R-:W2:Y:S01]  /*61230*/  LDS R243, [R7+0x2500] ;  /* 0x0025000007f37984 */ /* 0x000ea20000000800 */
[C---:B-1----:R-:W-:Y:S08]  /*61240*/  HMMA.1688.F32.TF32 R224, R216.reuse, R176, R220 ;  /* 0x000000b0d8e0723c */ /* 0x042ff000000810dc */
[C---:B------:R-:W-:Y:S08]  /*61250*/  HMMA.1688.F32.TF32 R220, R216.reuse, R168, R12 ;  /* 0x000000a8d8dc723c */ /* 0x040ff0000008100c */
        /* <DEDUP_REMOVED lines=8> */
[----:B------:R1:W-:Y:S01]  /*612e0*/  STL.64 [R1+0x16b8], R10 ;  /* 0x0016b80a01007387 */ /* 0x0003e20000100a00 */
[C---:B------:R-:W-:Y:S03]  /*612f0*/  HMMA.1688.F32.TF32 R16, R216.reuse, R92, R24 ;  /* 0x0000005cd810723c */ /* 0x040fe60000081018 */
[----:B------:R-:W-:Y:S04]  /*61300*/  STL.64 [R1+0x16a0], R220 ;  /* 0x0016a0dc01007387 */ /* 0x000fe80000100a00 */
[----:B------:R-:W-:Y:S01]  /*61310*/  STL.64 [R1+0x16a8], R222 ;  /* 0x0016a8de01007387 */ /* 0x000fe20000100a00 */
[C---:B-1----:R-:W-:Y:S03]  /*61320*/  HMMA.1688.F32.TF32 R8, R216.reuse, R88, R20 ;  /* 0x00000058d808723c */ /* 0x042fe60000081014 */
[----:B------:R-:W-:Y:S04]  /*61330*/  STL.64 [R1+0x1680], R12 ;  /* 0x0016800c01007387 */ /* 0x000fe80000100a00 */
[----:B------:R1:W-:Y:S04]  /*61340*/  STL.64 [R1+0x1688], R14 ;  /* 0x0016880e01007387 */ /* 0x0003e80000100a00 */
[----:B------:R-:W-:Y:S04]  /*61350*/  LDS R224, [R6+0x780] ;  /* 0x0007800006e07984 */ /* 0x000fe80000000800 */
[----:B------:R-:W-:Y:S01]  /*61360*/  LDS R226, [R6+0x2780] ;  /* 0x0027800006e27984 */ /* 0x000fe20000000800 */
[C---:B-1----:R-:W-:Y:S03]  /*61370*/  HMMA.1688.F32.TF32 R12, R216.reuse, R96, R28 ;  /* 0x00000060d80c723c */ /* 0x042fe6000008101c */
[----:B------:R-:W-:Y:S04]  /*61380*/  LDS R225, [R7+0x780] ;  /* 0x0007800007e17984 */ /* 0x000fe80000000800 */
[----:B------:R-:W-:Y:S04]  /*61390*/  LDS R227, [R7+0x2780] ;  /* 0x0027800007e37984 */ /* 0x000fe80000000800 */
[----:B------:R-:W-:Y:S04]  /*613a0*/  STL.64 [R1+0x1670], R8 ;  /* 0x0016700801007387 */ /* 0x000fe80000100a00 */
[----:B------:R1:W-:Y:S04]  /*613b0*/  STL.64 [R1+0x1678], R10 ;  /* 0x0016780a01007387 */ /* 0x0003e80000100a00 */
[----:B------:R-:W-:Y:S04]  /*613c0*/  STL.64 [R1+0x1660], R16 ;  /* 0x0016601001007387 */ /* 0x000fe80000100a00 */
[----:B------:R2:W-:Y:S01]  /*613d0*/  STL.64 [R1+0x1668], R18 ;  /* 0x0016681201007387 */ /* 0x0005e20000100a00 */
[C---:B-1----:R-:W-:Y:S03]  /*613e0*/  HMMA.1688.F32.TF32 R8, R216.reuse, R100, R32 ;  /* 0x00000064d808723c */ /* 0x042fe60000081020 */
[----:B------:R-:W-:Y:S04]  /*613f0*/  STL.64 [R1+0x1640], R12 ;  /* 0x0016400c01007387 */ /* 0x000fe80000100a00 */
[----:B------:R1:W-:Y:S01]  /*61400*/  STL.64 [R1+0x1648], R14 ;  /* 0x0016480e01007387 */ /* 0x0003e20000100a00 */
[C---:B--2---:R-:W-:Y:S03]  /*61410*/  HMMA.1688.F32.TF32 R16, R216.reuse, R104, R36 ;  /* 0x00000068d810723c */ /* 0x044fe60000081024 */
        /* <DEDUP_REMOVED lines=8> */
[----:B------:R-:W-:Y:S01]  /*614a0*/  STL.64 [R1+0x1628], R18 ;  /* 0x0016281201007387 */ /* 0x000fe20000100a00 */
[C---:B-1----:R-:W-:Y:S03]  /*614b0*/  HMMA.1688.F32.TF32 R8, R216.reuse, R112, R44 ;  /* 0x00000070d808723c */ /* 0x042fe6000008102c */
[----:B------:R-:W2:Y:S04]  /*614c0*/  LDL.LU.64 R24, [R1+0x1080] ;  /* 0x0010800001187983 */ /* 0x000ea80000300a00 */
[----:B------:R-:W-:Y:S04]  /*614d0*/  STL.64 [R1+0x1610], R12 ;  /* 0x0016100c01007387 */ /* 0x000fe80000100a00 */
[----:B------:R1:W-:Y:S04]  /*614e0*/  STL.64 [R1+0x1618], R14 ;  /* 0x0016180e01007387 */ /* 0x0003e80000100a00 */
[----:B------:R-:W2:Y:S01]  /*614f0*/  LDL.LU.64 R26, [R1+0x1088] ;  /* 0x00108800011a7983 */ /* 0x000ea20000300a00 */
[C---:B-1----:R-:W-:Y:S07]  /*61500*/  HMMA.1688.F32.TF32 R12, R216.reuse, R116, R48 ;  /* 0x00000074d80c723c */ /* 0x042fee0000081030 */
[----:B------:R-:W-:Y:S04]  /*61510*/  STL.64 [R1+0x1600], R8 ;  /* 0x0016000801007387 */ /* 0x000fe80000100a00 */
[----:B------:R1:W-:Y:S04]  /*61520*/  STL.64 [R1+0x1608], R10 ;  /* 0x0016080a01007387 */ /* 0x0003e80000100a00 */
[----:B------:R-:W2:Y:S01]  /*61530*/  LDL.LU.64 R20, [R1+0x13c0] ;  /* 0x0013c00001147983 */ /* 0x000ea20000300a00 */
[C---:B-1----:R-:W-:Y:S07]  /*61540*/  HMMA.1688.F32.TF32 R8, R216.reuse, R120, R52 ;  /* 0x00000078d808723c */ /* 0x042fee0000081034 */
[----:B------:R-:W-:Y:S04]  /*61550*/  STL.64 [R1+0x15f0], R12 ;  /* 0x0015f00c01007387 */ /* 0x000fe80000100a00 */
[----:B------:R-:W-:Y:S04]  /*61560*/  STL.64 [R1+0x15f8], R14 ;  /* 0x0015f80e01007387 */ /* 0x000fe80000100a00 */
[----:B------:R-:W2:Y:S08]  /*61570*/  LDL.LU.64 R22, [R1+0x13c8] ;  /* 0x0013c80001167983 */ /* 0x000eb00000300a00 */
[----:B------:R-:W-:Y:S04]  /*61580*/  STL.64 [R1+0x15e0], R8 ;  /* 0x0015e00801007387 */ /* 0x000fe80000100a00 */
[----:B------:R1:W-:Y:S04]  /*61590*/  STL.64 [R1+0x15e8], R10 ;  /* 0x0015e80a01007387 */ /* 0x0003e80000100a00 */
[----:B------:R-:W2:Y:S04]  /*615a0*/  LDL.LU.64 R32, [R1+0x13b0] ;  /* 0x0013b00001207983 */ /* 0x000ea80000300a00 */
[----:B------:R-:W2:Y:S01]  /*615b0*/  LDL.LU.64 R34, [R1+0x13b8] ;  /* 0x0013b80001227983 */ /* 0x000ea20000300a00 */
[C---:B-1----:R-:W-:Y:S11]  /*615c0*/  HMMA.1688.F32.TF32 R8, R216.reuse, R124, R56 ;  /* 0x0000007cd808723c */ /* 0x042ff60000081038 */
[----:B------:R-:W-:Y:S11]  /*615d0*/  @!UPT UIADD3 URZ, URZ, URZ, URZ ;  /* 0x0000003f3f3ff290 */ /* 0x000ff6000fffe03f */
[----:B------:R-:W-:Y:S01]  /*615e0*/  @!UPT UIADD3 URZ, URZ, URZ, URZ ;  /* 0x0000003f3f3ff290 */ /* 0x000fe2000fffe03f */
[----:B------:R-:W-:Y:S04]  /*615f0*/  STL.64 [R1+0x15d0], R8 ;  /* 0x0015d00801007387 */ /* 0x000fe80000100a00 */
[----:B------:R1:W-:Y:S04]  /*61600*/  STL.64 [R1+0x15d8], R10 ;  /* 0x0015d80a01007387 */ /* 0x0003e80000100a00 */
[----:B------:R-:W2:Y:S04]  /*61610*/  LDL.LU.64 R16, [R1+0x13a0] ;  /* 0x0013a00001107983 */ /* 0x000ea80000300a00 */
[----:B------:R-:W2:Y:S01]  /*61620*/  LDL.LU.64 R18, [R1+0x13a8] ;  /* 0x0013a80001127983 */ /* 0x000ea20000300a00 */
[C---:B------:R-:W-:Y:S03]  /*61630*/  HMMA.1688.F32.TF32 R28, R216.reuse, R128, R60 ;  /* 0x00000080d81c723c */ /* 0x040fe6000008103c */
[----:B------:R-:W2:Y:S11]  /*61640*/  LDL.LU.64 R12, [R1+0x1390] ;  /* 0x00139000010c7983 */ /* 0x000eb60000300a00 */
[----:B------:R-:W-:Y:S09]  /*61650*/  @!UPT UIADD3 URZ, URZ, URZ, URZ ;  /* 0x0000003f3f3ff290 */ /* 0x000ff2000fffe03f */
[----:B------:R-:W-:Y:S04]  /*61660*/  STL.64 [R1+0x15c0], R28 ;  /* 0x0015c01c01007387 */ /* 0x000fe80000100a00 */
[----:B------:R3:W-:Y:S04]  /*61670*/  STL.64 [R1+0x15c8], R30 ;  /* 0x0015c81e01007387 */ /* 0x0007e80000100a00 */
[----:B------:R-:W2:Y:S01]  /*61680*/  LDL.LU.64 R14, [R1+0x1398] ;  /* 0x00139800010e7983 */ /* 0x000ea20000300a00 */
[C---:B-1----:R-:W-:Y:S08]  /*61690*/  HMMA.1688.F32.TF32 R8, R216.reuse, R132, R64 ;  /* 0x00000084d808723c */ /* 0x042ff00000081040 */
[C---:B---3--:R-:W-:Y:S08]  /*616a0*/  HMMA.1688.F32.TF32 R28, R216.reuse, R136, R68 ;  /* 0x00000088d81c723c */ /* 0x048ff00000081044 */
[C---:B----4-:R-:W-:Y:S07]  /*616b0*/  HMMA.1688.F32.TF32 R36, R216.reuse, R140, R72 ;  /* 0x0000008cd824723c */ /* 0x050fee0000081048 */
[----:B------:R1:W-:Y:S01]  /*616c0*/  STL.64 [R1+0x15a0], R8 ;  /* 0x0015a00801007387 */ /* 0x0003e20000100a00 */
[C---:B------:R-:W-:Y:S03]  /*616d0*/  HMMA.1688.F32.TF32 R40, R216.reuse, R144, R76 ;  /* 0x00000090d828723c */ /* 0x040fe6000008104c */
[----:B------:R3:W-:Y:S04]  /*616e0*/  STL.64 [R1+0x15a8], R10 ;  /* 0x0015a80a01007387 */ /* 0x0007e80000100a00 */
[----:B-1----:R-:W4:Y:S04]  /*616f0*/  LDL.LU.64 R8, [R1+0x1380] ;  /* 0x0013800001087983 */ /* 0x002f280000300a00 */
[----:B---3--:R-:W4:Y:S04]  /*61700*/  LDL.LU.64 R10, [R1+0x1388] ;  /* 0x00138800010a7983 */ /* 0x008f280000300a00 */
[----:B------:R-:W-:Y:S04]  /*61710*/  STL.64 [R1+0x1590], R28 ;  /* 0x0015901c01007387 */ /* 0x000fe80000100a00 */
[----:B------:R1:W-:Y:S04]  /*61720*/  STL.64 [R1+0x1598], R30 ;  /* 0x0015981e01007387 */ /* 0x0003e80000100a00 */
[----:B------:R-:W-:Y:S04]  /*61730*/  STL.64 [R1+0x1580], R36 ;  /* 0x0015802401007387 */ /* 0x000fe80000100a00 */
[----:B------:R3:W-:Y:S01]  /*61740*/  STL.64 [R1+0x1588], R38 ;  /* 0x0015882601007387 */ /* 0x0007e20000100a00 */
[C---:B-1----:R-:W-:Y:S08]  /*61750*/  HMMA.1688.F32.TF32 R28, R216.reuse, R148, R80 ;  /* 0x00000094d81c723c */ /* 0x042ff00000081050 */
[----:B---3--:R-:W-:Y:S01]  /*61760*/  HMMA.1688.F32.TF32 R36, R216, R152, R84 ;  /* 0x00000098d824723c */ /* 0x008fe20000081054 */
[----:B------:R-:W-:Y:S04]  /*61770*/  STL.64 [R1+0x1570], R40 ;  /* 0x0015702801007387 */ /* 0x000fe80000100a00 */
[----:B------:R-:W-:Y:S10]  /*61780*/  STL.64 [R1+0x1578], R42 ;  /* 0x0015782a01007387 */ /* 0x000ff40000100a00 */
[----:B------:R1:W-:Y:S04]  /*61790*/  STL.64 [R1+0x1560], R28 ;  /* 0x0015601c01007387 */ /* 0x0003e80000100a00 */
[----:B------:R3:W-:Y:S04]  /*617a0*/  STL.64 [R1+0x1568], R30 ;  /* 0x0015681e01007387 */ /* 0x0007e80000100a00 */
[----:B-1----:R-:W4:Y:S04]  /*617b0*/  LDL.LU.64 R28, [R1+0x1370] ;  /* 0x00137000011c7983 */ /* 0x002f280000300a00 */
[----:B------:R-:W-:Y:S04]  /*617c0*/  STL.64 [R1+0x1540], R36 ;  /* 0x0015402401007387 */ /* 0x000fe80000100a00 */
[----:B------:R1:W-:Y:S04]  /*617d0*/  STL.64 [R1+0x1548], R38 ;  /* 0x0015482601007387 */ /* 0x0003e80000100a00 */
[----:B---3--:R-:W4:Y:S01]  /*617e0*/  LDL.LU.64 R30, [R1+0x1378] ;  /* 0x00137800011e7983 */ /* 0x008f220000300a00 */
[C---:B--2---:R-:W-:Y:S08]  /*617f0*/  HMMA.1688.F32.TF32 R24, R232.reuse, R212, R24 ;  /* 0x000000d4e818723c */ /* 0x044ff00000081018 */
[C---:B-1----:R-:W-:Y:S11]  /*61800*/  HMMA.1688.F32.TF32 R36, R232.reuse, R208, R20 ;  /* 0x000000d0e824723c */ /* 0x042ff60000081014 */
[----:B------:R-:W-:Y:S04]  /*61810*/  @!UPT UIADD3 URZ, URZ, URZ, URZ ;  /* 0x0000003f3f3ff290 */ /* 0x000fe8000fffe03f */
[----:B------:R1:W-:Y:S04]  /*61820*/  STL.64 [R1+0x1530], R24 ;  /* 0x0015301801007387 */ /* 0x0003e80000100a00 */
[----:B------:R2:W-:Y:S04]  /*61830*/  STL.64 [R1+0x1538], R26 ;  /* 0x0015381a01007387 */ /* 0x0005e80000100a00 */
[----:B-1----:R-:W3:Y:S04]  /*61840*/  LDL.LU.64 R24, [R1+0x1360] ;  /* 0x0013600001187983 */ /* 0x002ee80000300a00 */
[----:B--2---:R-:W3:Y:S04]  /*61850*/  LDL.LU.64 R26, [R1+0x1368] ;  /* 0x00136800011a7983 */ /* 0x004ee80000300a00 */
[----:B------:R-:W2:Y:S04]  /*61860*/  LDL.LU.64 R20, [R1+0x1350] ;  /* 0x0013500001147983 */ /* 0x000ea80000300a00 */
[----:B------:R-:W2:Y:S04]  /*61870*/  LDL.LU.64 R22, [R1+0x1358] ;  /* 0x0013580001167983 */ /* 0x000ea80000300a00 */
[----:B------:R-:W-:Y:S04]  /*61880*/  STL.64 [R1+0x1520], R36 ;  /* 0x0015202401007387 */ /* 0x000fe80000100a00 */
[----:B------:R1:W-:Y:S02]  /*61890*/  STL.64 [R1+0x1528], R38 ;  /* 0x0015282601007387 */ /* 0x0003e40000100a00 */
[C---:B-1----:R-:W-:Y:S02]  /*618a0*/  HMMA.1688.F32.TF32 R36, R232.reuse, R204, R32 ;  /* 0x000000cce824723c */ /* 0x042fe40000081020 */
[----:B------:R-:W2:Y:S06]  /*618b0*/  LDL.LU.64 R32, [R1+0x1340] ;  /* 0x0013400001207983 */ /* 0x000eac0000300a00 */
[C---:B------:R-:W-:Y:S11]  /*618c0*/  HMMA.1688.F32.TF32 R16, R232.reuse, R200, R16 ;  /* 0x000000c8e810723c */ /* 0x040ff60000081010 */
[----:B------:R-:W-:Y:S04]  /*618d0*/  @!UPT UIADD3 URZ, URZ, URZ, URZ ;  /* 0x0000003f3f3ff290 */ /* 0x000fe8000fffe03f */
[----:B------:R-:W-:Y:S04]  /*618e0*/  STL.64 [R1+0x1510], R36 ;  /* 0x0015102401007387 */ /* 0x000fe80000100a00 */
[----:B------:R-:W-:Y:S04]  /*618f0*/  STL.64 [R1+0x1518], R38 ;  /* 0x0015182601007387 */ /* 0x000fe80000100a00 */
[----:B------:R-:W2:Y:S04]  /*61900*/  LDL.LU.64 R34, [R1+0x1348] ;  /* 0x0013480001227983 */ /* 0x000ea80000300a00 */
[----:B------:R1:W-:Y:S04]  /*61910*/  STL.64 [R1+0x1500], R16 ;  /* 0x0015001001007387 */ /* 0x0003e80000100a00 */
[----:B------:R1:W-:Y:S04]  /*61920*/  STL.64 [R1+0x1508], R18 ;  /* 0x0015081201007387 */ /* 0x0003e80000100a00 */
[----:B-1----:R-:W2:Y:S04]  /*61930*/  LDL.LU.64 R16, [R1+0x1330] ;  /* 0x0013300001107983 */ /* 0x002ea80000300a00 */
[----:B------:R-:W2:Y:S01]  /*61940*/  LDL.LU.64 R18, [R1+0x1338] ;  /* 0x0013380001127983 */ /* 0x000ea20000300a00 */
[C---:B------:R-:W-:Y:S03]  /*61950*/  HMMA.1688.F32.TF32 R36, R232.reuse, R196, R12 ;  /* 0x000000c4e824723c */ /* 0x040fe6000008100c */
[----:B------:R-:W2:Y:S04]  /*61960*/  LDL.LU.64 R12, [R1+0x1320] ;  /* 0x00132000010c7983 */ /* 0x000ea80000300a00 */
[----:B------:R-:W2:Y:S11]  /*61970*/  LDL.LU.64 R14, [R1+0x1328] ;  /* 0x00132800010e7983 */ /* 0x000eb60000300a00 */
[----:B------:R-:W-:Y:S05]  /*61980*/  @!UPT UIADD3 URZ, URZ, URZ, URZ ;  /* 0x0000003f3f3ff290 */ /* 0x000fea000fffe03f */
[----:B------:R-:W-:Y:S04]  /*61990*/  STL.64 [R1+0x14f0], R36 ;  /* 0x0014f02401007387 */ /* 0x000fe80000100a00 */
[----:B------:R4:W-:Y:S02]  /*619a0*/  STL.64 [R1+0x14f8], R38 ;  /* 0x0014f82601007387 */ /* 0x0009e40000100a00 */
[C---:B----4-:R-:W-:Y:S02]  /*619b0*/  HMMA.1688.F32.TF32 R36, R232.reuse, R192, R8 ;  /* 0x000000c0e824723c */ /* 0x050fe40000081008 */
[----:B------:R-:W4:Y:S04]  /*619c0*/  LDL.LU.64 R8, [R1+0x1310] ;  /* 0x0013100001087983 */ /* 0x000f280000300a00 */
[----:B------:R-:W4:Y:S11]  /*619d0*/  LDL.LU.64 R10, [R1+0x1318] ;  /* 0x00131800010a7983 */ /* 0x000f360000300a00 */
[----:B------:R-:W-:Y:S06]  /*619e0*/  @!UPT UIADD3 URZ, URZ, URZ, URZ ;  /* 0x0000003f3f3ff290 */ /* 0x000fec000fffe03f */
[----:B------:R-:W-:Y:S04]  /*619f0*/  STL.64 [R1+0x14e0], R36 ;  /* 0x0014e02401007387 */ /* 0x000fe80000100a00 */
[----:B------:R1:W-:Y:S02]  /*61a00*/  STL.64 [R1+0x14e8], R38 ;  /* 0x0014e82601007387 */ /* 0x0003e40000100a00 */
[C---:B-1----:R-:W-:Y:S02]  /*61a10*/  HMMA.1688.F32.TF32 R36, R232.reuse, R156, R28 ;  /* 0x0000009ce824723c */ /* 0x042fe4000008101c */
[----:B------:R-:W4:Y:S11]  /*61a20*/  LDL.LU.64 R28, [R1+0x1300] ;  /* 0x00130000011c7983 */ /* 0x000f360000300a00 */
[----:B------:R-:W-:Y:S10]  /*61a30*/  @!UPT UIADD3 URZ, URZ, URZ, URZ ;  /* 0x0000003f3f3ff290 */ /* 0x000ff4000fffe03f */
[----:B------:R-:W-:Y:S04]  /*61a40*/  STL.64 [R1+0x14d0], R36 ;  /* 0x0014d02401007387 */ /* 0x000fe80000100a00 */
[----:B------:R-:W-:Y:S04]  /*61a50*/  STL.64 [R1+0x14d8], R38 ;  /* 0x0014d82601007387 */ /* 0x000fe80000100a00 */
[----:B------:R-:W4:Y:S01]  /*61a60*/  LDL.LU.64 R30, [R1+0x1308] ;  /* 0x00130800011e7983 */ /* 0x000f220000300a00 */
[C---:B---3--:R-:W-:Y:S08]  /*61a70*/  HMMA.1688.F32.TF32 R24, R232.reuse, R160, R24 ;  /* 0x000000a0e818723c */ /* 0x048ff00000081018 */
[C---:B--2---:R-:W-:Y:S11]  /*61a80*/  HMMA.1688.F32.TF32 R20, R232.reuse, R188, R20 ;  /* 0x000000bce814723c */ /* 0x044ff60000081014 */
[----:B------:R-:W-:Y:S04]  /*61a90*/  @!UPT UIADD3 URZ, URZ, URZ, URZ ;  /* 0x0000003f3f3ff290 */ /* 0x000fe8000fffe03f */
[----:B------:R1:W-:Y:S04]  /*61aa0*/  STL.64 [R1+0x14c0], R24 ;  /* 0x0014c01801007387 */ /* 0x0003e80000100a00 */
[----:B------:R2:W-:Y:S04]  /*61ab0*/  STL.64 [R1+0x14c8], R26 ;  /* 0x0014c81a01007387 */ /* 0x0005e80000100a00 */
[----:B-1----:R-:W3:Y:S04]  /*61ac0*/  LDL.LU.64 R24, [R1+0x1550] ;  /* 0x0015500001187983 */ /* 0x002ee80000300a00 */
[----:B--2---:R-:W3:Y:S04]  /*61ad0*/  LDL.LU.64 R26, [R1+0x1558] ;  /* 0x00155800011a7983 */ /* 0x004ee80000300a00 */
[----:B------:R1:W-:Y:S01]  /*61ae0*/  STL.64 [R1+0x14b0], R20 ;  /* 0x0014b01401007387 */ /* 0x0003e20000100a00 */
[C---:B------:R-:W-:Y:S03]  /*61af0*/  HMMA.1688.F32.TF32 R36, R232.reuse, R184, R32 ;  /* 0x000000b8e824723c */ /* 0x040fe60000081020 */
[----:B------:R2:W-:Y:S04]  /*61b00*/  STL.64 [R1+0x14b8], R22 ;  /* 0x0014b81601007387 */ /* 0x0005e80000100a00 */
[----:B-1----:R-:W3:Y:S04]  /*61b10*/  LDL.LU.64 R20, [R1+0x15b0] ;  /* 0x0015b00001147983 */ /* 0x002ee80000300a00 */
[----:B--2---:R-:W2:Y:S01]  /*61b20*/  LDL.LU.64 R22, [R1+0x15b8] ;  /* 0x0015b80001167983 */ /* 0x004ea20000300a00 */
[C---:B------:R-:W-:Y:S03]  /*61b30*/  HMMA.1688.F32.TF32 R32, R232.reuse, R180, R16 ;  /* 0x000000b4e820723c */ /* 0x040fe60000081010 */
[----:B------:R-:W2:Y:S08]  /*61b40*/  LDL.LU.64 R16, [R1+0x1650] ;  /* 0x0016500001107983 */ /* 0x000eb00000300a00 */
[----:B------:R-:W-:Y:S04]  /*61b50*/  STL.64 [R1+0x14a0], R36 ;  /* 0x0014a02401007387 */ /* 0x000fe80000100a00 */
[----:B------:R-:W-:Y:S04]  /*61b60*/  STL.64 [R1+0x14a8], R38 ;  /* 0x0014a82601007387 */ /* 0x000fe80000100a00 */
[----:B------:R-:W2:Y:S04]  /*61b70*/  LDL.LU.64 R18, [R1+0x1658] ;  /* 0x0016580001127983 */ /* 0x000ea80000300a00 */
[----:B------:R-:W-:Y:S04]  /*61b80*/  STL.64 [R1+0x1490], R32 ;  /* 0x0014902001007387 */ /* 0x000fe80000100a00 */
[----:B------:R1:W-:Y:S02]  /*61b90*/  STL.64 [R1+0x1498], R34 ;  /* 0x0014982201007387 */ /* 0x0003e40000100a00 */
[C---:B-1----:R-:W-:Y:S02]  /*61ba0*/  HMMA.1688.F32.TF32 R32, R232.reuse, R176, R12 ;  /* 0x000000b0e820723c */ /* 0x042fe4000008100c */
[----:B------:R-:W2:Y:S04]  /*61bb0*/  LDL.LU.64 R12, [R1+0x1690] ;  /* 0x00169000010c7983 */ /* 0x000ea80000300a00 */
[----:B------:R-:W2:Y:S02]  /*61bc0*/  LDL.LU.64 R14, [R1+0x1698] ;  /* 0x00169800010e7983 */ /* 0x000ea40000300a00 */
[C---:B----4-:R-:W-:Y:S11]  /*61bd0*/  HMMA.1688.F32.TF32 R8, R232.reuse, R172, R8 ;  /* 0x000000ace808723c */ /* 0x050ff60000081008 */
[----:B------:R-:W-:Y:S04]  /*61be0*/  @!UPT UIADD3 URZ, URZ, URZ, URZ ;  /* 0x0000003f3f3ff290 */ /* 0x000fe8000fffe03f */
[----:B------:R1:W-:Y:S04]  /*61bf0*/  STL.64 [R1+0x1480], R32 ;  /* 0x0014802001007387 */ /* 0x0003e80000100a00 */
[----:B------:R4:W-:Y:S04]  /*61c00*/  STL.64 [R1+0x1488], R34 ;  /* 0x0014882201007387 */ /* 0x0009e80000100a00 */
[----:B-1----:R-:W2:Y:S04]  /*61c10*/  LDL.LU.64 R32, [R1+0x1790] ;  /* 0x0017900001207983 */ /* 0x002ea80000300a00 */
[----:B----4-:R-:W4:Y:S04]  /*61c20*/  LDL.LU.64 R34, [R1+0x1798] ;  /* 0x0017980001227983 */ /* 0x010f280000300a00 */
[----:B------:R1:W-:Y:S04]  /*61c30*/  STL.64 [R1+0x1470], R8 ;  /* 0x0014700801007387 */ /* 0x0003e80000100a00 */
[----:B------:R1:W-:Y:S04]  /*61c40*/  STL.64 [R1+0x1478], R10 ;  /* 0x0014780a01007387 */ /* 0x0003e80000100a00 */
[----:B-1----:R-:W4:Y:S04]  /*61c50*/  LDL.LU.64 R8, [R1+0x17c0] ;  /* 0x0017c00001087983 */ /* 0x002f280000300a00 */
[----:B------:R-:W4:Y:S01]  /*61c60*/  LDL.LU.64 R10, [R1+0x17c8] ;  /* 0x0017c800010a7983 */ /* 0x000f220000300a00 */
[C---:B------:R-:W-:Y:S03]  /*61c70*/  HMMA.1688.F32.TF32 R36, R232.reuse, R168, R28 ;  /* 0x000000a8e824723c */ /* 0x040fe6000008101c */
[----:B------:R-:W4:Y:S04]  /*61c80*/  LDL.LU.64 R28, [R1+0x1860] ;  /* 0x00186000011c7983 */ /* 0x000f280000300a00 */
[----:B------:R-:W4:Y:S11]  /*61c90*/  LDL.LU.64 R30, [R1+0x1868] ;  /* 0x00186800011e7983 */ /* 0x000f360000300a00 */
[----:B------:R-:W-:Y:S05]  /*61ca0*/  @!UPT UIADD3 URZ, URZ, URZ, URZ ;  /* 0x0000003f3f3ff290 */ /* 0x000fea000fffe03f */
[----:B------:R-:W-:Y:S04]  /*61cb0*/  STL.64 [R1+0x1450], R36 ;  /* 0x0014502401007387 */ /* 0x000fe80000100a00 */
[----:B------:R3:W-:Y:S02]  /*61cc0*/  STL.64 [R1+0x1458], R38 ;  /* 0x0014582601007387 */ /* 0x0007e40000100a00 */
[C---:B---3--:R-:W-:Y:S02]  /*61cd0*/  HMMA.1688.F32.TF32 R36, R232.reuse, R164, R24 ;  /* 0x000000a4e824723c */ /* 0x048fe40000081018 */
[----:B------:R-:W3:Y:S11]  /*61ce0*/  LDL.LU.64 R24, [R1+0x19c0] ;  /* 0x0019c00001187983 */ /* 0x000ef60000300a00 */
[----:B------:R-:W-:Y:S10]  /*61cf0*/  @!UPT UIADD3 URZ, URZ, URZ, URZ ;  /* 0x0000003f3f3ff290 */ /* 0x000ff4000fffe03f */
[----:B------:R-:W-:Y:S04]  /*61d00*/  STL.64 [R1+0x1440], R36 ;  /* 0x0014402401007387 */ /* 0x000fe80000100a00 */
[----:B------:R1:W-:Y:S04]  /*61d10*/  STL.64 [R1+0x1448], R38 ;  /* 0x0014482601007387 */ /* 0x0003e80000100a00 */
[----:B------:R-:W3:Y:S01]  /*61d20*/  LDL.LU.64 R26, [R1+0x19c8] ;  /* 0x0019c800011a7983 */ /* 0x000ee20000300a00 */
[C---:B--2---:R-:W-:Y:S08]  /*61d30*/  HMMA.1688.F32.TF32 R20, R232.reuse, R88, R20 ;  /* 0x00000058e814723c */ /* 0x044ff00000081014 */
[C---:B-1----:R-:W-:Y:S11]  /*61d40*/  HMMA.1688.F32.TF32 R36, R232.reuse, R92, R16 ;  /* 0x0000005ce824723c */ /* 0x042ff60000081010 */
[----:B------:R-:W-:Y:S04]  /*61d50*/  @!UPT UIADD3 URZ, URZ, URZ, URZ ;  /* 0x0000003f3f3ff290 */ /* 0x000fe8000fffe03f */
[----:B------:R1:W-:Y:S04]  /*61d60*/  STL.64 [R1+0x1430], R20 ;  /* 0x0014301401007387 */ /* 0x0003e80000100a00 */
[----:B------:R2:W-:Y:S04]  /*61d70*/  STL.64 [R1+0x1438], R22 ;  /* 0x0014381601007387 */ /* 0x0005e80000100a00 */
[----:B-1----:R-:W3:Y:S04]  /*61d80*/  LDL.LU.64 R20, [R1+0x19d0] ;  /* 0x0019d00001147983 */ /* 0x002ee80000300a00 */
[----:B--2---:R-:W2:Y:S04]  /*61d90*/  LDL.LU.64 R22, [R1+0x19d8] ;  /* 0x0019d80001167983 */ /* 0x004ea80000300a00 */
[----:B------:R-:W2:Y:S04]  /*61da0*/  LDL.LU.64 R16, [R1+0x19f0] ;  /* 0x0019f00001107983 */ /* 0x000ea80000300a00 */
[----:B------:R-:W2:Y:S04]  /*61db0*/  LDL.LU.64 R18, [R1+0x19f8] ;  /* 0x0019f80001127983 */ /* 0x000ea80000300a00 */
[----:B------:R-:W-:Y:S04]  /*61dc0*/  STL.64 [R1+0x1420], R36 ;  /* 0x0014202401007387 */ /* 0x000fe80000100a00 */
[----:B------:R1:W-:Y:S02]  /*61dd0*/  STL.64 [R1+0x1428], R38 ;  /* 0x0014282601007387 */ /* 0x0003e40000100a00 */
[C---:B-1----:R-:W-:Y:S02]  /*61de0*/  HMMA.1688.F32.TF32 R36, R232.reuse, R96, R12 ;  /* 0x00000060e824723c */ /* 0x042fe4000008100c */
[----:B------:R-:W2:Y:S04]  /*61df0*/  LDL.LU.64 R12, [R1+0x1a10] ;  /* 0x001a1000010c7983 */ /* 0x000ea80000300a00 */
[----:B------:R-:W2:Y:S11]  /*61e00*/  LDL.LU.64 R14, [R1+0x1a18] ;  /* 0x001a1800010e7983 */ /* 0x000eb60000300a00 */
[----:B------:R-:W-:Y:S06]  /*61e10*/  @!UPT UIADD3 URZ, URZ, URZ, URZ ;  /* 0x0000003f3f3ff290 */ /* 0x000fec000fffe03f */
[----:B------:R-:W-:Y:S04]  /*61e20*/  STL.64 [R1+0x1410], R36 ;  /* 0x0014102401007387 */ /* 0x000fe80000100a00 */
[----:B------:R4:W-:Y:S02]  /*61e30*/  STL.64 [R1+0x1418], R38 ;  /* 0x0014182601007387 */ /* 0x0009e40000100a00 */
[C---:B----4-:R-:W-:Y:S08]  /*61e40*/  HMMA.1688.F32.TF32 R36, R232.reuse, R100, R32 ;  /* 0x00000064e824723c */ /* 0x050ff00000081020 */
[C---:B------:R-:W-:Y:S01]  /*61e50*/  HMMA.1688.F32.TF32 R32, R232.reuse, R104, R8 ;  /* 0x00000068e820723c */ /* 0x040fe20000081008 */
[----:B------:R-:W4:Y:S11]  /*61e60*/  LDL.LU.64 R8, [R1+0x1a40] ;  /* 0x001a400001087983 */ /* 0x000f360000300a00 */
[----:B------:R-:W-:Y:S03]  /*61e70*/  @!UPT UIADD3 URZ, URZ, URZ, URZ ;  /* 0x0000003f3f3ff290 */ /* 0x000fe6000fffe03f */
[----:B------:R-:W-:Y:S04]  /*61e80*/  STL.64 [R1+0x1400], R36 ;  /* 0x0014002401007387 */ /* 0x000fe80000100a00 */
[----:B------:R-:W-:Y:S04]  /*61e90*/  STL.64 [R1+0x1408], R38 ;  /* 0x0014082601007387 */ /* 0x000fe80000100a00 */
[----:B------:R-:W4:Y:S01]  /*61ea0*/  LDL.LU.64 R10, [R1+0x1a48] ;  /* 0x001a4800010a7983 */ /* 0x000f220000300a00 */
[C---:B------:R-:W-:Y:S03]  /*61eb0*/  HMMA.1688.F32.TF32 R28, R232.reuse, R108, R28 ;  /* 0x0000006ce81c723c */ /* 0x040fe6000008101c */
[----:B------:R1:W-:Y:S04]  /*61ec0*/  STL.64 [R1+0x13f0], R32 ;  /* 0x0013f02001007387 */ /* 0x0003e80000100a00 */
[----:B------:R1:W-:Y:S04]  /*61ed0*/  STL.64 [R1+0x13f8], R34 ;  /* 0x0013f82201007387 */ /* 0x0003e80000100a00 */
[----:B-1----:R-:W4:Y:S04]  /*61ee0*/  LDL.LU.64 R32, [R1+0x1ad0] ;  /* 0x001ad00001207983 */ /* 0x002f280000300a00 */
[----:B------:R-:W4:Y:S08]  /*61ef0*/  LDL.LU.64 R34, [R1+0x1ad8] ;  /* 0x001ad80001227983 */ /* 0x000f300000300a00 */
[----:B------:R1:W-:Y:S04]  /*61f00*/  STL.64 [R1+0x13e0], R28 ;  /* 0x0013e01c01007387 */ /* 0x0003e80000100a00 */
[----:B------:R1:W-:Y:S04]  /*61f10*/  STL.64 [R1+0x13e8], R30 ;  /* 0x0013e81e01007387 */ /* 0x0003e80000100a00 */
[----:B-1----:R-:W4:Y:S04]  /*61f20*/  LDL.LU.64 R28, [R1+0x1b00] ;  /* 0x001b0000011c7983 */ /* 0x002f280000300a00 */
[----:B------:R-:W4:Y:S01]  /*61f30*/  LDL.LU.64 R30, [R1+0x1b08] ;  /* 0x001b0800011e7983 */ /* 0x000f220000300a00 */
[C---:B---3--:R-:W-:Y:S03]  /*61f40*/  HMMA.1688.F32.TF32 R36, R232.reuse, R112, R24 ;  /* 0x00000070e824723c */ /* 0x048fe60000081018 */
[----:B------:R-:W3:Y:S11]  /*61f50*/  LDL.LU.64 R24, [R1+0x1ba0] ;  /* 0x001ba00001187983 */ /* 0x000ef60000300a00 */
[----:B------:R-:W-:Y:S09]  /*61f60*/  @!UPT UIADD3 URZ, URZ, URZ, URZ ;  /* 0x0000003f3f3ff290 */ /* 0x000ff2000fffe03f */
[----:B------:R-:W-:Y:S04]  /*61f70*/  STL.64 [R1+0x13d0], R36 ;  /* 0x0013d02401007387 */ /* 0x000fe80000100a00 */
[----:B------:R-:W-:Y:S04]  /*61f80*/  STL.64 [R1+0x13d8], R38 ;  /* 0x0013d82601007387 */ /* 0x000fe80000100a00 */
[----:B------:R-:W3:Y:S01]  /*61f90*/  LDL.LU.64 R26, [R1+0x1ba8] ;  /* 0x001ba800011a7983 */ /* 0x000ee20000300a00 */
[C---:B--2---:R-:W-:Y:S08]  /*61fa0*/  HMMA.1688.F32.TF32 R20, R232.reuse, R116, R20 ;  /* 0x00000074e814723c */ /* 0x044ff00000081014 */
[C---:B------:R-:W-:Y:S08]  /*61fb0*/  HMMA.1688.F32.TF32 R16, R232.reuse, R120, R16 ;  /* 0x00000078e810723c */ /* 0x040ff00000081010 */
[C---:B------:R-:W-:Y:S07]  /*61fc0*/  HMMA.1688.F32.TF32 R12, R232.reuse, R124, R12 ;  /* 0x0000007ce80c723c */ /* 0x040fee000008100c */
[----:B------:R1:W-:Y:S04]  /*61fd0*/  STL.64 [R1+0x13c0], R20 ;  /* 0x0013c01401007387 */ /* 0x0003e80000100a00 */
[----:B------:R2:W-:Y:S04]  /*61fe0*/  STL.64 [R1+0x13c8], R22 ;  /* 0x0013c81601007387 */ /* 0x0005e80000100a00 */
[----:B-1----:R-:W3:Y:S04]  /*61ff0*/  LDL.LU.64 R20, [R1+0x1c90] ;  /* 0x001c900001147983 */ /* 0x002ee80000300a00 */
[----:B--2---:R-:W2:Y:S04]  /*62000*/  LDL.LU.64 R22, [R1+0x1c98] ;  /* 0x001c980001167983 */ /* 0x004ea80000300a00 */
[----:B------:R1:W-:Y:S04]  /*62010*/  STL.64 [R1+0x13b0], R16 ;  /* 0x0013b01001007387 */ /* 0x0003e80000100a00 */
[----:B------:R1:W-:Y:S04]  /*62020*/  STL.64 [R1+0x13b8], R18 ;  /* 0x0013b81201007387 */ /* 0x0003e80000100a00 */
[----:B-1----:R-:W2:Y:S04]  /*62030*/  LDL.LU.64 R16, [R1+0x3050] ;  /* 0x0030500001107983 */ /* 0x002ea80000300a00 */
[----:B------:R-:W2:Y:S04]  /*62040*/  LDL.LU.64 R18, [R1+0x3058] ;  /* 0x0030580001127983 */ /* 0x000ea80000300a00 */
[----:B------:R1:W-:Y:S04]  /*62050*/  STL.64 [R1+0x13a0], R12 ;  /* 0x0013a00c01007387 */ /* 0x0003e80000100a00 */
[----:B------:R1:W-:Y:S04]  /*62060*/  STL.64 [R1+0x13a8], R14 ;  /* 0x0013a80e01007387 */ /* 0x0003e80000100a00 */
[----:B-1----:R-:W2:Y:S04]  /*62070*/  LDL.LU.64 R12, [R1+0x1d30] ;  /* 0x001d3000010c7983 */ /* 0x002ea80000300a00 */
[----:B------:R-:W2:Y:S01]  /*62080*/  LDL.LU.64 R14, [R1+0x1d38] ;  /* 0x001d3800010e7983 */ /* 0x000ea20000300a00 */
[C---:B----4-:R-:W-:Y:S03]  /*62090*/  HMMA.1688.F32.TF32 R36, R232.reuse, R128, R8 ;  /* 0x00000080e824723c */ /* 0x050fe60000081008 */
[----:B------:R-:W4:Y:S04]  /*620a0*/  LDL.LU.64 R8, [R1+0x19e0] ;  /* 0x0019e00001087983 */ /* 0x000f280000300a00 */
[----:B------:R-:W4:Y:S11]  /*620b0*/  LDL.LU.64 R10, [R1+0x19e8] ;  /* 0x0019e800010a7983 */ /* 0x000f360000300a00 */
[----:B------:R-:W-:Y:S05]  /*620c0*/  @!UPT UIADD3 URZ, URZ, URZ, URZ ;  /* 0x0000003f3f3ff290 */ /* 0x000fea000fffe03f */
[----:B------:R-:W-:Y:S04]  /*620d0*/  STL.64 [R1+0x1390], R36 ;  /* 0x0013902401007387 */ /* 0x000fe80000100a00 */
[----:B------:R1:W-:Y:S02]  /*620e0*/  STL.64 [R1+0x1398], R38 ;  /* 0x0013982601007387 */ /* 0x0003e40000100a00 */
[C---:B-1----:R-:W-:Y:S02]  /*620f0*/  HMMA.1688.F32.TF32 R36, R232.reuse, R132, R32 ;  /* 0x00000084e824723c */ /* 0x042fe40000081020 */
[----:B------:R-:W4:Y:S06]  /*62100*/  LDL.LU.64 R32, [R1+0x1a30] ;  /* 0x001a300001207983 */ /* 0x000f2c0000300a00 */
[C---:B------:R-:W-:Y:S11]  /*62110*/  HMMA.1688.F32.TF32 R28, R232.reuse, R136, R28 ;  /* 0x00000088e81c723c */ /* 0x040ff6000008101c */
[----:B------:R-:W-:Y:S04]  /*62120*/  @!UPT UIADD3 URZ, URZ, URZ, URZ ;  /* 0x0000003f3f3ff290 */ /* 0x000fe8000fffe03f */
[----:B------:R-:W-:Y:S04]  /*62130*/  STL.64 [R1+0x1380], R36 ;  /* 0x0013802401007387 */ /* 0x000fe80000100a00 */
[----:B------:R-:W-:Y:S04]  /*62140*/  STL.64 [R1+0x1388], R38 ;  /* 0x0013882601007387 */ /* 0x000fe80000100a00 */
[----:B------:R-:W4:Y:S04]  /*62150*/  LDL.LU.64 R34, [R1+0x1a38] ;  /* 0x001a380001227983 */ /* 0x000f280000300a00 */
[----:B------:R1:W-:Y:S04]  /*62160*/  STL.64 [R1+0x1370], R28 ;  /* 0x0013701c01007387 */ /* 0x0003e80000100a00 */
[----:B------:R1:W-:Y:S04]  /*62170*/  STL.64 [R1+0x1378], R30 ;  /* 0x0013781e01007387 */ /* 0x0003e80000100a00 */
[----:B-1----:R-:W4:Y:S04]  /*62180*/  LDL.LU.64 R28, [R1+0x1ac0] ;  /* 0x001ac000011c7983 */ /* 0x002f280000300a00 */
[----:B------:R-:W4:Y:S01]  /*62190*/  LDL.LU.64 R30, [R1+0x1ac8] ;  /* 0x001ac800011e7983 */ /* 0x000f220000300a00 */
[C---:B---3--:R-:W-:Y:S03]  /*621a0*/  HMMA.1688.F32.TF32 R36, R232.reuse, R140, R24 ;  /* 0x0000008ce824723c */ /* 0x048fe60000081018 */
[----:B------:R-:W3:Y:S04]  /*621b0*/  LDL.LU.64 R24, [R1+0x1af0] ;  /* 0x001af00001187983 */ /* 0x000ee80000300a00 */
[----:B------:R-:W3:Y:S11]  /*621c0*/  LDL.LU.64 R26, [R1+0x1af8] ;  /* 0x001af800011a7983 */ /* 0x000ef60000300a00 */
[----:B------:R-:W-:Y:S05]  /*621d0*/  @!UPT UIADD3 URZ, URZ, URZ, URZ ;  /* 0x0000003f3f3ff290 */ /* 0x000fea000fffe03f */
[----:B------:R-:W-:Y:S04]  /*621e0*/  STL.64 [R1+0x1360], R36 ;  /* 0x0013602401007387 */ /* 0x000fe80000100a00 */
[----:B------:R2:W-:Y:S02]  /*621f0*/  STL.64 [R1+0x1368], R38 ;  /* 0x0013682601007387 */ /* 0x0005e40000100a00 */
[C---:B--2---:R-:W-:Y:S02]  /*62200*/  HMMA.1688.F32.TF32 R36, R232.reuse, R144, R20 ;  /* 0x00000090e824723c */ /* 0x044fe40000081014 */
[----:B------:R-:W2:Y:S04]  /*62210*/  LDL.LU.64 R20, [R1+0x1b90] ;  /* 0x001b900001147983 */ /* 0x000ea80000300a00 */
[----:B------:R-:W2:Y:S02]  /*62220*/  LDL.LU.64 R22, [R1+0x1b98] ;  /* 0x001b980001167983 */ /* 0x000ea40000300a00 */
[C---:B------:R-:W-:Y:S08]  /*62230*/  HMMA.1688.F32.TF32 R16, R232.reuse, R148, R16 ;  /* 0x00000094e810723c */ /* 0x040ff00000081010 */
[----:B------:R-:W-:Y:S07]  /*62240*/  HMMA.1688.F32.TF32 R232, R232, R152, R12 ;  /* 0x00000098e8e8723c */ /* 0x000fee000008100c */
[----:B------:R-:W-:Y:S04]  /*62250*/  STL.64 [R1+0x1350], R36 ;  /* 0x0013502401007387 */ /* 0x000fe80000100a00 */
[----:B------:R-:W-:Y:S11]  /*62260*/  STL.64 [R1+0x1358], R38 ;  /* 0x0013582601007387 */ /* 0x000ff60000100a00 */
[----:B------:R-:W-:Y:S01]  /*62270*/  @!UPT UIADD3 URZ, URZ, URZ, URZ ;  /* 0x0000003f3f3ff290 */ /* 0x000fe2000fffe03f */
[----:B------:R-:W-:Y:S04]  /*62280*/  STL.64 [R1+0x7da8], R234 ;  /* 0x007da8ea01007387 */ /* 0x000fe80000100a00 */
[----:B------:R1:W-:Y:S04]  /*62290*/  STL.64 [R1+0x1340], R16 ;  /* 0x0013401001007387 */ /* 0x0003e80000100a00 */
[----:B------:R1:W-:Y:S04]  /*622a0*/  STL.64 [R1+0x1348], R18 ;  /* 0x0013481201007387 */ /* 0x0003e80000100a00 */
[----:B------:R-:W-:Y:S04]  /*622b0*/  STL.64 [R1+0x7da0], R232 ;  /* 0x007da0e801007387 */ /* 0x000fe80000100a00 */
[----:B-1----:R-:W2:Y:S04]  /*622c0*/  LDL.LU.64 R16, [R1+0x1c80] ;  /* 0x001c800001107983 */ /* 0x002ea80000300a00 */
[----:B------:R-:W2:Y:S04]  /*622d0*/  LDL.LU.64 R18, [R1+0x1c88] ;  /* 0x001c880001127983 */ /* 0x000ea80000300a00 */
[----:B------:R-:W2:Y:S04]  /*622e0*/  LDL.LU.64 R12, [R1+0x1d20] ;  /* 0x001d2000010c7983 */ /* 0x000ea80000300a00 */
[----:B------:R-:W2:Y:S01]  /*622f0*/  LDL.LU.64 R14, [R1+0x1d28] ;  /* 0x001d2800010e7983 */ /* 0x000ea20000300a00 */
[C---:B----4-:R-:W-:Y:S03]  /*62300*/  HMMA.1688.F32.TF32 R228, R240.reuse, R212, R8 ;  /* 0x000000d4f0e4723c */ /* 0x050fe60000081008 */
[----:B------:R-:W-:Y:S04]  /*62310*/  LDS R8, [R4+0x580] ;  /* 0x0005800004087984 */ /* 0x000fe80000000800 */
[----:B------:R-:W-:Y:S04]  /*62320*/  LDS R10, [R4+0x2580] ;  /* 0x00258000040a7984 */ /* 0x000fe80000000800 */
[----:B------:R-:W-:Y:S04]  /*62330*/  LDS R9, [R5+0x580] ;  /* 0x0005800005097984 */ /* 0x000fe80000000800 */
[----:B------:R-:W1:Y:S01]  /*62340*/  LDS R11, [R5+0x2580] ;  /* 0x00258000050b7984 */ /* 0x000e620000000800 */
[C---:B------:R-:W-:Y:S07]  /*62350*/  HMMA.1688.F32.TF32 R32, R240.reuse, R208, R32 ;  /* 0x000000d0f020723c */ /* 0x040fee0000081020 */
[----:B------:R-:W-:Y:S01]  /*62360*/  STL.64 [R1+0x7db8], R230 ;  /* 0x007db8e601007387 */ /* 0x000fe20000100a00 */
[C---:B------:R-:W-:Y:S03]  /*62370*/  HMMA.1688.F32.TF32 R28, R240.reuse, R204, R28 ;  /* 0x000000ccf01c723c */ /* 0x040fe6000008101c */
[----:B------:R4:W-:Y:S11]  /*62380*/  STL.64 [R1+0x7db0], R228 ;  /* 0x007db0e401007387 */ /* 0x0009f60000100a00 */
[----:B------:R-:W-:Y:S01]  /*62390*/  @!UPT UIADD3 URZ, URZ, URZ, URZ ;  /* 0x0000003f3f3ff290 */ /* 0x000fe2000fffe03f */
[----:B------:R-:W-:Y:S04]  /*623a0*/  STL.64 [R1+0x1330], R32 ;  /* 0x0013302001007387 */ /* 0x000fe80000100a00 */
[----:B------:R-:W-:Y:S04]  /*623b0*/  STL.64 [R1+0x1338], R34 ;  /* 0x0013382201007387 */ /* 0x000fe80000100a00 */
[----:B------:R1:W-:Y:S04]  /*623c0*/  STL.64 [R1+0x1320], R28 ;  /* 0x0013201c01007387 */ /* 0x0003e80000100a00 */
[----:B------:R1:W-:Y:S01]  /*623d0*/  STL.64 [R1+0x1328], R30 ;  /* 0x0013281e01007387 */ /* 0x0003e20000100a00 */
[C---:B---3--:R-:W-:Y:S11]  /*623e0*/  HMMA.1688.F32.TF32 R24, R240.reuse, R200, R24 ;  /* 0x000000c8f018723c */ /* 0x048ff60000081018 */
[----:B------:R-:W-:Y:S11]  /*623f0*/  @!UPT UIADD3 URZ, URZ, URZ, URZ ;  /* 0x0000003f3f3ff290 */ /* 0x000ff6000fffe03f */
[----:B------:R-:W-:Y:S02]  /*62400*/  @!UPT UIADD3 URZ, URZ, URZ, URZ ;  /* 0x0000003f3f3ff290 */ /* 0x000fe4000fffe03f */
[----:B----4-:R-:W-:Y:S01]  /*62410*/  IMAD.MOV.U32 R228, RZ, RZ, R27 ;  /* 0x000000ffffe47224 */ /* 0x010fe200078e001b */
[----:B------:R-:W-:Y:S01]  /*62420*/  MOV R231, R24 ;  /* 0x0000001800e77202 */ /* 0x000fe20000000f00 */
[----:B------:R-:W-:Y:S02]  /*62430*/  IMAD.MOV.U32 R230, RZ, RZ, R25 ;  /* 0x000000ffffe67224 */ /* 0x000fe400078e0019 */
[----:B------:R-:W-:Y:S01]  /*62440*/  IMAD.MOV.U32 R229, RZ, RZ, R26 ;  /* 0x000000ffffe57224 */ /* 0x000fe200078e001a */
[----:B------:R-:W-:Y:S04]  /*62450*/  STL [R1+0x7dec], R228 ;  /* 0x007dece401007387 */ /* 0x000fe80000100800 */
[----:B------:R-:W-:Y:S04]  /*62460*/  STL [R1+0x7de8], R230 ;  /* 0x007de8e601007387 */ /* 0x000fe80000100800 */
[----:B------:R-:W-:Y:S04]  /*62470*/  STL [R1+0x7de4], R231 ;  /* 0x007de4e701007387 */ /* 0x000fe80000100800 */
[----:B------:R-:W-:Y:S04]  /*62480*/  STL [R1+0x7de0], R229 ;  /* 0x007de0e501007387 */ /* 0x000fe80000100800 */
[----:B------:R-:W4:Y:S04]  /*62490*/  LDL.LU.64 R52, [R1+0x1d50] ;  /* 0x001d500001347983 */ /* 0x000f280000300a00 */
[----:B------:R-:W4:Y:S04]  /*624a0*/  LDL.LU.64 R54, [R1+0x1d58] ;  /* 0x001d580001367983 */ /* 0x000f280000300a00 */
[----:B------:R-:W4:Y:S04]  /*624b0*/  LDL.LU.64 R48, [R1+0x1d70] ;  /* 0x001d700001307983 */ /* 0x000f280000300a00 */
[----:B------:R-:W4:Y:S01]  /*624c0*/  LDL.LU.64 R50, [R1+0x1d78] ;  /* 0x001d780001327983 */ /* 0x000f220000300a00 */
[C---:B--2---:R-:W-:Y:S11]  /*624d0*/  HMMA.1688.F32.TF32 R20, R240.reuse, R196, R20 ;  /* 0x000000c4f014723c */ /* 0x044ff60000081014 */
[----:B------:R-:W-:Y:S11]  /*624e0*/  @!UPT UIADD3 URZ, URZ, URZ, URZ ;  /* 0x0000003f3f3ff290 */ /* 0x000ff6000fffe03f */
[----:B------:R-:W-:Y:S02]  /*624f0*/  @!UPT UIADD3 URZ, URZ, URZ, URZ ;  /* 0x0000003f3f3ff290 */ /* 0x000fe4000fffe03f */
[----:B------:R-:W-:Y:S01]  /*62500*/  IMAD.MOV.U32 R232, RZ, RZ, R23 ;  /* 0x000000ffffe87224 */ /* 0x000fe200078e0017 */
[----:B------:R-:W-:Y:S01]  /*62510*/  MOV R234, R21 ;  /* 0x0000001500ea7202 */ /* 0x000fe20000000f00 */
[----:B------:R-:W-:Y:S02]  /*62520*/  IMAD.MOV.U32 R233, RZ, RZ, R22 ;  /* 0x000000ffffe97224 */ /* 0x000fe400078e0016 */
[----:B------:R-:W-:Y:S01]  /*62530*/  IMAD.MOV.U32 R235, RZ, RZ, R20 ;  /* 0x000000ffffeb7224 */ /* 0x000fe200078e0014 */
[----:B------:R-:W-:Y:S04]  /*62540*/  STL [R1+0x7dfc], R232 ;  /* 0x007dfce801007387 */ /* 0x000fe80000100800 */
[----:B------:R-:W-:Y:S04]  /*62550*/  STL [R1+0x7df8], R233 ;  /* 0x007df8e901007387 */ /* 0x000fe80000100800 */
[----:B------:R-:W-:Y:S04]  /*62560*/  STL [R1+0x7df4], R234 ;  /* 0x007df4ea01007387 */ /* 0x000fe80000100800 */
[----:B------:R-:W-:Y:S01]  /*62570*/  STL [R1+0x7df0], R235 ;  /* 0x007df0eb01007387 */ /* 0x000fe20000100800 */
[C---:B------:R-:W-:Y:S08]  /*62580*/  HMMA.1688.F32.TF32 R16, R240.reuse, R192, R16 ;  /* 0x000000c0f010723c */ /* 0x040ff00000081010 */
[----:B------:R-:W-:Y:S11]  /*62590*/  HMMA.1688.F32.TF32 R12, R240, R156, R12 ;  /* 0x0000009cf00c723c */ /* 0x000ff6000008100c */
[----:B------:R-:W-:Y:S04]  /*625a0*/  @!UPT UIADD3 URZ, URZ, URZ, URZ ;  /* 0x0000003f3f3ff290 */ /* 0x000fe8000fffe03f */
[----:B------:R2:W-:Y:S04]  /*625b0*/  STL.64 [R1+0x12f0], R16 ;  /* 0x0012f01001007387 */ /* 0x0005e80000100a00 */
[----:B------:R2:W-:Y:S04]  /*625c0*/  STL.64 [R1+0x12f8], R18 ;  /* 0x0012f81201007387 */ /* 0x0005e80000100a00 */
[----:B------:R2:W-:Y:S04]  /*625d0*/  STL.64 [R1+0x12e8], R14 ;  /* 0x0012e80e01007387 */ /* 0x0005e80000100a00 */
[----:B-1----:R-:W3:Y:S04]  /*625e0*/  LDL.LU.64 R28, [R1+0x1ed0] ;  /* 0x001ed000011c7983 */ /* 0x002ee80000300a00 */
[----:B------:R-:W3:Y:S04]  /*625f0*/  LDL.LU.64 R30, [R1+0x1ed8] ;  /* 0x001ed800011e7983 */ /* 0x000ee80000300a00 */
[----:B--2---:R-:W2:Y:S04]  /*62600*/  LDL.LU.64 R16, [R1+0x1ef0] ;  /* 0x001ef00001107983 */ /* 0x004ea80000300a00 */
[----:B------:R-:W2:Y:S01]  /*62610*/  LDL.LU.64 R18, [R1+0x1ef8] ;  /* 0x001ef80001127983 */ /* 0x000ea20000300a00 */
[----:B------:R-:W-:-:S02]  /*62620*/  IMAD.MOV.U32 R231, RZ, RZ, R12 ;  /* 0x000000ffffe77224 */ /* 0x000fc400078e000c */
[----:B------:R-:W-:Y:S02]  /*62630*/  IMAD.MOV.U32 R229, RZ, RZ, R13 ;  /* 0x000000ffffe57224 */ /* 0x000fe400078e000d */
        /* <DEDUP_REMOVED lines=14> */
[----:B------:R1:W-:Y:S04]  /*62720*/  STL [R1+0x7e04], R229 ;  /* 0x007e04e501007387 */ /* 0x0003e80000100800 */
[----:B------:R1:W-:Y:S01]  /*62730*/  STL [R1+0x7e00], R231 ;  /* 0x007e00e701007387 */ /* 0x0003e20000100800 */
[C---:B----4-:R-:W-:Y:S08]  /*62740*/  HMMA.1688.F32.TF32 R48, R240.reuse, R188, R48 ;  /* 0x000000bcf030723c */ /* 0x050ff00000081030 */
[----:B------:R-:W-:Y:S11]  /*62750*/  HMMA.1688.F32.TF32 R52, R240, R160, R52 ;  /* 0x000000a0f034723c */ /* 0x000ff60000081034 */
[----:B------:R-:W-:Y:S05]  /*62760*/  @!UPT UIADD3 URZ, URZ, URZ, URZ ;  /* 0x0000003f3f3ff290 */ /* 0x000fea000fffe03f */
[----:B-1----:R-:W-:Y:S01]  /*62770*/  IMAD.MOV.U32 R229, RZ, RZ, R48 ;  /* 0x000000ffffe57224 */ /* 0x002fe200078e0030 */
[----:B------:R-:W-:Y:S01]  /*62780*/  MOV R231, R49 ;  /* 0x0000003100e77202 */ /* 0x000fe20000000f00 */
[----:B------:R-:W-:Y:S02]  /*62790*/  IMAD.MOV.U32 R232, RZ, RZ, R50 ;  /* 0x000000ffffe87224 */ /* 0x000fe400078e0032 */
[----:B------:R-:W-:-:S04]  /*627a0*/  IMAD.MOV.U32 R233, RZ, RZ, R51 ;  /* 0x000000ffffe97224 */ /* 0x000fc800078e0033 */
[----:B------:R-:W-:Y:S01]  /*627b0*/  MOV R234, R52 ;  /* 0x0000003400ea7202 */ /* 0x000fe20000000f00 */
[----:B------:R-:W-:Y:S02]  /*627c0*/  IMAD.MOV.U32 R235, RZ, RZ, R53 ;  /* 0x000000ffffeb7224 */ /* 0x000fe400078e0035 */
[----:B------:R-:W-:Y:S02]  /*627d0*/  IMAD.MOV.U32 R230, RZ, RZ, R55 ;  /* 0x000000ffffe67224 */ /* 0x000fe400078e0037 */
[----:B------:R-:W-:Y:S01]  /*627e0*/  IMAD.MOV.U32 R228, RZ, RZ, R54 ;  /* 0x000000ffffe47224 */ /* 0x000fe200078e0036 */
[----:B------:R-:W-:Y:S04]  /*627f0*/  STL.64 [R1+0x7e20], R234 ;  /* 0x007e20ea01007387 */ /* 0x000fe80000100a00 */
[----:B------:R-:W-:Y:S04]  /*62800*/  STL.64 [R1+0x7e18], R232 ;  /* 0x007e18e801007387 */ /* 0x000fe80000100a00 */
[----:B------:R-:W-:Y:S04]  /*62810*/  STL.64 [R1+0x7e10], R230 ;  /* 0x007e10e601007387 */ /* 0x000fe80000100a00 */
[----:B------:R-:W-:Y:S01]  /*62820*/  STL.64 [R1+0x7e08], R228 ;  /* 0x007e08e401007387 */ /* 0x000fe20000100a00 */
[C---:B---3--:R-:W-:Y:S08]  /*62830*/  HMMA.1688.F32.TF32 R48, R240.reuse, R184, R28 ;  /* 0x000000b8f030723c */ /* 0x048ff0000008101c */
[C---:B--2---:R-:W-:Y:S08]  /*62840*/  HMMA.1688.F32.TF32 R28, R240.reuse, R180, R16 ;  /* 0x000000b4f01c723c */ /* 0x044ff00000081010 */
[C---:B------:R-:W-:Y:S07]  /*62850*/  HMMA.1688.F32.TF32 R16, R240.reuse, R176, R12 ;  /* 0x000000b0f010723c */ /* 0x040fee000008100c */
[----:B------:R-:W-:Y:S04]  /*62860*/  STL.64 [R1+0x12b0], R48 ;  /* 0x0012b03001007387 */ /* 0x000fe80000100a00 */
[----:B------:R-:W-:Y:S04]  /*62870*/  STL.64 [R1+0x12b8], R50 ;  /* 0x0012b83201007387 */ /* 0x000fe80000100a00 */
[----:B------:R-:W2:Y:S04]  /*62880*/  LDL.LU.64 R12, [R1+0x2370] ;  /* 0x00237000010c7983 */ /* 0x000ea80000300a00 */
[----:B------:R1:W-:Y:S04]  /*62890*/  STL.64 [R1+0x12a0], R28 ;  /* 0x0012a01c01007387 */ /* 0x0003e80000100a00 */
[----:B------:R3:W-:Y:S04]  /*628a0*/  STL.64 [R1+0x12a8], R30 ;  /* 0x0012a81e01007387 */ /* 0x0007e80000100a00 */
[----:B------:R-:W2:Y:S04]  /*628b0*/  LDL.LU.64 R14, [R1+0x2378] ;  /* 0x00237800010e7983 */ /* 0x000ea80000300a00 */
[----:B------:R4:W-:Y:S04]  /*628c0*/  STL.64 [R1+0x1290], R16 ;  /* 0x0012901001007387 */ /* 0x0009e80000100a00 */
[----:B------:R4:W-:Y:S04]  /*628d0*/  STL.64 [R1+0x1298], R18 ;  /* 0x0012981201007387 */ /* 0x0009e80000100a00 */
[----:B-1----:R-:W2:Y:S04]  /*628e0*/  LDL.LU.64 R28, [R1+0x2410] ;  /* 0x00241000011c7983 */ /* 0x002ea80000300a00 */
[----:B---3--:R-:W3:Y:S04]  /*628f0*/  LDL.LU.64 R30, [R1+0x2418] ;  /* 0x00241800011e7983 */ /* 0x008ee80000300a00 */
[----:B----4-:R-:W4:Y:S04]  /*62900*/  LDL.LU.64 R16, [R1+0x24f0] ;  /* 0x0024f00001107983 */ /* 0x010f280000300a00 */
[----:B------:R-:W4:Y:S01]  /*62910*/  LDL.LU.64 R18, [R1+0x24f8] ;  /* 0x0024f80001127983 */ /* 0x000f220000300a00 */
[C---:B------:R-:W-:Y:S08]  /*62920*/  HMMA.1688.F32.TF32 R44, R240.reuse, R172, R44 ;  /* 0x000000acf02c723c */ /* 0x040ff0000008102c */
[C---:B------:R-:W-:Y:S08]  /*62930*/  HMMA.1688.F32.TF32 R40, R240.reuse, R168, R40 ;  /* 0x000000a8f028723c */ /* 0x040ff00000081028 */
[C---:B------:R-:W-:Y:S08]  /*62940*/  HMMA.1688.F32.TF32 R36, R240.reuse, R164, R36 ;  /* 0x000000a4f024723c */ /* 0x040ff00000081024 */
[C---:B------:R-:W-:Y:S08]  /*62950*/  HMMA.1688.F32.TF32 R32, R240.reuse, R88, R32 ;  /* 0x00000058f020723c */ /* 0x040ff00000081020 */
[C---:B------:R-:W-:Y:S01]  /*62960*/  HMMA.1688.F32.TF32 R24, R240.reuse, R92, R24 ;  /* 0x0000005cf018723c */ /* 0x040fe20000081018 */
[----:B------:R1:W-:Y:S04]  /*62970*/  STL.64 [R1+0x1280], R44 ;  /* 0x0012802c01007387 */ /* 0x0003e80000100a00 */
[----:B------:R1:W-:Y:S04]  /*62980*/  STL.64 [R1+0x1288], R46 ;  /* 0x0012882e01007387 */ /* 0x0003e80000100a00 */
[----:B------:R-:W-:Y:S04]  /*62990*/  STL.64 [R1+0x1c0], R40 ;  /* 0x0001c02801007387 */ /* 0x000fe80000100a00 */
[----:B------:R-:W-:Y:S04]  /*629a0*/  STL.64 [R1+0x1c8], R42 ;  /* 0x0001c82a01007387 */ /* 0x000fe80000100a00 */
[----:B------:R-:W-:Y:S04]  /*629b0*/  STL.64 [R1+0xe0], R36 ;  /* 0x0000e02401007387 */ /* 0x000fe80000100a00 */
[----:B------:R-:W-:Y:S04]  /*629c0*/  STL.64 [R1+0xe8], R38 ;  /* 0x0000e82601007387 */ /* 0x000fe80000100a00 */
[----:B-1----:R-:W4:Y:S04]  /*629d0*/  LDL.LU.64 R44, [R1+0x2510] ;  /* 0x00251000012c7983 */ /* 0x002f280000300a00 */
[----:B------:R-:W-:Y:S04]  /*629e0*/  STL.64 [R1+0xd0], R32 ;  /* 0x0000d02001007387 */ /* 0x000fe80000100a00 */
[----:B------:R-:W-:Y:S04]  /*629f0*/  STL.64 [R1+0xd8], R34 ;  /* 0x0000d82201007387 */ /* 0x000fe80000100a00 */
[----:B------:R-:W4:Y:S04]  /*62a00*/  LDL.LU.64 R46, [R1+0x2518] ;  /* 0x00251800012e7983 */ /* 0x000f280000300a00 */
[----:B------:R1:W-:Y:S01]  /*62a10*/  STL.64 [R1+0xc0], R24 ;  /* 0x0000c01801007387 */ /* 0x0003e20000100a00 */
[C---:B------:R-:W-:Y:S03]  /*62a20*/  HMMA.1688.F32.TF32 R20, R240.reuse, R96, R20 ;  /* 0x00000060f014723c */ /* 0x040fe60000081014 */
[----:B------:R1:W-:Y:S04]  /*62a30*/  STL.64 [R1+0xc8], R26 ;  /* 0x0000c81a01007387 */ /* 0x0003e80000100a00 */
[----:B-1----:R-:W4:Y:S04]  /*62a40*/  LDL.LU.64 R24, [R1+0x25b0] ;  /* 0x0025b00001187983 */ /* 0x002f280000300a00 */
[----:B------:R-:W4:Y:S11]  /*62a50*/  LDL.LU.64 R26, [R1+0x25b8] ;  /* 0x0025b800011a7983 */ /* 0x000f360000300a00 */
[----:B------:R-:W-:Y:S01]  /*62a60*/  @!UPT UIADD3 URZ, URZ, URZ, URZ ;  /* 0x0000003f3f3ff290 */ /* 0x000fe2000fffe03f */
[----:B------:R1:W-:Y:S04]  /*62a70*/  STL.64 [R1+0xb0], R20 ;  /* 0x0000b01401007387 */ /* 0x0003e80000100a00 */
[----:B------:R1:W-:Y:S04]  /*62a80*/  STL.64 [R1+0xb8], R22 ;  /* 0x0000b81601007387 */ /* 0x0003e80000100a00 */
[----:B-1----:R-:W4:Y:S04]  /*62a90*/  LDL.LU.64 R20, [R1+0x2620] ;  /* 0x0026200001147983 */ /* 0x002f280000300a00 */
[----:B------:R-:W4:Y:S01]  /*62aa0*/  LDL.LU.64 R22, [R1+0x2628] ;  /* 0x0026280001167983 */ /* 0x000f220000300a00 */
[C---:B--2---:R-:W-:Y:S03]  /*62ab0*/  HMMA.1688.F32.TF32 R32, R240.reuse, R100, R12 ;  /* 0x00000064f020723c */ /* 0x044fe6000008100c */
[----:B------:R-:W2:Y:S04]  /*62ac0*/  LDL.LU.64 R12, [R1+0x2640] ;  /* 0x00264000010c7983 */ /* 0x000ea80000300a00 */
[----:B------:R-:W2:Y:S11]  /*62ad0*/  LDL.LU.64 R14, [R1+0x2648] ;  /* 0x00264800010e7983 */ /* 0x000eb60000300a00 */
[----:B------:R-:W-:Y:S05]  /*62ae0*/  @!UPT UIADD3 URZ, URZ, URZ, URZ ;  /* 0x0000003f3f3ff290 */ /* 0x000fea000fffe03f */
[----:B------:R-:W-:Y:S04]  /*62af0*/  STL.64 [R1+0xa0], R32 ;  /* 0x0000a02001007387 */ /* 0x000fe80000100a00 */
[----:B------:R3:W-:Y:S02]  /*62b00*/  STL.64 [R1+0xa8], R34 ;  /* 0x0000a82201007387 */ /* 0x0007e40000100a00 */
[C---:B---3--:R-:W-:Y:S08]  /*62b10*/  HMMA.1688.F32.TF32 R32, R240.reuse, R104, R28 ;  /* 0x00000068f020723c */ /* 0x048ff0000008101c */
[C---:B----4-:R-:W-:Y:S01]  /*62b20*/  HMMA.1688.F32.TF32 R28, R240.reuse, R108, R16 ;  /* 0x0000006cf01c723c */ /* 0x050fe20000081010 */
[----:B------:R-:W3:Y:S11]  /*62b30*/  LDL.LU.64 R16, [R1+0x2670] ;  /* 0x0026700001107983 */ /* 0x000ef60000300a00 */
[----:B------:R-:W-:Y:S03]  /*62b40*/  @!UPT UIADD3 URZ, URZ, URZ, URZ ;  /* 0x0000003f3f3ff290 */ /* 0x000fe6000fffe03f */
[----:B------:R1:W-:Y:S04]  /*62b50*/  STL.64 [R1+0x90], R32 ;  /* 0x0000902001007387 */ /* 0x0003e80000100a00 */
[----:B------:R4:W-:Y:S04]  /*62b60*/  STL.64 [R1+0x98], R34 ;  /* 0x0000982201007387 */ /* 0x0009e80000100a00 */
[----:B------:R-:W3:Y:S04]  /*62b70*/  LDL.LU.64 R18, [R1+0x2678] ;  /* 0x0026780001127983 */ /* 0x000ee80000300a00 */
[----:B------:R1:W-:Y:S04]  /*62b80*/  STL.64 [R1+0x80], R28 ;  /* 0x0000801c01007387 */ /* 0x0003e80000100a00 */
[----:B------:R1:W-:Y:S04]  /*62b90*/  STL.64 [R1+0x88], R30 ;  /* 0x0000881e01007387 */ /* 0x0003e80000100a00 */
[----:B------:R-:W3:Y:S04]  /*62ba0*/  LDL.LU.64 R40, [R1+0x2690] ;  /* 0x0026900001287983 */ /* 0x000ee80000300a00 */
[----:B------:R-:W3:Y:S04]  /*62bb0*/  LDL.LU.64 R42, [R1+0x2698] ;  /* 0x00269800012a7983 */ /* 0x000ee80000300a00 */
[----:B------:R-:W3:Y:S01]  /*62bc0*/  LDL.LU.64 R36, [R1+0x26b0] ;  /* 0x0026b00001247983 */ /* 0x000ee20000300a00 */
[C---:B------:R-:W-:Y:S03]  /*62bd0*/  HMMA.1688.F32.TF32 R48, R240.reuse, R112, R44 ;  /* 0x00000070f030723c */ /* 0x040fe6000008102c */
[----:B------:R-:W3:Y:S04]  /*62be0*/  LDL.LU.64 R38, [R1+0x26b8] ;  /* 0x0026b80001267983 */ /* 0x000ee80000300a00 */
[----:B-1----:R-:W3:Y:S04]  /*62bf0*/  LDL.LU.64 R32, [R1+0x26c0] ;  /* 0x0026c00001207983 */ /* 0x002ee80000300a00 */
[----:B----4-:R-:W3:Y:S04]  /*62c00*/  LDL.LU.64 R34, [R1+0x26c8] ;  /* 0x0026c80001227983 */ /* 0x010ee80000300a00 */
[----:B------:R-:W3:Y:S04]  /*62c10*/  LDL.LU.64 R28, [R1+0x26f0] ;  /* 0x0026f000011c7983 */ /* 0x000ee80000300a00 */
[----:B------:R-:W3:Y:S01]  /*62c20*/  LDL.LU.64 R30, [R1+0x26f8] ;  /* 0x0026f800011e7983 */ /* 0x000ee20000300a00 */
[C---:B------:R-:W-:Y:S03]  /*62c30*/  HMMA.1688.F32.TF32 R44, R240.reuse, R116, R24 ;  /* 0x00000074f02c723c */ /* 0x040fe60000081018 */
[----:B------:R-:W-:Y:S04]  /*62c40*/  STL.64 [R1+0x70], R48 ;  /* 0x0000703001007387 */ /* 0x000fe80000100a00 */
[----:B------:R-:W-:Y:S04]  /*62c50*/  STL.64 [R1+0x78], R50 ;  /* 0x0000783201007387 */ /* 0x000fe80000100a00 */
[----:B------:R-:W3:Y:S11]  /*62c60*/  LDL.LU.64 R24, [R1+0x2710] ;  /* 0x0027100001187983 */ /* 0x000ef60000300a00 */
[----:B------:R-:W-:Y:S01]  /*62c70*/  @!UPT UIADD3 URZ, URZ, URZ, URZ ;  /* 0x0000003f3f3ff290 */ /* 0x000fe2000fffe03f */
[----:B------:R-:W-:Y:S01]  /*62c80*/  STL.64 [R1+0x60], R44 ;  /* 0x0000602c01007387 */ /* 0x000fe20000100a00 */
[C---:B------:R-:W-:Y:S03]  /*62c90*/  HMMA.1688.F32.TF32 R20, R240.reuse, R120, R20 ;  /* 0x00000078f014723c */ /* 0x040fe60000081014 */
[----:B------:R-:W-:Y:S04]  /*62ca0*/  STL.64 [R1+0x68], R46 ;  /* 0x0000682e01007387 */ /* 0x000fe80000100a00 */
[----:B------:R-:W3:Y:S11]  /*62cb0*/  LDL.LU.64 R26, [R1+0x2718] ;  /* 0x00271800011a7983 */ /* 0x000ef60000300a00 */
[----:B------:R-:W-:Y:S05]  /*62cc0*/  @!UPT UIADD3 URZ, URZ, URZ, URZ ;  /* 0x0000003f3f3ff290 */ /* 0x000fea000fffe03f */
[----:B------:R1:W-:Y:S04]  /*62cd0*/  STL.64 [R1+0x50], R20 ;  /* 0x0000501401007387 */ /* 0x0003e80000100a00 */
[----:B------:R1:W-:Y:S04]  /*62ce0*/  STL.64 [R1+0x58], R22 ;  /* 0x0000581601007387 */ /* 0x0003e80000100a00 */
[----:B-1----:R-:W3:Y:S04]  /*62cf0*/  LDL.LU.64 R20, [R1+0x2700] ;  /* 0x0027000001147983 */ /* 0x002ee80000300a00 */
[----:B------:R-:W3:Y:S01]  /*62d00*/  LDL.LU.64 R22, [R1+0x2708] ;  /* 0x0027080001167983 */ /* 0x000ee20000300a00 */
[C---:B--2---:R-:W-:Y:S11]  /*62d10*/  HMMA.1688.F32.TF32 R12, R240.reuse, R124, R12 ;  /* 0x0000007cf00c723c */ /* 0x044ff6000008100c */
[----:B------:R-:W-:Y:S11]  /*62d20*/  @!UPT UIADD3 URZ, URZ, URZ, URZ ;  /* 0x0000003f3f3ff290 */ /* 0x000ff6000fffe03f */
[----:B------:R-:W-:Y:S01]  /*62d30*/  @!UPT UIADD3 URZ, URZ, URZ, URZ ;  /* 0x0000003f3f3ff290 */ /* 0x000fe2000fffe03f */
[----:B------:R1:W-:Y:S04]  /*62d40*/  STL.64 [R1+0x40], R12 ;  /* 0x0000400c01007387 */ /* 0x0003e80000100a00 */
[----:B------:R2:W-:Y:S04]  /*62d50*/  STL.64 [R1+0x48], R14 ;  /* 0x0000480e01007387 */ /* 0x0005e80000100a00 */
[----:B-1----:R-:W4:Y:S04]  /*62d60*/  LDL.LU.64 R12, [R1+0x3510] ;  /* 0x00351000010c7983 */ /* 0x002f280000300a00 */
[----:B--2---:R-:W4:Y:S01]  /*62d70*/  LDL.LU.64 R14, [R1+0x3518] ;  /* 0x00351800010e7983 */ /* 0x004f220000300a00 */
[C---:B---3--:R-:W-:Y:S03]  /*62d80*/  HMMA.1688.F32.TF32 R44, R240.reuse, R128, R16 ;  /* 0x00000080f02c723c */ /* 0x048fe60000081010 */
[----:B------:R-:W4:Y:S04]  /*62d90*/  LDL.LU.64 R16, [R1+0x3530] ;  /* 0x0035300001107983 */ /* 0x000f280000300a00 */
[----:B------:R-:W4:Y:S01]  /*62da0*/  LDL.LU.64 R18, [R1+0x3538] ;  /* 0x0035380001127983 */ /* 0x000f220000300a00 */
[C---:B------:R-:W-:Y:S08]  /*62db0*/  HMMA.1688.F32.TF32 R40, R240.reuse, R132, R40 ;  /* 0x00000084f028723c */ /* 0x040ff00000081028 */
[C---:B------:R-:W-:Y:S08]  /*62dc0*/  HMMA.1688.F32.TF32 R36, R240.reuse, R136, R36 ;  /* 0x00000088f024723c */ /* 0x040ff00000081024 */
[C---:B------:R-:W-:Y:S08]  /*62dd0*/  HMMA.1688.F32.TF32 R32, R240.reuse, R140, R32 ;  /* 0x0000008cf020723c */ /* 0x040ff00000081020 */
[C---:B------:R-:W-:Y:S01]  /*62de0*/  HMMA.1688.F32.TF32 R248, R240.reuse, R144, R28 ;  /* 0x00000090f0f8723c */ /* 0x040fe2000008101c */
[----:B------:R-:W-:Y:S04]  /*62df0*/  STL.64 [R1+0x30], R44 ;  /* 0x0000302c01007387 */ /* 0x000fe80000100a00 */
[----:B------:R-:W-:Y:S04]  /*62e00*/  STL.64 [R1+0x38], R46 ;  /* 0x0000382e01007387 */ /* 0x000fe80000100a00 */
[----:B------:R1:W-:Y:S04]  /*62e10*/  STL.64 [R1+0x20], R40 ;  /* 0x0000202801007387 */ /* 0x0003e80000100a00 */
[----:B------:R3:W-:Y:S04]  /*62e20*/  STL.64 [R1+0x28], R42 ;  /* 0x0000282a01007387 */ /* 0x0007e80000100a00 */
[----:B------:R-:W-:Y:S01]  /*62e30*/  STL.64 [R1+0x10], R36 ;  /* 0x0000102401007387 */ /* 0x000fe20000100a00 */
[C---:B------:R-:W-:Y:S03]  /*62e40*/  HMMA.1688.F32.TF32 R244, R240.reuse, R148, R24 ;  /* 0x00000094f0f4723c */ /* 0x040fe60000081018 */
[----:B------:R-:W-:Y:S04]  /*62e50*/  STL.64 [R1+0x18], R38 ;  /* 0x0000182601007387 */ /* 0x000fe80000100a00 */
[----:B------:R-:W-:Y:S04]  /*62e60*/  STL [R1+0x7d7c], R248 ;  /* 0x007d7cf801007387 */ /* 0x000fe80000100800 */
[----:B------:R-:W-:Y:S04]  /*62e70*/  STL.64 [R1], R32 ;  /* 0x0000002001007387 */ /* 0x000fe80000100a00 */
[----:B------:R-:W-:Y:S04]  /*62e80*/  STL.64 [R1+0x8], R34 ;  /* 0x0000082201007387 */ /* 0x000fe80000100a00 */
[----:B------:R-:W-:Y:S04]  /*62e90*/  STL [R1+0x7d78], R249 ;  /* 0x007d78f901007387 */ /* 0x000fe80000100800 */
[----:B------:R-:W-:Y:S04]  /*62ea0*/  STL [R1+0x7d74], R250 ;  /* 0x007d74fa01007387 */ /* 0x000fe80000100800 */
[----:B------:R-:W-:Y:S04]  /*62eb0*/  STL [R1+0x7d70], R251 ;  /* 0x007d70fb01007387 */ /* 0x000fe80000100800 */
[----:B------:R1:W-:Y:S04]  /*62ec0*/  STL [R1+0x7d8c], R244 ;  /* 0x007d8cf401007387 */ /* 0x0003e80000100800 */
[----:B------:R-:W-:Y:S01]  /*62ed0*/  STL [R1+0x7d88], R245 ;  /* 0x007d88f501007387 */ /* 0x000fe20000100800 */
[----:B------:R-:W-:Y:S03]  /*62ee0*/  HMMA.1688.F32.TF32 R240, R240, R152, R20 ;  /* 0x00000098f0f0723c */ /* 0x000fe60000081014 */
[----:B------:R1:W-:Y:S04]  /*62ef0*/  STL [R1+0x7d84], R246 ;  /* 0x007d84f601007387 */ /* 0x0003e80000100800 */
[----:B------:R1:W-:Y:S04]  /*62f00*/  STL [R1+0x7d80], R247 ;  /* 0x007d80f701007387 */ /* 0x0003e80000100800 */
[----:B------:R-:W2:Y:S04]  /*62f10*/  LDL.LU.64 R28, [R1+0x3540] ;  /* 0x00354000011c7983 */ /* 0x000ea80000300a00 */
[----:B------:R-:W2:Y:S08]  /*62f20*/  LDL.LU.64 R30, [R1+0x3548] ;  /* 0x00354800011e7983 */ /* 0x000eb00000300a00 */
[----:B------:R1:W-:Y:S04]  /*62f30*/  STL [R1+0x7d9c], R240 ;  /* 0x007d9cf001007387 */ /* 0x0003e80000100800 */
[----:B------:R-:W-:Y:S04]  /*62f40*/  STL [R1+0x7d98], R241 ;  /* 0x007d98f101007387 */ /* 0x000fe80000100800 */
[----:B------:R-:W-:Y:S04]  /*62f50*/  STL [R1+0x7d94], R242 ;  /* 0x007d94f201007387 */ /* 0x000fe80000100800 */
[----:B------:R2:W-:Y:S04]  /*62f60*/  STL [R1+0x7d90], R243 ;  /* 0x007d90f301007387 */ /* 0x0005e80000100800 */
[----:B-1----:R-:W2:Y:S04]  /*62f70*/  LDL.LU.64 R40, [R1+0x3560] ;  /* 0x0035600001287983 */ /* 0x002ea80000300a00 */
[----:B---3--:R-:W3:Y:S01]  /*62f80*/  LDL.LU.64 R42, [R1+0x3568] ;  /* 0x00356800012a7983 */ /* 0x008ee20000300a00 */
[C---:B----4-:R-:W-:Y:S03]  /*62f90*/  HMMA.1688.F32.TF32 R236, R8.reuse, R212, R12 ;  /* 0x000000d408ec723c */ /* 0x050fe6000008100c */
[----:B------:R-:W-:Y:S04]  /*62fa0*/  LDS R12, [R6+0x580] ;  /* 0x00058000060c7984 */ /* 0x000fe80000000800 */
[----:B------:R-:W-:Y:S04]  /*62fb0*/  LDS R14, [R6+0x2580] ;  /* 0x00258000060e7984 */ /* 0x000fe80000000800 */
[----:B------:R-:W-:Y:S04]  /*62fc0*/  LDS R13, [R7+0x580] ;  /* 0x00058000070d7984 */ /* 0x000fe80000000800 */
[----:B------:R-:W1:Y:S08]  /*62fd0*/  LDS R15, [R7+0x2580] ;  /* 0x00258000070f7984 */ /* 0x000e700000000800 */
[----:B------:R-:W-:Y:S04]  /*62fe0*/  STL.64 [R1+0x7dc8], R238 ;  /* 0x007dc8ee01007387 */ /* 0x000fe80000100a00 */
[----:B------:R-:W-:Y:S04]  /*62ff0*/  STL.64 [R1+0x7dc0], R236 ;  /* 0x007dc0ec01007387 */ /* 0x000fe80000100a00 */
[----:B------:R-:W4:Y:S04]  /*63000*/  LDL.LU.64 R20, [R1+0x38d0] ;  /* 0x0038d00001147983 */ /* 0x000f280000300a00 */
[----:B------:R-:W4:Y:S01]  /*63010*/  LDL.LU.64 R22, [R1+0x38d8] ;  /* 0x0038d80001167983 */ /* 0x000f220000300a00 */
[C---:B------:R-:W-:Y:S03]  /*63020*/  HMMA.1688.F32.TF32 R16, R8.reuse, R208, R16 ;  /* 0x000000d00810723c */ /* 0x040fe60000081010 */
[----:B------:R-:W4:Y:S04]  /*63030*/  LDL.LU.64 R24, [R1+0x38c0] ;  /* 0x0038c00001187983 */ /* 0x000f280000300a00 */
[----:B------:R-:W4:Y:S11]  /*63040*/  LDL.LU.64 R26, [R1+0x38c8] ;  /* 0x0038c800011a7983 */ /* 0x000f360000300a00 */
[----:B------:R-:W-:Y:S06]  /*63050*/  @!UPT UIADD3 URZ, URZ, URZ, URZ ;  /* 0x0000003f3f3ff290 */ /* 0x000fec000fffe03f */
[----:B------:R-:W-:Y:S01]  /*63060*/  IMAD.MOV.U32 R244, RZ, RZ, R16 ;  /* 0x000000fffff47224 */ /* 0x000fe200078e0010 */
[----:B------:R-:W-:Y:S01]  /*63070*/  MOV R246, R18 ;  /* 0x0000001200f67202 */ /* 0x000fe20000000f00 */
[----:B------:R-:W-:Y:S02]  /*63080*/  IMAD.MOV.U32 R245, RZ, RZ, R17 ;  /* 0x000000fffff57224 */ /* 0x000fe400078e0011 */
[----:B------:R-:W-:Y:S01]  /*63090*/  IMAD.MOV.U32 R247, RZ, RZ, R19 ;  /* 0x000000fffff77224 */ /* 0x000fe200078e0013 */
[----:B------:R-:W4:Y:S04]  /*630a0*/  LDL.LU.64 R16, [R1+0x38b0] ;  /* 0x0038b00001107983 */ /* 0x000f280000300a00 */
[----:B------:R-:W4:Y:S04]  /*630b0*/  LDL.LU.64 R18, [R1+0x38b8] ;  /* 0x0038b80001127983 */ /* 0x000f280000300a00 */
[----:B------:R-:W4:Y:S04]  /*630c0*/  LDL.LU.64 R32, [R1+0x38a0] ;  /* 0x0038a00001207983 */ /* 0x000f280000300a00 */
[----:B------:R-:W4:Y:S04]  /*630d0*/  LDL.LU.64 R34, [R1+0x38a8] ;  /* 0x0038a80001227983 */ /* 0x000f280000300a00 */
[----:B------:R-:W4:Y:S04]  /*630e0*/  LDL.LU.64 R36, [R1+0x3890] ;  /* 0x0038900001247983 */ /* 0x000f280000300a00 */
[----:B------:R-:W4:Y:S04]  /*630f0*/  LDL.LU.64 R38, [R1+0x3898] ;  /* 0x0038980001267983 */ /* 0x000f280000300a00 */
[----:B------:R-:W-:Y:S04]  /*63100*/  STL.64 [R1+0x7dd8], R246 ;  /* 0x007dd8f601007387 */ /* 0x000fe80000100a00 */
[----:B------:R-:W-:Y:S01]  /*63110*/  STL.64 [R1+0x7dd0], R244 ;  /* 0x007dd0f401007387 */ /* 0x000fe20000100a00 */
[C---:B--2---:R-:W-:Y:S11]  /*63120*/  HMMA.1688.F32.TF32 R28, R8.reuse, R204, R28 ;  /* 0x000000cc081c723c */ /* 0x044ff6000008101c */
[----:B------:R-:W-:Y:S11]  /*63130*/  @!UPT UIADD3 URZ, URZ, URZ, URZ ;  /* 0x0000003f3f3ff290 */ /* 0x000ff6000fffe03f */
[----:B------:R-:W-:Y:S02]  /*63140*/  @!UPT UIADD3 URZ, URZ, URZ, URZ ;  /* 0x0000003f3f3ff290 */ /* 0x000fe4000fffe03f */
[----:B------:R-:W-:Y:S01]  /*63150*/  IMAD.MOV.U32 R240, RZ, RZ, R28 ;  /* 0x000000fffff07224 */ /* 0x000fe200078e001c */
[----:B------:R-:W-:Y:S01]  /*63160*/  MOV R243, R31 ;  /* 0x0000001f00f37202 */ /* 0x000fe20000000f00 */
[----:B------:R-:W-:Y:S02]  /*63170*/  IMAD.MOV.U32 R241, RZ, RZ, R29 ;  /* 0x000000fffff17224 */ /* 0x000fe400078e001d */
[----:B------:R-:W-:Y:S01]  /*63180*/  IMAD.MOV.U32 R242, RZ, RZ, R30 ;  /* 0x000000fffff27224 */ /* 0x000fe200078e001e */
[----:B------:R-:W2:Y:S01]  /*63190*/  LDL.LU.64 R28, [R1+0x3880] ;  /* 0x00388000011c7983 */ /* 0x000ea20000300a00 */
[C---:B---3--:R-:W-:Y:S03]  /*631a0*/  HMMA.1688.F32.TF32 R40, R8.reuse, R200, R40 ;  /* 0x000000c80828723c */ /* 0x048fe60000081028 */
[----:B------:R-:W2:Y:S04]  /*631b0*/  LDL.LU.64 R30, [R1+0x3888] ;  /* 0x00388800011e7983 */ /* 0x000ea80000300a00 */
[----:B------:R-:W-:Y:S04]  /*631c0*/  STL.64 [R1+0x7e30], R242 ;  /* 0x007e30f201007387 */ /* 0x000fe80000100a00 */
[----:B------:R-:W-:Y:S11]  /*631d0*/  STL.64 [R1+0x7e28], R240 ;  /* 0x007e28f001007387 */ /* 0x000ff60000100a00 */
[----:B------:R-:W-:Y:S02]  /*631e0*/  @!UPT UIADD3 URZ, URZ, URZ, URZ ;  /* 0x0000003f3f3ff290 */ /* 0x000fe4000fffe03f */
[----:B------:R-:W-:Y:S02]  /*631f0*/  IMAD.MOV.U32 R250, RZ, RZ, R42 ;  /* 0x000000fffffa7224 */ /* 0x000fe400078e002a */
[----:B------:R-:W-:Y:S02]  /*63200*/  IMAD.MOV.U32 R251, RZ, RZ, R43 ;  /* 0x000000fffffb7224 */ /* 0x000fe400078e002b */
[----:B------:R-:W-:Y:S02]  /*63210*/  IMAD.MOV.U32 R248, RZ, RZ, R40 ;  /* 0x000000fffff87224 */ /* 0x000fe400078e0028 */
[----:B------:R-:W-:Y:S01]  /*63220*/  IMAD.MOV.U32 R249, RZ, RZ, R41 ;  /* 0x000000fffff97224 */ /* 0x000fe200078e0029 */
[----:B------:R-:W-:Y:S04]  /*63230*/  STL.64 [R1+0x7e40], R250 ;  /* 0x007e40fa01007387 */ /* 0x000fe80000100a00 */
[----:B------:R-:W-:Y:S01]  /*63240*/  STL.64 [R1+0x7e38], R248 ;  /* 0x007e38f801007387 */ /* 0x000fe20000100a00 */
[C---:B----4-:R-:W-:Y:S03]  /*63250*/  HMMA.1688.F32.TF32 R40, R8.reuse, R196, R20 ;  /* 0x000000c40828723c */ /* 0x050fe60000081014 */
[----:B------:R-:W3:Y:S04]  /*63260*/  LDL.LU.64 R20, [R1+0x3870] ;  /* 0x0038700001147983 */ /* 0x000ee80000300a00 */
[----:B------:R-:W3:Y:S11]  /*63270*/  LDL.LU.64 R22, [R1+0x3878] ;  /* 0x0038780001167983 */ /* 0x000ef60000300a00 */
        /* <DEDUP_REMOVED lines=10> */
[----:B------:R-:W4:Y:S04]  /*63320*/  LDL.LU.64 R16, [R1+0x3850] ;  /* 0x0038500001107983 */ /* 0x000f280000300a00 */
[----:B------:R-:W4:Y:S11]  /*63330*/  LDL.LU.64 R18, [R1+0x3858] ;  /* 0x0038580001127983 */ /* 0x000f360000300a00 */
[----:B------:R-:W-:Y:S06]  /*63340*/  @!UPT UIADD3 URZ, URZ, URZ, URZ ;  /* 0x0000003f3f3ff290 */ /* 0x000fec000fffe03f */
[----:B------:R-:W-:Y:S04]  /*63350*/  STL.64 [R1+0x1220], R40 ;  /* 0x0012202801007387 */ /* 0x000fe80000100a00 */
[----:B------:R1:W-:Y:S02]  /*63360*/  STL.64 [R1+0x1228], R42 ;  /* 0x0012282a01007387 */ /* 0x0003e40000100a00 */
[C---:B-1----:R-:W-:Y:S02]  /*63370*/  HMMA.1688.F32.TF32 R40, R8.reuse, R160, R32 ;  /* 0x000000a00828723c */ /* 0x042fe40000081020 */
[----:B------:R-:W4:Y:S04]  /*63380*/  LDL.LU.64 R32, [R1+0x3840] ;  /* 0x0038400001207983 */ /* 0x000f280000300a00 */
[----:B------:R-:W4:Y:S02]  /*63390*/  LDL.LU.64 R34, [R1+0x3848] ;  /* 0x0038480001227983 */ /* 0x000f240000300a00 */
[C---:B------:R-:W-:Y:S11]  /*633a0*/  HMMA.1688.F32.TF32 R36, R8.reuse, R188, R36 ;  /* 0x000000bc0824723c */ /* 0x040ff60000081024 */
[----:B------:R-:W-:Y:S04]  /*633b0*/  @!UPT UIADD3 URZ, URZ, URZ, URZ ;  /* 0x0000003f3f3ff290 */ /* 0x000fe8000fffe03f */
[----:B------:R1:W-:Y:S04]  /*633c0*/  STL.64 [R1+0x1210], R40 ;  /* 0x0012102801007387 */ /* 0x0003e80000100a00 */
[----:B------:R2:W-:Y:S04]  /*633d0*/  STL.64 [R1+0x1218], R42 ;  /* 0x0012182a01007387 */ /* 0x0005e80000100a00 */
[----:B-1----:R-:W4:Y:S04]  /*633e0*/  LDL.LU.64 R40, [R1+0x3830] ;  /* 0x0038300001287983 */ /* 0x002f280000300a00 */
[----:B--2---:R-:W2:Y:S04]  /*633f0*/  LDL.LU.64 R42, [R1+0x3838] ;  /* 0x00383800012a7983 */ /* 0x004ea80000300a00 */
        /* <DEDUP_REMOVED lines=10> */
[C---:B---3--:R-:W-:Y:S02]  /*634a0*/  HMMA.1688.F32.TF32 R44, R8.reuse, R180, R20 ;  /* 0x000000b4082c723c */ /* 0x048fe40000081014 */
[----:B------:R-:W3:Y:S04]  /*634b0*/  LDL.LU.64 R20, [R1+0x3800] ;  /* 0x0038000001147983 */ /* 0x000ee80000300a00 */
[----:B------:R-:W3:Y:S11]  /*634c0*/  LDL.LU.64 R22, [R1+0x3808] ;  /* 0x0038080001167983 */ /* 0x000ef60000300a00 */
[----:B------:R-:W-:Y:S06]  /*634d0*/  @!UPT UIADD3 URZ, URZ, URZ, URZ ;  /* 0x0000003f3f3ff290 */ /* 0x000fec000fffe03f */
        /* <DEDUP_REMOVED lines=20> */
[C---:B--2---:R-:W-:Y:S08]  /*63620*/  HMMA.1688.F32.TF32 R44, R8.reuse, R164, R40 ;  /* 0x000000a4082c723c */ /* 0x044ff00000081028 */
[C---:B------:R-:W-:Y:S01]  /*63630*/  HMMA.1688.F32.TF32 R40, R8.reuse, R88, R36 ;  /* 0x000000580828723c */ /* 0x040fe20000081024 */
[----:B------:R-:W2:Y:S11]  /*63640*/  LDL.LU.64 R36, [R1+0x37c0] ;  /* 0x0037c00001247983 */ /* 0x000eb60000300a00 */
[----:B------:R-:W-:Y:S03]  /*63650*/  @!UPT UIADD3 URZ, URZ, URZ, URZ ;  /* 0x0000003f3f3ff290 */ /* 0x000fe6000fffe03f */
[----:B------:R-:W-:Y:S04]  /*63660*/  STL.64 [R1+0x11a0], R44 ;  /* 0x0011a02c01007387 */ /* 0x000fe80000100a00 */
[----:B------:R-:W-:Y:S04]  /*63670*/  STL.64 [R1+0x11a8], R46 ;  /* 0x0011a82e01007387 */ /* 0x000fe80000100a00 */
        /* <DEDUP_REMOVED lines=25> */
[----:B------:R1:W-:Y:S04]  /*63810*/  STL.64 [R1+0x1150], R40 ;  /* 0x0011502801007387 */ /* 0x0003e80000100a00 */
[----:B------:R1:W-:Y:S04]  /*63820*/  STL.64 [R1+0x1158], R42 ;  /* 0x0011582a01007387 */ /* 0x0003e80000100a00 */
[----:B-1----:R-:W4:Y:S01]  /*63830*/  LDL.LU.64 R40, [R1+0x3770] ;  /* 0x0037700001287983 */ /* 0x002f220000300a00 */
[C---:B------:R-:W-:Y:S03]  /*63840*/  HMMA.1688.F32.TF32 R32, R8.reuse, R108, R32 ;  /* 0x0000006c0820723c */ /* 0x040fe60000081020 */
[----:B------:R-:W4:Y:S11]  /*63850*/  LDL.LU.64 R42, [R1+0x3778] ;  /* 0x00377800012a7983 */ /* 0x000f360000300a00 */
[----:B------:R-:W-:Y:S09]  /*63860*/  @!UPT UIADD3 URZ, URZ, URZ, URZ ;  /* 0x0000003f3f3ff290 */ /* 0x000ff2000fffe03f */
        /* <DEDUP_REMOVED lines=34> */
[C---:B-1----:R-:W-:Y:S08]  /*63a90*/  HMMA.1688.F32.TF32 R44, R8.reuse, R132, R40 ;  /* 0x00000084082c723c */ /* 0x042ff00000081028 */
[C---:B------:R-:W-:Y:S01]  /*63aa0*/  HMMA.1688.F32.TF32 R40, R8.reuse, R136, R32 ;  /* 0x000000880828723c */ /* 0x040fe20000081020 */
[----:B------:R-:W4:Y:S11]  /*63ab0*/  LDL.LU.64 R32, [R1+0x2a80] ;  /* 0x002a800001207983 */ /* 0x000f360000300a00 */
[----:B------:R-:W-:Y:S03]  /*63ac0*/  @!UPT UIADD3 URZ, URZ, URZ, URZ ;  /* 0x0000003f3f3ff290 */ /* 0x000fe6000fffe03f */
[----:B------:R-:W-:Y:S04]  /*63ad0*/  STL.64 [R1+0x10e0], R44 ;  /* 0x0010e02c01007387 */ /* 0x000fe80000100a00 */
[----:B------:R-:W-:Y:S04]  /*63ae0*/  STL.64 [R1+0x10e8], R46 ;  /* 0x0010e82e01007387 */ /* 0x000fe80000100a00 */
[----:B------:R-:W4:Y:S04]  /*63af0*/  LDL.LU.64 R34, [R1+0x2a88] ;  /* 0x002a880001227983 */ /* 0x000f280000300a00 */
[----:B------:R1:W-:Y:S04]  /*63b00*/  STL.64 [R1+0x10d0], R40 ;  /* 0x0010d02801007387 */ /* 0x0003e80000100a00 */
[----:B------:R2:W-:Y:S02]  /*63b10*/  STL.64 [R1+0x10d8], R42 ;  /* 0x0010d82a01007387 */ /* 0x0005e40000100a00 */
[C---:B--2---:R-:W-:Y:S02]  /*63b20*/  HMMA.1688.F32.TF32 R36, R8.reuse, R140, R36 ;  /* 0x0000008c0824723c */ /* 0x044fe40000081024 */
[----:B-1----:R-:W2:Y:S04]  /*63b30*/  LDL.LU.64 R40, [R1+0x2a90] ;  /* 0x002a900001287983 */ /* 0x002ea80000300a00 */
[----:B------:R-:W2:Y:S11]  /*63b40*/  LDL.LU.64 R42, [R1+0x2a98] ;  /* 0x002a9800012a7983 */ /* 0x000eb60000300a00 */
[----:B------:R-:W-:Y:S06]  /*63b50*/  @!UPT UIADD3 URZ, URZ, URZ, URZ ;  /* 0x0000003f3f3ff290 */ /* 0x000fec000fffe03f */
        /* <DEDUP_REMOVED lines=13> */
[----:B------:R-:W-:Y:S01]  /*63c30*/  STL.64 [R1+0x10a8], R38 ;  /* 0x0010a82601007387 */ /* 0x000fe20000100a00 */
[----:B----4-:R-:W-:Y:S03]  /*63c40*/  HMMA.1688.F32.TF32 R8, R8, R152, R24 ;  /* 0x000000980808723c */ /* 0x010fe60000081018 */
[----:B------:R-:W4:Y:S04]  /*63c50*/  LDL.LU.64 R24, [R1+0x2ae0] ;  /* 0x002ae00001187983 */ /* 0x000f280000300a00 */
[----:B------:R-:W4:Y:S11]  /*63c60*/  LDL.LU.64 R26, [R1+0x2ae8] ;  /* 0x002ae800011a7983 */ /* 0x000f360000300a00 */
[----:B------:R-:W-:Y:S05]  /*63c70*/  @!UPT UIADD3 URZ, URZ, URZ, URZ ;  /* 0x0000003f3f3ff290 */ /* 0x000fea000fffe03f */
[----:B------:R-:W-:Y:S04]  /*63c80*/  STL.64 [R1+0x1b0], R8 ;  /* 0x0001b00801007387 */ /* 0x000fe80000100a00 */
[----:B------:R1:W-:Y:S02]  /*63c90*/  STL.64 [R1+0x1b8], R10 ;  /* 0x0001b80a01007387 */ /* 0x0003e40000100a00 */
[C---:B-1----:R-:W-:Y:S02]  /*63ca0*/  HMMA.1688.F32.TF32 R8, R12.reuse, R212, R16 ;  /* 0x000000d40c08723c */ /* 0x042fe40000081010 */
[----:B------:R-:W4:Y:S04]  /*63cb0*/  LDL.LU.64 R16, [R1+0x2af0] ;  /* 0x002af00001107983 */ /* 0x000f280000300a00 */
[----:B------:R-:W4:Y:S11]  /*63cc0*/  LDL.LU.64 R18, [R1+0x2af8] ;  /* 0x002af80001127983 */ /* 0x000f360000300a00 */
[----:B------:R-:W-:Y:S06]  /*63cd0*/  @!UPT UIADD3 URZ, URZ, URZ, URZ ;  /* 0x0000003f3f3ff290 */ /* 0x000fec000fffe03f */
[----:B------:R-:W-:Y:S04]  /*63ce0*/  STL.64 [R1+0x1a0], R8 ;  /* 0x0001a00801007387 */ /* 0x000fe80000100a00 */
[----:B------:R-:W-:Y:S04]  /*63cf0*/  STL.64 [R1+0x1a8], R10 ;  /* 0x0001a80a01007387 */ /* 0x000fe80000100a00 */
[----:B------:R-:W4:Y:S04]  /*63d00*/  LDL.LU.64 R36, [R1+0x2b20] ;  /* 0x002b200001247983 */ /* 0x000f280000300a00 */
[----:B------:R-:W4:Y:S04]  /*63d10*/  LDL.LU.64 R38, [R1+0x2b28] ;  /* 0x002b280001267983 */ /* 0x000f280000300a00 */
[----:B------:R-:W-:Y:S04]  /*63d20*/  LDS R8, [R4+0x600] ;  /* 0x0006000004087984 */ /* 0x000fe80000000800 */
[----:B------:R-:W-:Y:S04]  /*63d30*/  LDS R10, [R4+0x2600] ;  /* 0x00260000040a7984 */ /* 0x000fe80000000800 */
[----:B------:R-:W-:Y:S04]  /*63d40*/  LDS R9, [R5+0x600] ;  /* 0x0006000005097984 */ /* 0x000fe80000000800 */
[----:B------:R-:W1:Y:S01]  /*63d50*/  LDS R11, [R5+0x2600] ;  /* 0x00260000050b7984 */ /* 0x000e620000000800 */
[C---:B------:R-:W-:Y:S03]  /*63d60*/  HMMA.1688.F32.TF32 R44, R12.reuse, R208, R32 ;  /* 0x000000d00c2c723c */ /* 0x040fe60000081020 */
[----:B------:R-:W4:Y:S04]  /*63d70*/  LDL.LU.64 R32, [R1+0x2b30] ;  /* 0x002b300001207983 */ /* 0x000f280000300a00 */
[----:B------:R-:W4:Y:S11]  /*63d80*/  LDL.LU.64 R34, [R1+0x2b38] ;  /* 0x002b380001227983 */ /* 0x000f360000300a00 */
[----:B------:R-:W-:Y:S05]  /*63d90*/  @!UPT UIADD3 URZ, URZ, URZ, URZ ;  /* 0x0000003f3f3ff290 */ /* 0x000fea000fffe03f */
        /* <DEDUP_REMOVED lines=35> */
[----:B-1----:R-:W4:Y:S04]  /*63fd0*/  LDL.LU.64 R40, [R1+0x2bd0] ;  /* 0x002bd00001287983 */ /* 0x002f280000300a00 */
[----:B------:R-:W4:Y:S01]  /*63fe0*/  LDL.LU.64 R42, [R1+0x2bd8] ;  /* 0x002bd800012a7983 */ /* 0x000f220000300a00 */
[C---:B------:R-:W-:Y:S11]  /*63ff0*/  HMMA.1688.F32.TF32 R32, R12.reuse, R188, R32 ;  /* 0x000000bc0c20723c */ /* 0x040ff60000081020 */
[----:B------:R-:W-:Y:S11]  /*64000*/  @!UPT UIADD3 URZ, URZ, URZ, URZ ;  /* 0x0000003f3f3ff290 */ /* 0x000ff6000fffe03f */
        /* <DEDUP_REMOVED lines=42> */
[----:B------:R-:W-:Y:S04]  /*642b0*/  STL.64 [R1+0xfb0], R40 ;  /* 0x000fb02801007387 */ /* 0x000fe80000100a00 */
[----:B------:R2:W-:Y:S02]  /*642c0*/  STL.64 [R1+0xfb8], R42 ;  /* 0x000fb82a01007387 */ /* 0x0005e40000100a00 */
[C---:B--2---:R-:W-:Y:S02]  /*642d0*/  HMMA.1688.F32.TF32 R40, R12.reuse, R92, R28 ;  /* 0x0000005c0c28723c */ /* 0x044fe4000008101c */
        /* <DEDUP_REMOVED lines=69> */
[----:B------:R1:W-:Y:S04]  /*64730*/  STL.64 [R1+0xef8], R42 ;  /* 0x000ef82a01007387 */ /* 0x0003e80000100a00 */
[----:B-1----:R-:W4:Y:S04]  /*64740*/  LDL.LU.64 R40, [R1+0x3d60] ;  /* 0x003d600001287983 */ /* 0x002f280000300a00 */
[----:B------:R-:W4:Y:S01]  /*64750*/  LDL.LU.64 R42, [R1+0x3d68] ;  /* 0x003d6800012a7983 */ /* 0x000f220000300a00 */
[C---:B------:R-:W-:Y:S11]  /*64760*/  HMMA.1688.F32.TF32 R32, R12.reuse, R140, R32 ;  /* 0x0000008c0c20723c */ /* 0x040ff60000081020 */
[----:B------:R-:W-:Y:S11]  /*64770*/  @!UPT UIADD3 URZ, URZ, URZ, URZ ;  /* 0x0000003f3f3ff290 */ /* 0x000ff6000fffe03f */
[----:B------:R-:W-:Y:S01]  /*64780*/  @!UPT UIADD3 URZ, URZ, URZ, URZ ;  /* 0x0000003f3f3ff290 */ /* 0x000fe2000fffe03f */
        /* <DEDUP_REMOVED lines=38> */
[C---:B-1----:R-:W-:Y:S08]  /*649f0*/  HMMA.1688.F32.TF32 R44, R8.reuse, R204, R40 ;  /* 0x000000cc082c723c */ /* 0x042ff00000081028 */
[C---:B--2---:R-:W-:Y:S01]  /*64a00*/  HMMA.1688.F32.TF32 R40, R8.reuse, R200, R28 ;  /* 0x000000c80828723c */ /* 0x044fe2000008101c */
        /* <DEDUP_REMOVED lines=744> */
[C---:B--2---:R-:W-:Y:S11]  /*67890*/  HMMA.1688.F32.TF32 R28, R12.reuse, R144, R28 ;  /* 0x000000900c1c723c */ /* 0x044ff6000008101c */
[----:B------:R-:W-:Y:S11]  /*678a0*/  @!UPT UIADD3 URZ, URZ, URZ, URZ ;  /* 0x0000003f3f3ff290 */ /* 0x000ff6000fffe03f */
[----:B------:R-:W-:Y:S01]  /*678b0*/  @!UPT UIADD3 URZ, URZ, URZ, URZ ;  /* 0x0000003f3f3ff290 */ /* 0x000fe2000fffe03f */
[----:B------:R-:W-:Y:S04]  /*678c0*/  STL.64 [R1+0x750], R28 ;  /* 0x0007501c01007387 */ /* 0x000fe80000100a00 */
[----:B------:R3:W-:Y:S02]  /*678d0*/  STL.64 [R1+0x758], R30 ;  /* 0x0007581e01007387 */ /* 0x0007e40000100a00 */
[C---:B---3--:R-:W-:Y:S02]  /*678e0*/  HMMA.1688.F32.TF32 R28, R12.reuse, R148, R20 ;  /* 0x000000940c1c723c */ /* 0x048fe40000081014 */
[----:B------:R-:W2:Y:S04]  /*678f0*/  LDL.LU.64 R20, [R1+0x4610] ;  /* 0x0046100001147983 */ /* 0x000ea80000300a00 */
[----:B------:R-:W2:Y:S11]  /*67900*/  LDL.LU.64 R22, [R1+0x4618] ;  /* 0x0046180001167983 */ /* 0x000eb60000300a00 */
[----:B------:R-:W-:Y:S06]  /*67910*/  @!UPT UIADD3 URZ, URZ, URZ, URZ ;  /* 0x0000003f3f3ff290 */ /* 0x000fec000fffe03f */
[----:B------:R1:W-:Y:S04]  /*67920*/  STL.64 [R1+0x740], R28 ;  /* 0x0007401c01007387 */ /* 0x0003e80000100a00 */
[----:B------:R3:W-:Y:S04]  /*67930*/  STL.64 [R1+0x748], R30 ;  /* 0x0007481e01007387 */ /* 0x0007e80000100a00 */
[----:B-1----:R-:W2:Y:S01]  /*67940*/  LDL.LU.64 R28, [R1+0x4600] ;  /* 0x00460000011c7983 */ /* 0x002ea20000300a00 */
[----:B----4-:R-:W-:Y:S03]  /*67950*/  HMMA.1688.F32.TF32 R12, R12, R152, R24 ;  /* 0x000000980c0c723c */ /* 0x010fe60000081018 */
[----:B---3--:R-:W3:Y:S11]  /*67960*/  LDL.LU.64 R30, [R1+0x4608] ;  /* 0x00460800011e7983 */ /* 0x008ef60000300a00 */
[----:B------:R-:W-:Y:S09]  /*67970*/  @!UPT UIADD3 URZ, URZ, URZ, URZ ;  /* 0x0000003f3f3ff290 */ /* 0x000ff2000fffe03f */
[----:B------:R1:W-:Y:S04]  /*67980*/  STL.64 [R1+0x110], R12 ;  /* 0x0001100c01007387 */ /* 0x0003e80000100a00 */
[----:B------:R4:W-:Y:S04]  /*67990*/  STL.64 [R1+0x118], R14 ;  /* 0x0001180e01007387 */ /* 0x0009e80000100a00 */
[----:B-1----:R-:W3:Y:S01]  /*679a0*/  LDL.LU.64 R12, [R1+0x45f0] ;  /* 0x0045f000010c7983 */ /* 0x002ee20000300a00 */
[C---:B------:R-:W-:Y:S03]  /*679b0*/  HMMA.1688.F32.TF32 R16, R8.reuse, R212, R16 ;  /* 0x000000d40810723c */ /* 0x040fe60000081010 */
[----:B----4-:R-:W4:Y:S11]  /*679c0*/  LDL.LU.64 R14, [R1+0x45f8] ;  /* 0x0045f800010e7983 */ /* 0x010f360000300a00 */
[----:B------:R-:W-:Y:S09]  /*679d0*/  @!UPT UIADD3 URZ, URZ, URZ, URZ ;  /* 0x0000003f3f3ff290 */ /* 0x000ff2000fffe03f */
        /* <DEDUP_REMOVED lines=181> */
[----:B------:R-:W2:Y:S02]  /*68530*/  LDL.LU.64 R22, [R1+0x3f78] ;  /* 0x003f780001167983 */ /* 0x000ea40000300a00 */
[----:B---3--:R-:W-:Y:S11]  /*68540*/  HMMA.1688.F32.TF32 R8, R8, R152, R28 ;  /* 0x000000980808723c */ /* 0x008ff6000008101c */
[----:B------:R-:W-:Y:S04]  /*68550*/  @!UPT UIADD3 URZ, URZ, URZ, URZ ;  /* 0x0000003f3f3ff290 */ /* 0x000fe8000fffe03f */
[----:B------:R-:W-:Y:S04]  /*68560*/  STL.64 [R1+0x560], R36 ;  /* 0x0005602401007387 */ /* 0x000fe80000100a00 */
[----:B------:R-:W-:Y:S04]  /*68570*/  STL.64 [R1+0x568], R38 ;  /* 0x0005682601007387 */ /* 0x000fe80000100a00 */
[----:B------:R-:W3:Y:S04]  /*68580*/  LDL.LU.64 R28, [R1+0x3f90] ;  /* 0x003f9000011c7983 */ /* 0x000ee80000300a00 */
[----:B------:R-:W3:Y:S04]  /*68590*/  LDL.LU.64 R30, [R1+0x3f98] ;  /* 0x003f9800011e7983 */ /* 0x000ee80000300a00 */
[----:B------:R-:W-:Y:S04]  /*685a0*/  LDS R36, [R4+0x780] ;  /* 0x0007800004247984 */ /* 0x000fe80000000800 */
[----:B------:R-:W-:Y:S04]  /*685b0*/  LDS R38, [R4+0x2780] ;  /* 0x0027800004267984 */ /* 0x000fe80000000800 */
[----:B------:R-:W-:Y:S04]  /*685c0*/  STL.64 [R1+0xf0], R8 ;  /* 0x0000f00801007387 */ /* 0x000fe80000100a00 */
[----:B------:R1:W-:Y:S04]  /*685d0*/  STL.64 [R1+0xf8], R10 ;  /* 0x0000f80a01007387 */ /* 0x0003e80000100a00 */
[----:B------:R-:W-:Y:S04]  /*685e0*/  LDS R37, [R5+0x780] ;  /* 0x0007800005257984 */ /* 0x000fe80000000800 */
[----:B------:R-:W1:Y:S01]  /*685f0*/  LDS R39, [R5+0x2780] ;  /* 0x0027800005277984 */ /* 0x000e620000000800 */
[C---:B----4-:R-:W-:Y:S11]  /*68600*/  HMMA.1688.F32.TF32 R12, R16.reuse, R212, R12 ;  /* 0x000000d4100c723c */ /* 0x050ff6000008100c */
[----:B------:R-:W-:Y:S11]  /*68610*/  @!UPT UIADD3 URZ, URZ, URZ, URZ ;  /* 0x0000003f3f3ff290 */ /* 0x000ff6000fffe03f */
[----:B------:R-:W-:Y:S01]  /*68620*/  @!UPT UIADD3 URZ, URZ, URZ, URZ ;  /* 0x0000003f3f3ff290 */ /* 0x000fe2000fffe03f */
[----:B------:R-:W-:Y:S04]  /*68630*/  STL.64 [R1+0x7d38], R14 ;  /* 0x007d380e01007387 */ /* 0x000fe80000100a00 */
[----:B------:R-:W-:Y:S01]  /*68640*/  STL.64 [R1+0x7d30], R12 ;  /* 0x007d300c01007387 */ /* 0x000fe20000100a00 */
[C---:B-1----:R-:W-:Y:S03]  /*68650*/  HMMA.1688.F32.TF32 R8, R16.reuse, R208, R24 ;  /* 0x000000d01008723c */ /* 0x042fe60000081018 */
[----:B------:R-:W4:Y:S04]  /*68660*/  LDL.LU.64 R24, [R1+0x3fb0] ;  /* 0x003fb00001187983 */ /* 0x000f280000300a00 */
[----:B------:R-:W4:Y:S11]  /*68670*/  LDL.LU.64 R26, [R1+0x3fb8] ;  /* 0x003fb800011a7983 */ /* 0x000f360000300a00 */
[----:B------:R-:W-:Y:S05]  /*68680*/  @!UPT UIADD3 URZ, URZ, URZ, URZ ;  /* 0x0000003f3f3ff290 */ /* 0x000fea000fffe03f */
[----:B------:R-:W-:Y:S04]  /*68690*/  STL.64 [R1+0x550], R8 ;  /* 0x0005500801007387 */ /* 0x000fe80000100a00 */
[----:B------:R1:W-:Y:S04]  /*686a0*/  STL.64 [R1+0x558], R10 ;  /* 0x0005580a01007387 */ /* 0x0003e80000100a00 */
[----:B------:R-:W4:Y:S04]  /*686b0*/  LDL.LU.64 R48, [R1+0x4180] ;  /* 0x0041800001307983 */ /* 0x000f280000300a00 */
[----:B------:R-:W4:Y:S01]  /*686c0*/  LDL.LU.64 R50, [R1+0x4188] ;  /* 0x0041880001327983 */ /* 0x000f220000300a00 */
[C---:B-1----:R-:W-:Y:S11]  /*686d0*/  HMMA.1688.F32.TF32 R8, R16.reuse, R204, R40 ;  /* 0x000000cc1008723c */ /* 0x042ff60000081028 */
[----:B------:R-:W-:Y:S11]  /*686e0*/  @!UPT UIADD3 URZ, URZ, URZ, URZ ;  /* 0x0000003f3f3ff290 */ /* 0x000ff6000fffe03f */
[----:B------:R-:W-:Y:S01]  /*686f0*/  @!UPT UIADD3 URZ, URZ, URZ, URZ ;  /* 0x0000003f3f3ff290 */ /* 0x000fe2000fffe03f */
[----:B------:R-:W-:Y:S04]  /*68700*/  STL.64 [R1+0x540], R8 ;  /* 0x0005400801007387 */ /* 0x000fe80000100a00 */
[----:B------:R1:W-:Y:S04]  /*68710*/  STL.64 [R1+0x548], R10 ;  /* 0x0005480a01007387 */ /* 0x0003e80000100a00 */
[----:B------:R-:W4:Y:S04]  /*68720*/  LDL.LU.64 R44, [R1+0x41b0] ;  /* 0x0041b000012c7983 */ /* 0x000f280000300a00 */
[----:B------:R-:W4:Y:S01]  /*68730*/  LDL.LU.64 R46, [R1+0x41b8] ;  /* 0x0041b800012e7983 */ /* 0x000f220000300a00 */
[C---:B-1----:R-:W-:Y:S11]  /*68740*/  HMMA.1688.F32.TF32 R8, R16.reuse, R200, R32 ;  /* 0x000000c81008723c */ /* 0x042ff60000081020 */
[----:B------:R-:W-:Y:S11]  /*68750*/  @!UPT UIADD3 URZ, URZ, URZ, URZ ;  /* 0x0000003f3f3ff290 */ /* 0x000ff6000fffe03f */
[----:B------:R-:W-:Y:S01]  /*68760*/  @!UPT UIADD3 URZ, URZ, URZ, URZ ;  /* 0x0000003f3f3ff290 */ /* 0x000fe2000fffe03f */
[----:B------:R1:W-:Y:S04]  /*68770*/  STL.64 [R1+0x530], R8 ;  /* 0x0005300801007387 */ /* 0x0003e80000100a00 */
[----:B------:R1:W-:Y:S04]  /*68780*/  STL.64 [R1+0x538], R10 ;  /* 0x0005380a01007387 */ /* 0x0003e80000100a00 */
[----:B------:R-:W4:Y:S04]  /*68790*/  LDL.LU.64 R12, [R1+0x41c0] ;  /* 0x0041c000010c7983 */ /* 0x000f280000300a00 */
[----:B------:R-:W4:Y:S04]  /*687a0*/  LDL.LU.64 R14, [R1+0x41c8] ;  /* 0x0041c800010e7983 */ /* 0x000f280000300a00 */
[----:B-1----:R-:W4:Y:S04]  /*687b0*/  LDL.LU.64 R8, [R1+0x41e0] ;  /* 0x0041e00001087983 */ /* 0x002f280000300a00 */
[----:B------:R-:W4:Y:S01]  /*687c0*/  LDL.LU.64 R10, [R1+0x41e8] ;  /* 0x0041e800010a7983 */ /* 0x000f220000300a00 */
[C---:B--2---:R-:W-:Y:S11]  /*687d0*/  HMMA.1688.F32.TF32 R20, R16.reuse, R196, R20 ;  /* 0x000000c41014723c */ /* 0x044ff60000081014 */
[----:B------:R-:W-:Y:S11]  /*687e0*/  @!UPT UIADD3 URZ, URZ, URZ, URZ ;  /* 0x0000003f3f3ff290 */ /* 0x000ff6000fffe03f */
[----:B------:R-:W-:Y:S01]  /*687f0*/  @!UPT UIADD3 URZ, URZ, URZ, URZ ;  /* 0x0000003f3f3ff290 */ /* 0x000fe2000fffe03f */
[----:B------:R1:W-:Y:S04]  /*68800*/  STL.64 [R1+0x520], R20 ;  /* 0x0005201401007387 */ /* 0x0003e80000100a00 */
[----:B------:R2:W-:Y:S04]  /*68810*/  STL.64 [R1+0x528], R22 ;  /* 0x0005281601007387 */ /* 0x0005e80000100a00 */
[----:B------:R-:W4:Y:S04]  /*68820*/  LDL.LU.64 R40, [R1+0x41f0] ;  /* 0x0041f00001287983 */ /* 0x000f280000300a00 */
[----:B------:R-:W4:Y:S04]  /*68830*/  LDL.LU.64 R42, [R1+0x41f8] ;  /* 0x0041f800012a7983 */ /* 0x000f280000300a00 */
[----:B------:R-:W4:Y:S04]  /*68840*/  LDL.LU.64 R32, [R1+0x4200] ;  /* 0x0042000001207983 */ /* 0x000f280000300a00 */
[----:B------:R-:W4:Y:S01]  /*68850*/  LDL.LU.64 R34, [R1+0x4208] ;  /* 0x0042080001227983 */ /* 0x000f220000300a00 */
[C---:B---3--:R-:W-:Y:S03]  /*68860*/  HMMA.1688.F32.TF32 R52, R16.reuse, R192, R28 ;  /* 0x000000c01034723c */ /* 0x048fe6000008101c */
[----:B-1----:R-:W3:Y:S04]  /*68870*/  LDL.LU.64 R20, [R1+0x4230] ;  /* 0x0042300001147983 */ /* 0x002ee80000300a00 */
[----:B--2---:R-:W3:Y:S04]  /*68880*/  LDL.LU.64 R22, [R1+0x4238] ;  /* 0x0042380001167983 */ /* 0x004ee80000300a00 */
[----:B------:R-:W2:Y:S04]  /*68890*/  LDL.LU.64 R28, [R1+0x4270] ;  /* 0x00427000011c7983 */ /* 0x000ea80000300a00 */
[----:B------:R-:W2:Y:S08]  /*688a0*/  LDL.LU.64 R30, [R1+0x4278] ;  /* 0x00427800011e7983 */ /* 0x000eb00000300a00 */
[----:B------:R-:W-:Y:S04]  /*688b0*/  STL.64 [R1+0x510], R52 ;  /* 0x0005103401007387 */ /* 0x000fe80000100a00 */
[----:B------:R4:W-:Y:S02]  /*688c0*/  STL.64 [R1+0x518], R54 ;  /* 0x0005183601007387 */ /* 0x0009e40000100a00 */
[C---:B----4-:R-:W-:Y:S02]  /*688d0*/  HMMA.1688.F32.TF32 R52, R16.reuse, R156, R24 ;  /* 0x0000009c1034723c */ /* 0x050fe40000081018 */
[----:B------:R-:W2:Y:S04]  /*688e0*/  LDL.LU.64 R24, [R1+0x42a0] ;  /* 0x0042a00001187983 */ /* 0x000ea80000300a00 */
[----:B------:R-:W2:Y:S11]  /*688f0*/  LDL.LU.64 R26, [R1+0x42a8] ;  /* 0x0042a800011a7983 */ /* 0x000eb60000300a00 */
[----:B------:R-:W-:Y:S06]  /*68900*/  @!UPT UIADD3 URZ, URZ, URZ, URZ ;  /* 0x0000003f3f3ff290 */ /* 0x000fec000fffe03f */
[----:B------:R-:W-:Y:S04]  /*68910*/  STL.64 [R1+0x500], R52 ;  /* 0x0005003401007387 */ /* 0x000fe80000100a00 */
[----:B------:R1:W-:Y:S02]  /*68920*/  STL.64 [R1+0x508], R54 ;  /* 0x0005083601007387 */ /* 0x0003e40000100a00 */
[C---:B-1----:R-:W-:Y:S08]  /*68930*/  HMMA.1688.F32.TF32 R52, R16.reuse, R160, R48 ;  /* 0x000000a01034723c */ /* 0x042ff00000081030 */
[C---:B------:R-:W-:Y:S11]  /*68940*/  HMMA.1688.F32.TF32 R48, R16.reuse, R188, R44 ;  /* 0x000000bc1030723c */ /* 0x040ff6000008102c */
[----:B------:R-:W-:Y:S04]  /*68950*/  @!UPT UIADD3 URZ, URZ, URZ, URZ ;  /* 0x0000003f3f3ff290 */ /* 0x000fe8000fffe03f */
[----:B------:R-:W-:Y:S04]  /*68960*/  STL.64 [R1+0x4f0], R52 ;  /* 0x0004f03401007387 */ /* 0x000fe80000100a00 */
[----:B------:R-:W-:Y:S01]  /*68970*/  STL.64 [R1+0x4f8], R54 ;  /* 0x0004f83601007387 */ /* 0x000fe20000100a00 */
[C---:B------:R-:W-:Y:S03]  /*68980*/  HMMA.1688.F32.TF32 R44, R16.reuse, R184, R12 ;  /* 0x000000b8102c723c */ /* 0x040fe6000008100c */
[----:B------:R-:W4:Y:S04]  /*68990*/  LDL.LU.64 R12, [R1+0x42b0] ;  /* 0x0042b000010c7983 */ /* 0x000f280000300a00 */
[----:B------:R-:W-:Y:S04]  /*689a0*/  STL.64 [R1+0x4e0], R48 ;  /* 0x0004e03001007387 */ /* 0x000fe80000100a00 */
[----:B------:R-:W-:Y:S04]  /*689b0*/  STL.64 [R1+0x4e8], R50 ;  /* 0x0004e83201007387 */ /* 0x000fe80000100a00 */
[----:B------:R-:W4:Y:S08]  /*689c0*/  LDL.LU.64 R14, [R1+0x42b8] ;  /* 0x0042b800010e7983 */ /* 0x000f300000300a00 */
        /* <DEDUP_REMOVED lines=9> */
[C---:B------:R-:W-:Y:S08]  /*68a60*/  HMMA.1688.F32.TF32 R40, R16.reuse, R172, R32 ;  /* 0x000000ac1028723c */ /* 0x040ff00000081020 */
[C---:B---3--:R-:W-:Y:S07]  /*68a70*/  HMMA.1688.F32.TF32 R32, R16.reuse, R168, R20 ;  /* 0x000000a81020723c */ /* 0x048fee0000081014 */
[----:B------:R1:W-:Y:S04]  /*68a80*/  STL.64 [R1+0x4b0], R44 ;  /* 0x0004b02c01007387 */ /* 0x0003e80000100a00 */
[----:B------:R3:W-:Y:S04]  /*68a90*/  STL.64 [R1+0x4b8], R46 ;  /* 0x0004b82e01007387 */ /* 0x0007e80000100a00 */
[----:B------:R-:W4:Y:S04]  /*68aa0*/  LDL.LU.64 R20, [R1+0x42f0] ;  /* 0x0042f00001147983 */ /* 0x000f280000300a00 */
[----:B------:R-:W-:Y:S01]  /*68ab0*/  STL.64 [R1+0x4a0], R40 ;  /* 0x0004a02801007387 */ /* 0x000fe20000100a00 */
[C---:B--2---:R-:W-:Y:S03]  /*68ac0*/  HMMA.1688.F32.TF32 R28, R16.reuse, R164, R28 ;  /* 0x000000a4101c723c */ /* 0x044fe6000008101c */
[----:B------:R-:W-:Y:S04]  /*68ad0*/  STL.64 [R1+0x4a8], R42 ;  /* 0x0004a82a01007387 */ /* 0x000fe80000100a00 */
[----:B------:R-:W2:Y:S04]  /*68ae0*/  LDL.LU.64 R22, [R1+0x42f8] ;  /* 0x0042f80001167983 */ /* 0x000ea80000300a00 */
[----:B------:R-:W-:Y:S04]  /*68af0*/  STL.64 [R1+0x490], R32 ;  /* 0x0004902001007387 */ /* 0x000fe80000100a00 */
[----:B------:R-:W-:Y:S04]  /*68b00*/  STL.64 [R1+0x498], R34 ;  /* 0x0004982201007387 */ /* 0x000fe80000100a00 */
[----:B------:R-:W2:Y:S04]  /*68b10*/  LDL.LU.64 R48, [R1+0x4310] ;  /* 0x0043100001307983 */ /* 0x000ea80000300a00 */
[----:B------:R-:W2:Y:S04]  /*68b20*/  LDL.LU.64 R50, [R1+0x4318] ;  /* 0x0043180001327983 */ /* 0x000ea80000300a00 */
[----:B------:R-:W-:Y:S04]  /*68b30*/  STL.64 [R1+0x480], R28 ;  /* 0x0004801c01007387 */ /* 0x000fe80000100a00 */
[----:B------:R-:W-:Y:S04]  /*68b40*/  STL.64 [R1+0x488], R30 ;  /* 0x0004881e01007387 */ /* 0x000fe80000100a00 */
[----:B-1----:R-:W2:Y:S04]  /*68b50*/  LDL.LU.64 R44, [R1+0x4330] ;  /* 0x00433000012c7983 */ /* 0x002ea80000300a00 */
[----:B---3--:R-:W3:Y:S01]  /*68b60*/  LDL.LU.64 R46, [R1+0x4338] ;  /* 0x00433800012e7983 */ /* 0x008ee20000300a00 */
[C---:B------:R-:W-:Y:S11]  /*68b70*/  HMMA.1688.F32.TF32 R24, R16.reuse, R88, R24 ;  /* 0x000000581018723c */ /* 0x040ff60000081018 */
[----:B------:R-:W-:Y:S11]  /*68b80*/  @!UPT UIADD3 URZ, URZ, URZ, URZ ;  /* 0x0000003f3f3ff290 */ /* 0x000ff6000fffe03f */
[----:B------:R-:W-:Y:S01]  /*68b90*/  @!UPT UIADD3 URZ, URZ, URZ, URZ ;  /* 0x0000003f3f3ff290 */ /* 0x000fe2000fffe03f */
[----:B------:R1:W-:Y:S04]  /*68ba0*/  STL.64 [R1+0x470], R24 ;  /* 0x0004701801007387 */ /* 0x0003e80000100a00 */
[----:B------:R1:W-:Y:S04]  /*68bb0*/  STL.64 [R1+0x478], R26 ;  /* 0x0004781a01007387 */ /* 0x0003e80000100a00 */
[----:B-1----:R-:W3:Y:S04]  /*68bc0*/  LDL.LU.64 R24, [R1+0x4340] ;  /* 0x0043400001187983 */ /* 0x002ee80000300a00 */
[----:B------:R-:W3:Y:S01]  /*68bd0*/  LDL.LU.64 R26, [R1+0x4348] ;  /* 0x00434800011a7983 */ /* 0x000ee20000300a00 */
[C---:B----4-:R-:W-:Y:S03]  /*68be0*/  HMMA.1688.F32.TF32 R28, R16.reuse, R92, R12 ;  /* 0x0000005c101c723c */ /* 0x050fe6000008100c */
        /* <DEDUP_REMOVED lines=11> */
[----:B------:R-:W4:Y:S04]  /*68ca0*/  LDL.LU.64 R40, [R1+0x43b0] ;  /* 0x0043b00001287983 */ /* 0x000f280000300a00 */
[----:B------:R-:W4:Y:S04]  /*68cb0*/  LDL.LU.64 R42, [R1+0x43b8] ;  /* 0x0043b800012a7983 */ /* 0x000f280000300a00 */
[----:B------:R-:W4:Y:S04]  /*68cc0*/  LDL.LU.64 R32, [R1+0x43c0] ;  /* 0x0043c00001207983 */ /* 0x000f280000300a00 */
[----:B------:R-:W4:Y:S04]  /*68cd0*/  LDL.LU.64 R34, [R1+0x43c8] ;  /* 0x0043c80001227983 */ /* 0x000f280000300a00 */
        /* <DEDUP_REMOVED lines=8> */
[C---:B-1----:R-:W-:Y:S08]  /*68d60*/  HMMA.1688.F32.TF32 R52, R16.reuse, R104, R48 ;  /* 0x000000681034723c */ /* 0x042ff00000081030 */
[C---:B---3--:R-:W-:Y:S11]  /*68d70*/  HMMA.1688.F32.TF32 R48, R16.reuse, R108, R44 ;  /* 0x0000006c1030723c */ /* 0x048ff6000008102c */
[----:B------:R-:W-:Y:S04]  /*68d80*/  @!UPT UIADD3 URZ, URZ, URZ, URZ ;  /* 0x0000003f3f3ff290 */ /* 0x000fe8000fffe03f */
[----:B------:R-:W-:Y:S04]  /*68d90*/  STL.64 [R1+0x430], R52 ;  /* 0x0004303401007387 */ /* 0x000fe80000100a00 */
[----:B------:R-:W-:Y:S01]  /*68da0*/  STL.64 [R1+0x438], R54 ;  /* 0x0004383601007387 */ /* 0x000fe20000100a00 */
[C---:B------:R-:W-:Y:S03]  /*68db0*/  HMMA.1688.F32.TF32 R44, R16.reuse, R112, R24 ;  /* 0x00000070102c723c */ /* 0x040fe60000081018 */
[----:B------:R-:W3:Y:S04]  /*68dc0*/  LDL.LU.64 R24, [R1+0x4bd0] ;  /* 0x004bd00001187983 */ /* 0x000ee80000300a00 */
[----:B------:R-:W-:Y:S04]  /*68dd0*/  STL.64 [R1+0x420], R48 ;  /* 0x0004203001007387 */ /* 0x000fe80000100a00 */
[----:B------:R-:W-:Y:S04]  /*68de0*/  STL.64 [R1+0x428], R50 ;  /* 0x0004283201007387 */ /* 0x000fe80000100a00 */
[----:B------:R-:W3:Y:S08]  /*68df0*/  LDL.LU.64 R26, [R1+0x4bd8] ;  /* 0x004bd800011a7983 */ /* 0x000ef00000300a00 */
        /* <DEDUP_REMOVED lines=11> */
[C---:B------:R-:W-:Y:S08]  /*68eb0*/  HMMA.1688.F32.TF32 R40, R16.reuse, R124, R40 ;  /* 0x0000007c1028723c */ /* 0x040ff00000081028 */
[C---:B------:R-:W-:Y:S08]  /*68ec0*/  HMMA.1688.F32.TF32 R32, R16.reuse, R128, R32 ;  /* 0x000000801020723c */ /* 0x040ff00000081020 */
[C---:B------:R-:W-:Y:S01]  /*68ed0*/  HMMA.1688.F32.TF32 R28, R16.reuse, R132, R28 ;  /* 0x00000084101c723c */ /* 0x040fe2000008101c */
[----:B------:R-:W-:Y:S04]  /*68ee0*/  STL.64 [R1+0x3f0], R44 ;  /* 0x0003f02c01007387 */ /* 0x000fe80000100a00 */
[----:B------:R-:W-:Y:S04]  /*68ef0*/  STL.64 [R1+0x3f8], R46 ;  /* 0x0003f82e01007387 */ /* 0x000fe80000100a00 */
[----:B------:R-:W-:Y:S04]  /*68f00*/  STL.64 [R1+0x3e0], R40 ;  /* 0x0003e02801007387 */ /* 0x000fe80000100a00 */
[----:B------:R-:W-:Y:S04]  /*68f10*/  STL.64 [R1+0x3e8], R42 ;  /* 0x0003e82a01007387 */ /* 0x000fe80000100a00 */
[----:B------:R-:W4:Y:S04]  /*68f20*/  LDL.LU.64 R56, [R1+0x4c70] ;  /* 0x004c700001387983 */ /* 0x000f280000300a00 */
        /* <DEDUP_REMOVED lines=10> */
[----:B------:R-:W-:Y:S04]  /*68fd0*/  STL.64 [R1+0x3b8], R30 ;  /* 0x0003b81e01007387 */ /* 0x000fe80000100a00 */
[----:B------:R-:W2:Y:S04]  /*68fe0*/  LDL.LU.64 R52, [R1+0x4b50] ;  /* 0x004b500001347983 */ /* 0x000ea80000300a00 */
[----:B------:R-:W2:Y:S04]  /*68ff0*/  LDL.LU.64 R54, [R1+0x4b58] ;  /* 0x004b580001367983 */ /* 0x000ea80000300a00 */
[----:B------:R-:W2:Y:S04]  /*69000*/  LDL.LU.64 R48, [R1+0x4b40] ;  /* 0x004b400001307983 */ /* 0x000ea80000300a00 */
[----:B------:R-:W2:Y:S01]  /*69010*/  LDL.LU.64 R50, [R1+0x4b48] ;  /* 0x004b480001327983 */ /* 0x000ea20000300a00 */
[C---:B---3--:R-:W-:Y:S11]  /*69020*/  HMMA.1688.F32.TF32 R24, R16.reuse, R140, R24 ;  /* 0x0000008c1018723c */ /* 0x048ff60000081018 */
[----:B------:R-:W-:Y:S11]  /*69030*/  @!UPT UIADD3 URZ, URZ, URZ, URZ ;  /* 0x0000003f3f3ff290 */ /* 0x000ff6000fffe03f */
[----:B------:R-:W-:Y:S01]  /*69040*/  @!UPT UIADD3 URZ, URZ, URZ, URZ ;  /* 0x0000003f3f3ff290 */ /* 0x000fe2000fffe03f */
[----:B------:R-:W-:Y:S04]  /*69050*/  STL.64 [R1+0x3a0], R24 ;  /* 0x0003a01801007387 */ /* 0x000fe80000100a00 */
[----:B------:R-:W-:Y:S04]  /*69060*/  STL.64 [R1+0x3a8], R26 ;  /* 0x0003a81a01007387 */ /* 0x000fe80000100a00 */
[----:B------:R-:W3:Y:S04]  /*69070*/  LDL.LU.64 R44, [R1+0x4b30] ;  /* 0x004b3000012c7983 */ /* 0x000ee80000300a00 */
[----:B------:R-:W3:Y:S01]  /*69080*/  LDL.LU.64 R46, [R1+0x4b38] ;  /* 0x004b3800012e7983 */ /* 0x000ee20000300a00 */
[C---:B----4-:R-:W-:Y:S11]  /*69090*/  HMMA.1688.F32.TF32 R12, R16.reuse, R144, R12 ;  /* 0x00000090100c723c */ /* 0x050ff6000008100c */
[----:B------:R-:W-:Y:S11]  /*690a0*/  @!UPT UIADD3 URZ, URZ, URZ, URZ ;  /* 0x0000003f3f3ff290 */ /* 0x000ff6000fffe03f */
[----:B------:R-:W-:Y:S01]  /*690b0*/  @!UPT UIADD3 URZ, URZ, URZ, URZ ;  /* 0x0000003f3f3ff290 */ /* 0x000fe2000fffe03f */
[----:B------:R1:W-:Y:S04]  /*690c0*/  STL.64 [R1+0x390], R12 ;  /* 0x0003900c01007387 */ /* 0x0003e80000100a00 */
[----:B------:R4:W-:Y:S04]  /*690d0*/  STL.64 [R1+0x398], R14 ;  /* 0x0003980e01007387 */ /* 0x0009e80000100a00 */
[----:B-1----:R-:W3:Y:S04]  /*690e0*/  LDL.LU.64 R12, [R1+0x4b20] ;  /* 0x004b2000010c7983 */ /* 0x002ee80000300a00 */
[----:B----4-:R-:W4:Y:S01]  /*690f0*/  LDL.LU.64 R14, [R1+0x4b28] ;  /* 0x004b2800010e7983 */ /* 0x010f220000300a00 */
[C---:B------:R-:W-:Y:S11]  /*69100*/  HMMA.1688.F32.TF32 R8, R16.reuse, R148, R8 ;  /* 0x000000941008723c */ /* 0x040ff60000081008 */
[----:B------:R-:W-:Y:S11]  /*69110*/  @!UPT UIADD3 URZ, URZ, URZ, URZ ;  /* 0x0000003f3f3ff290 */ /* 0x000ff6000fffe03f */
[----:B------:R-:W-:Y:S01]  /*69120*/  @!UPT UIADD3 URZ, URZ, URZ, URZ ;  /* 0x0000003f3f3ff290 */ /* 0x000fe2000fffe03f */
        /* <DEDUP_REMOVED lines=11> */
[----:B------:R-:W-:Y:S03]  /*691e0*/  HMMA.1688.F32.TF32 R16, R16, R152, R56 ;  /* 0x000000981010723c */ /* 0x000fe60000081038 */
[----:B------:R-:W4:Y:S05]  /*691f0*/  LDL.LU.64 R26, [R1+0x4ad8] ;  /* 0x004ad800011a7983 */ /* 0x000f2a0000300a00 */
[C---:B--2---:R-:W-:Y:S11]  /*69200*/  HMMA.1688.F32.TF32 R20, R36.reuse, R212, R20 ;  /* 0x000000d42414723c */ /* 0x044ff60000081014 */
[----:B------:R-:W-:Y:S04]  /*69210*/  @!UPT UIADD3 URZ, URZ, URZ, URZ ;  /* 0x0000003f3f3ff290 */ /* 0x000fe8000fffe03f */
[----:B------:R-:W-:Y:S04]  /*69220*/  STL.64 [R1+0x7ce8], R18 ;  /* 0x007ce81201007387 */ /* 0x000fe80000100a00 */
[----:B------:R-:W-:Y:S04]  /*69230*/  STL.64 [R1+0x7ce0], R16 ;  /* 0x007ce01001007387 */ /* 0x000fe80000100a00 */
[----:B------:R-:W-:Y:S04]  /*69240*/  STL.64 [R1+0x7cf8], R22 ;  /* 0x007cf81601007387 */ /* 0x000fe80000100a00 */
[----:B------:R1:W-:Y:S04]  /*69250*/  STL.64 [R1+0x7cf0], R20 ;  /* 0x007cf01401007387 */ /* 0x0003e80000100a00 */
[----:B-1----:R-:W2:Y:S04]  /*69260*/  LDL.LU.64 R20, [R1+0x4ac0] ;  /* 0x004ac00001147983 */ /* 0x002ea80000300a00 */
[----:B------:R-:W2:Y:S01]  /*69270*/  LDL.LU.64 R22, [R1+0x4ac8] ;  /* 0x004ac80001167983 */ /* 0x000ea20000300a00 */
[C---:B------:R-:W-:Y:S08]  /*69280*/  HMMA.1688.F32.TF32 R16, R36.reuse, R208, R52 ;  /* 0x000000d02410723c */ /* 0x040ff00000081034 */
[C---:B------:R-:W-:Y:S11]  /*69290*/  HMMA.1688.F32.TF32 R48, R36.reuse, R204, R48 ;  /* 0x000000cc2430723c */ /* 0x040ff60000081030 */
[----:B------:R-:W-:Y:S04]  /*692a0*/  @!UPT UIADD3 URZ, URZ, URZ, URZ ;  /* 0x0000003f3f3ff290 */ /* 0x000fe8000fffe03f */
[----:B------:R-:W-:Y:S04]  /*692b0*/  STL.64 [R1+0x370], R16 ;  /* 0x0003701001007387 */ /* 0x000fe80000100a00 */
[----:B------:R4:W-:Y:S04]  /*692c0*/  STL.64 [R1+0x378], R18 ;  /* 0x0003781201007387 */ /* 0x0009e80000100a00 */
[----:B------:R-:W-:Y:S04]  /*692d0*/  STL.64 [R1+0x360], R48 ;  /* 0x0003603001007387 */ /* 0x000fe80000100a00 */
[----:B------:R-:W-:Y:S01]  /*692e0*/  STL.64 [R1+0x368], R50 ;  /* 0x0003683201007387 */ /* 0x000fe20000100a00 */
[C---:B---3--:R-:W-:Y:S08]  /*692f0*/  HMMA.1688.F32.TF32 R44, R36.reuse, R200, R44 ;  /* 0x000000c8242c723c */ /* 0x048ff0000008102c */
[C---:B----4-:R-:W-:Y:S01]  /*69300*/  HMMA.1688.F32.TF32 R16, R36.reuse, R196, R12 ;  /* 0x000000c42410723c */ /* 0x050fe2000008100c */
[----:B------:R-:W3:Y:S11]  /*69310*/  LDL.LU.64 R12, [R1+0x4ab0] ;  /* 0x004ab000010c7983 */ /* 0x000ef60000300a00 */
[----:B------:R-:W-:Y:S03]  /*69320*/  @!UPT UIADD3 URZ, URZ, URZ, URZ ;  /* 0x0000003f3f3ff290 */ /* 0x000fe6000fffe03f */
[----:B------:R-:W-:Y:S04]  /*69330*/  STL.64 [R1+0x350], R44 ;  /* 0x0003502c01007387 */ /* 0x000fe80000100a00 */
[----:B------:R-:W-:Y:S04]  /*69340*/  STL.64 [R1+0x358], R46 ;  /* 0x0003582e01007387 */ /* 0x000fe80000100a00 */
[----:B------:R-:W3:Y:S04]  /*69350*/  LDL.LU.64 R14, [R1+0x4ab8] ;  /* 0x004ab800010e7983 */ /* 0x000ee80000300a00 */
[----:B------:R-:W-:Y:S04]  /*69360*/  STL.64 [R1+0x340], R16 ;  /* 0x0003401001007387 */ /* 0x000fe80000100a00 */
[----:B------:R1:W-:Y:S02]  /*69370*/  STL.64 [R1+0x348], R18 ;  /* 0x0003481201007387 */ /* 0x0003e40000100a00 */
[C---:B-1----:R-:W-:Y:S02]  /*69380*/  HMMA.1688.F32.TF32 R16, R36.reuse, R192, R8 ;  /* 0x000000c02410723c */ /* 0x042fe40000081008 */
[----:B------:R-:W4:Y:S04]  /*69390*/  LDL.LU.64 R8, [R1+0x4aa0] ;  /* 0x004aa00001087983 */ /* 0x000f280000300a00 */
[----:B------:R-:W4:Y:S02]  /*693a0*/  LDL.LU.64 R10, [R1+0x4aa8] ;  /* 0x004aa800010a7983 */ /* 0x000f240000300a00 */
[C---:B------:R-:W-:Y:S11]  /*693b0*/  HMMA.1688.F32.TF32 R32, R36.reuse, R160, R32 ;  /* 0x000000a02420723c */ /* 0x040ff60000081020 */
[----:B------:R-:W-:Y:S04]  /*693c0*/  @!UPT UIADD3 URZ, URZ, URZ, URZ ;  /* 0x0000003f3f3ff290 */ /* 0x000fe8000fffe03f */
[----:B------:R-:W-:Y:S04]  /*693d0*/  STL.64 [R1+0x330], R16 ;  /* 0x0003301001007387 */ /* 0x000fe80000100a00 */
[----:B------:R1:W-:Y:S02]  /*693e0*/  STL.64 [R1+0x338], R18 ;  /* 0x0003381201007387 */ /* 0x0003e40000100a00 */
[C---:B-1----:R-:W-:Y:S08]  /*693f0*/  HMMA.1688.F32.TF32 R16, R36.reuse, R156, R40 ;  /* 0x0000009c2410723c */ /* 0x042ff00000081028 */
[C---:B------:R-:W-:Y:S08]  /*69400*/  HMMA.1688.F32.TF32 R28, R36.reuse, R188, R28 ;  /* 0x000000bc241c723c */ /* 0x040ff0000008101c */
[C---:B------:R-:W-:Y:S07]  /*69410*/  HMMA.1688.F32.TF32 R24, R36.reuse, R184, R24 ;  /* 0x000000b82418723c */ /* 0x040fee0000081018 */
[----:B------:R1:W-:Y:S04]  /*69420*/  STL.64 [R1+0x320], R16 ;  /* 0x0003201001007387 */ /* 0x0003e80000100a00 */
[----:B------:R1:W-:Y:S04]  /*69430*/  STL.64 [R1+0x328], R18 ;  /* 0x0003281201007387 */ /* 0x0003e80000100a00 */
[----:B-1----:R-:W4:Y:S04]  /*69440*/  LDL.LU.64 R16, [R1+0x4a90] ;  /* 0x004a900001107983 */ /* 0x002f280000300a00 */
[----:B------:R-:W-:Y:S04]  /*69450*/  STL.64 [R1+0x310], R32 ;  /* 0x0003102001007387 */ /* 0x000fe80000100a00 */
[----:B------:R-:W-:Y:S04]  /*69460*/  STL.64 [R1+0x318], R34 ;  /* 0x0003182201007387 */ /* 0x000fe80000100a00 */
[----:B------:R-:W4:Y:S01]  /*69470*/  LDL.LU.64 R18, [R1+0x4a98] ;  /* 0x004a980001127983 */ /* 0x000f220000300a00 */
[C---:B--2---:R-:W-:Y:S03]  /*69480*/  HMMA.1688.F32.TF32 R20, R36.reuse, R180, R20 ;  /* 0x000000b42414723c */ /* 0x044fe60000081014 */
[----:B------:R1:W-:Y:S04]  /*69490*/  STL.64 [R1+0x300], R28 ;  /* 0x0003001c01007387 */ /* 0x0003e80000100a00 */
[----:B------:R2:W-:Y:S04]  /*694a0*/  STL.64 [R1+0x308], R30 ;  /* 0x0003081e01007387 */ /* 0x0005e80000100a00 */
[----:B------:R-:W4:Y:S04]  /*694b0*/  LDL.LU.64 R44, [R1+0x4a80] ;  /* 0x004a8000012c7983 */ /* 0x000f280000300a00 */
[----:B------:R-:W4:Y:S04]  /*694c0*/  LDL.LU.64 R46, [R1+0x4a88] ;  /* 0x004a8800012e7983 */ /* 0x000f280000300a00 */
[----:B------:R-:W-:Y:S04]  /*694d0*/  STL.64 [R1+0x2f0], R24 ;  /* 0x0002f01801007387 */ /* 0x000fe80000100a00 */
[----:B------:R-:W-:Y:S04]  /*694e0*/  STL.64 [R1+0x2f8], R26 ;  /* 0x0002f81a01007387 */ /* 0x000fe80000100a00 */
[----:B------:R-:W4:Y:S04]  /*694f0*/  LDL.LU.64 R40, [R1+0x4a70] ;  /* 0x004a700001287983 */ /* 0x000f280000300a00 */
[----:B------:R-:W4:Y:S04]  /*69500*/  LDL.LU.64 R42, [R1+0x4a78] ;  /* 0x004a7800012a7983 */ /* 0x000f280000300a00 */
[----:B------:R-:W-:Y:S04]  /*69510*/  STL.64 [R1+0x2e0], R20 ;  /* 0x0002e01401007387 */ /* 0x000fe80000100a00 */
[----:B------:R3:W-:Y:S04]  /*69520*/  STL.64 [R1+0x2e8], R22 ;  /* 0x0002e81601007387 */ /* 0x0007e80000100a00 */
[----:B-1----:R-:W4:Y:S04]  /*69530*/  LDL.LU.64 R28, [R1+0x4a60] ;  /* 0x004a6000011c7983 */ /* 0x002f280000300a00 */
[----:B--2---:R-:W2:Y:S01]  /*69540*/  LDL.LU.64 R30, [R1+0x4a68] ;  /* 0x004a6800011e7983 */ /* 0x004ea20000300a00 */
[C---:B---3--:R-:W-:Y:S03]  /*69550*/  HMMA.1688.F32.TF32 R20, R36.reuse, R176, R12 ;  /* 0x000000b02414723c */ /* 0x048fe6000008100c */
[----:B------:R-:W3:Y:S04]  /*69560*/  LDL.LU.64 R12, [R1+0x4a50] ;  /* 0x004a5000010c7983 */ /* 0x000ee80000300a00 */
[----:B------:R-:W3:Y:S11]  /*69570*/  LDL.LU.64 R14, [R1+0x4a58] ;  /* 0x004a5800010e7983 */ /* 0x000ef60000300a00 */
[----:B------:R-:W-:Y:S05]  /*69580*/  @!UPT UIADD3 URZ, URZ, URZ, URZ ;  /* 0x0000003f3f3ff290 */ /* 0x000fea000fffe03f */
        /* <DEDUP_REMOVED lines=21> */
[C---:B-1----:R-:W-:Y:S08]  /*696e0*/  HMMA.1688.F32.TF32 R48, R36.reuse, R164, R44 ;  /* 0x000000a42430723c */ /* 0x042ff0000008102c */
[C---:B------:R-:W-:Y:S08]  /*696f0*/  HMMA.1688.F32.TF32 R44, R36.reuse, R88, R40 ;  /* 0x00000058242c723c */ /* 0x040ff00000081028 */
[C---:B--2---:R-:W-:Y:S07]  /*69700*/  HMMA.1688.F32.TF32 R40, R36.reuse, R92, R28 ;  /* 0x0000005c2428723c */ /* 0x044fee000008101c */
[----:B------:R-:W-:Y:S04]  /*69710*/  STL.64 [R1+0x2a0], R48 ;  /* 0x0002a03001007387 */ /* 0x000fe80000100a00 */
[----:B------:R-:W-:Y:S04]  /*69720*/  STL.64 [R1+0x2a8], R50 ;  /* 0x0002a83201007387 */ /* 0x000fe80000100a00 */
[----:B------:R-:W2:Y:S04]  /*69730*/  LDL.LU.64 R28, [R1+0x49f0] ;  /* 0x0049f000011c7983 */ /* 0x000ea80000300a00 */
        /* <DEDUP_REMOVED lines=18> */
[C---:B------:R-:W-:Y:S08]  /*69860*/  HMMA.1688.F32.TF32 R32, R36.reuse, R108, R24 ;  /* 0x0000006c2420723c */ /* 0x040ff00000081018 */
[C---:B------:R-:W-:Y:S07]  /*69870*/  HMMA.1688.F32.TF32 R24, R36.reuse, R112, R8 ;  /* 0x000000702418723c */ /* 0x040fee0000081008 */
[----:B------:R-:W-:Y:S04]  /*69880*/  STL.64 [R1+0x250], R40 ;  /* 0x0002502801007387 */ /* 0x000fe80000100a00 */
[----:B------:R-:W-:Y:S04]  /*69890*/  STL.64 [R1+0x258], R42 ;  /* 0x0002582a01007387 */ /* 0x000fe80000100a00 */
[----:B------:R-:W4:Y:S04]  /*698a0*/  LDL.LU.64 R8, [R1+0x49c0] ;  /* 0x0049c00001087983 */ /* 0x000f280000300a00 */
[----:B------:R-:W-:Y:S01]  /*698b0*/  STL.64 [R1+0x240], R32 ;  /* 0x0002402001007387 */ /* 0x000fe20000100a00 */
[C---:B------:R-:W-:Y:S03]  /*698c0*/  HMMA.1688.F32.TF32 R16, R36.reuse, R116, R16 ;  /* 0x000000742410723c */ /* 0x040fe60000081010 */
[----:B------:R-:W-:Y:S04]  /*698d0*/  STL.64 [R1+0x248], R34 ;  /* 0x0002482201007387 */ /* 0x000fe80000100a00 */
[----:B------:R-:W4:Y:S04]  /*698e0*/  LDL.LU.64 R10, [R1+0x49c8] ;  /* 0x0049c800010a7983 */ /* 0x000f280000300a00 */
[----:B------:R1:W-:Y:S04]  /*698f0*/  STL.64 [R1+0x230], R24 ;  /* 0x0002301801007387 */ /* 0x0003e80000100a00 */
[----:B------:R1:W-:Y:S04]  /*69900*/  STL.64 [R1+0x238], R26 ;  /* 0x0002381a01007387 */ /* 0x0003e80000100a00 */
[----:B-1----:R-:W4:Y:S04]  /*69910*/  LDL.LU.64 R24, [R1+0x49b0] ;  /* 0x0049b00001187983 */ /* 0x002f280000300a00 */
[----:B------:R-:W4:Y:S04]  /*69920*/  LDL.LU.64 R26, [R1+0x49b8] ;  /* 0x0049b800011a7983 */ /* 0x000f280000300a00 */
        /* <DEDUP_REMOVED lines=12> */
[----:B------:R-:W3:Y:S02]  /*699f0*/  LDL.LU.64 R14, [R1+0x5458] ;  /* 0x00545800010e7983 */ /* 0x000ee40000300a00 */
[C---:B----4-:R-:W-:Y:S11]  /*69a00*/  HMMA.1688.F32.TF32 R20, R36.reuse, R128, R20 ;  /* 0x000000802414723c */ /* 0x050ff60000081014 */
[----:B------:R-:W-:Y:S04]  /*69a10*/  @!UPT UIADD3 URZ, URZ, URZ, URZ ;  /* 0x0000003f3f3ff290 */ /* 0x000fe8000fffe03f */
[----:B------:R-:W-:Y:S04]  /*69a20*/  STL.64 [R1+0x200], R32 ;  /* 0x0002002001007387 */ /* 0x000fe80000100a00 */
[----:B------:R-:W-:Y:S04]  /*69a30*/  STL.64 [R1+0x208], R34 ;  /* 0x0002082201007387 */ /* 0x000fe80000100a00 */
[----:B------:R-:W4:Y:S04]  /*69a40*/  LDL.LU.64 R44, [R1+0x5440] ;  /* 0x00544000012c7983 */ /* 0x000f280000300a00 */
[----:B------:R-:W4:Y:S04]  /*69a50*/  LDL.LU.64 R46, [R1+0x5448] ;  /* 0x00544800012e7983 */ /* 0x000f280000300a00 */
[----:B------:R1:W-:Y:S04]  /*69a60*/  STL.64 [R1+0x1f0], R20 ;  /* 0x0001f01401007387 */ /* 0x0003e80000100a00 */
[----:B------:R1:W-:Y:S04]  /*69a70*/  STL.64 [R1+0x1f8], R22 ;  /* 0x0001f81601007387 */ /* 0x0003e80000100a00 */
        /* <DEDUP_REMOVED lines=9> */
[----:B------:R1:W-:Y:S04]  /*69b10*/  STL.64 [R1+0x1e8], R34 ;  /* 0x0001e82201007387 */ /* 0x0003e80000100a00 */
[----:B------:R-:W4:Y:S01]  /*69b20*/  LDL.LU.64 R52, [R1+0x48d0] ;  /* 0x0048d00001347983 */ /* 0x000f220000300a00 */
[C---:B-1----:R-:W-:Y:S08]  /*69b30*/  HMMA.1688.F32.TF32 R32, R36.reuse, R136, R24 ;  /* 0x000000882420723c */ /* 0x042ff00000081018 */
[C---:B------:R-:W-:Y:S11]  /*69b40*/  HMMA.1688.F32.TF32 R24, R36.reuse, R140, R16 ;  /* 0x0000008c2418723c */ /* 0x040ff60000081010 */
[----:B------:R-:W-:Y:S04]  /*69b50*/  @!UPT UIADD3 URZ, URZ, URZ, URZ ;  /* 0x0000003f3f3ff290 */ /* 0x000fe8000fffe03f */
[----:B------:R-:W-:Y:S04]  /*69b60*/  STL.64 [R1+0x1d0], R32 ;  /* 0x0001d02001007387 */ /* 0x000fe80000100a00 */
[----:B------:R3:W-:Y:S04]  /*69b70*/  STL.64 [R1+0x1d8], R34 ;  /* 0x0001d82201007387 */ /* 0x0007e80000100a00 */
[----:B------:R-:W4:Y:S01]  /*69b80*/  LDL.LU.64 R54, [R1+0x48d8] ;  /* 0x0048d80001367983 */ /* 0x000f220000300a00 */
[C---:B--2---:R-:W-:Y:S03]  /*69b90*/  HMMA.1688.F32.TF32 R28, R36.reuse, R144, R28 ;  /* 0x00000090241c723c */ /* 0x044fe6000008101c */
[----:B------:R-:W2:Y:S04]  /*69ba0*/  LDL.LU.64 R16, [R1+0x48b0] ;  /* 0x0048b00001107983 */ /* 0x000ea80000300a00 */
[----:B------:R-:W2:Y:S04]  /*69bb0*/  LDL.LU.64 R18, [R1+0x48b8] ;  /* 0x0048b80001127983 */ /* 0x000ea80000300a00 */
[----:B------:R-:W-:Y:S04]  /*69bc0*/  STL [R1+0x7bb8], R24 ;  /* 0x007bb81801007387 */ /* 0x000fe80000100800 */
[----:B------:R-:W-:Y:S04]  /*69bd0*/  STL [R1+0x7bb4], R25 ;  /* 0x007bb41901007387 */ /* 0x000fe80000100800 */
[----:B------:R-:W-:Y:S04]  /*69be0*/  STL [R1+0x7bb0], R26 ;  /* 0x007bb01a01007387 */ /* 0x000fe80000100800 */
[----:B------:R-:W-:Y:S04]  /*69bf0*/  STL [R1+0x7bac], R27 ;  /* 0x007bac1b01007387 */ /* 0x000fe80000100800 */
[----:B------:R-:W-:Y:S04]  /*69c00*/  STL.64 [R1+0x7bc8], R30 ;  /* 0x007bc81e01007387 */ /* 0x000fe80000100a00 */
[----:B------:R-:W-:Y:S01]  /*69c10*/  STL.64 [R1+0x7bc0], R28 ;  /* 0x007bc01c01007387 */ /* 0x000fe20000100a00 */
[C---:B---3--:R-:W-:Y:S03]  /*69c20*/  HMMA.1688.F32.TF32 R32, R36.reuse, R148, R12 ;  /* 0x000000942420723c */ /* 0x048fe6000008100c */
[----:B------:R-:W3:Y:S04]  /*69c30*/  LDL.LU.64 R12, [R1+0x4880] ;  /* 0x00488000010c7983 */ /* 0x000ee80000300a00 */
[----:B------:R-:W3:Y:S11]  /*69c40*/  LDL.LU.64 R14, [R1+0x4888] ;  /* 0x00488800010e7983 */ /* 0x000ef60000300a00 */
[----:B------:R-:W-:Y:S05]  /*69c50*/  @!UPT UIADD3 URZ, URZ, URZ, URZ ;  /* 0x0000003f3f3ff290 */ /* 0x000fea000fffe03f */
[----:B------:R-:W-:Y:S01]  /*69c60*/  STL.64 [R1+0x7bd8], R34 ;  /* 0x007bd82201007387 */ /* 0x000fe20000100a00 */
[----:B----4-:R-:W-:Y:S03]  /*69c70*/  HMMA.1688.F32.TF32 R36, R36, R152, R44 ;  /* 0x000000982424723c */ /* 0x010fe6000008102c */
[----:B------:R-:W-:Y:S05]  /*69c80*/  STL.64 [R1+0x7bd0], R32 ;  /* 0x007bd02001007387 */ /* 0x000fea0000100a00 */
[C---:B------:R-:W-:Y:S08]  /*69c90*/  HMMA.1688.F32.TF32 R40, R224.reuse, R212, R40 ;  /* 0x000000d4e028723c */ /* 0x040ff00000081028 */
[C---:B------:R-:W-:Y:S07]  /*69ca0*/  HMMA.1688.F32.TF32 R44, R224.reuse, R208, R20 ;  /* 0x000000d0e02c723c */ /* 0x040fee0000081014 */
[----:B------:R-:W-:Y:S04]  /*69cb0*/  STL.64 [R1+0x7be8], R38 ;  /* 0x007be82601007387 */ /* 0x000fe80000100a00 */
[----:B------:R-:W-:Y:S04]  /*69cc0*/  STL.64 [R1+0x7be0], R36 ;  /* 0x007be02401007387 */ /* 0x000fe80000100a00 */
[----:B------:R-:W-:Y:S04]  /*69cd0*/  STL.64 [R1+0x7bf8], R42 ;  /* 0x007bf82a01007387 */ /* 0x000fe80000100a00 */
[----:B------:R1:W-:Y:S04]  /*69ce0*/  STL.64 [R1+0x7bf0], R40 ;  /* 0x007bf02801007387 */ /* 0x0003e80000100a00 */
[----:B------:R-:W-:Y:S04]  /*69cf0*/  STL.64 [R1+0x7c08], R46 ;  /* 0x007c082e01007387 */ /* 0x000fe80000100a00 */
[----:B------:R-:W-:Y:S04]  /*69d00*/  STL.64 [R1+0x7c00], R44 ;  /* 0x007c002c01007387 */ /* 0x000fe80000100a00 */
[----:B------:R-:W4:Y:S04]  /*69d10*/  LDL.LU.64 R20, [R1+0x4870] ;  /* 0x0048700001147983 */ /* 0x000f280000300a00 */
[----:B------:R-:W4:Y:S01]  /*69d20*/  LDL.LU.64 R22, [R1+0x4878] ;  /* 0x0048780001167983 */ /* 0x000f220000300a00 */
[C---:B------:R-:W-:Y:S03]  /*69d30*/  HMMA.1688.F32.TF32 R48, R224.reuse, R204, R8 ;  /* 0x000000cce030723c */ /* 0x040fe60000081008 */
[----:B------:R-:W4:Y:S04]  /*69d40*/  LDL.LU.64 R8, [R1+0x4850] ;  /* 0x0048500001087983 */ /* 0x000f280000300a00 */
[----:B------:R-:W4:Y:S11]  /*69d50*/  LDL.LU.64 R10, [R1+0x4858] ;  /* 0x00485800010a7983 */ /* 0x000f360000300a00 */
[----:B------:R-:W-:Y:S05]  /*69d60*/  @!UPT UIADD3 URZ, URZ, URZ, URZ ;  /* 0x0000003f3f3ff290 */ /* 0x000fea000fffe03f */
[----:B------:R-:W-:Y:S04]  /*69d70*/  STL.64 [R1+0x7c18], R50 ;  /* 0x007c183201007387 */ /* 0x000fe80000100a00 */
[----:B------:R-:W-:Y:S04]  /*69d80*/  STL.64 [R1+0x7c10], R48 ;  /* 0x007c103001007387 */ /* 0x000fe80000100a00 */
[----:B-1----:R-:W4:Y:S04]  /*69d90*/  LDL.LU.64 R40, [R1+0x4840] ;  /* 0x0048400001287983 */ /* 0x002f280000300a00 */
[----:B------:R-:W4:Y:S01]  /*69da0*/  LDL.LU.64 R42, [R1+0x4848] ;  /* 0x00484800012a7983 */ /* 0x000f220000300a00 */
[C---:B------:R-:W-:Y:S08]  /*69db0*/  HMMA.1688.F32.TF32 R52, R224.reuse, R200, R52 ;  /* 0x000000c8e034723c */ /* 0x040ff00000081034 */
[C---:B--2---:R-:W-:Y:S11]  /*69dc0*/  HMMA.1688.F32.TF32 R56, R224.reuse, R196, R16 ;  /* 0x000000c4e038723c */ /* 0x044ff60000081010 */
[----:B------:R-:W-:Y:S04]  /*69dd0*/  @!UPT UIADD3 URZ, URZ, URZ, URZ ;  /* 0x0000003f3f3ff290 */ /* 0x000fe8000fffe03f */
[----:B------:R-:W-:Y:S04]  /*69de0*/  STL.64 [R1+0x7c28], R54 ;  /* 0x007c283601007387 */ /* 0x000fe80000100a00 */
[----:B------:R-:W-:Y:S04]  /*69df0*/  STL.64 [R1+0x7c20], R52 ;  /* 0x007c203401007387 */ /* 0x000fe80000100a00 */
[----:B------:R-:W2:Y:S04]  /*69e00*/  LDL.LU.64 R36, [R1+0x4800] ;  /* 0x0048000001247983 */ /* 0x000ea80000300a00 */
[----:B------:R-:W2:Y:S04]  /*69e10*/  LDL.LU.64 R38, [R1+0x4808] ;  /* 0x0048080001267983 */ /* 0x000ea80000300a00 */
[----:B------:R-:W2:Y:S04]  /*69e20*/  LDL.LU.64 R16, [R1+0x47e0] ;  /* 0x0047e00001107983 */ /* 0x000ea80000300a00 */
[----:B------:R-:W2:Y:S04]  /*69e30*/  LDL.LU.64 R18, [R1+0x47e8] ;  /* 0x0047e80001127983 */ /* 0x000ea80000300a00 */
[----:B------:R-:W-:Y:S04]  /*69e40*/  STL.64 [R1+0x7c38], R58 ;  /* 0x007c383a01007387 */ /* 0x000fe80000100a00 */
[----:B------:R-:W-:Y:S04]  /*69e50*/  STL.64 [R1+0x7c30], R56 ;  /* 0x007c303801007387 */ /* 0x000fe80000100a00 */
[----:B------:R-:W2:Y:S04]  /*69e60*/  LDL.LU.64 R32, [R1+0x47d0] ;  /* 0x0047d00001207983 */ /* 0x000ea80000300a00 */
[----:B------:R-:W2:Y:S04]  /*69e70*/  LDL.LU.64 R34, [R1+0x47d8] ;  /* 0x0047d80001227983 */ /* 0x000ea80000300a00 */
[----:B------:R-:W2:Y:S04]  /*69e80*/  LDL.LU.64 R28, [R1+0x47a0] ;  /* 0x0047a000011c7983 */ /* 0x000ea80000300a00 */
[----:B------:R-:W2:Y:S01]  /*69e90*/  LDL.LU.64 R30, [R1+0x47a8] ;  /* 0x0047a800011e7983 */ /* 0x000ea20000300a00 */
[C---:B---3--:R-:W-:Y:S03]  /*69ea0*/  HMMA.1688.F32.TF32 R60, R224.reuse, R192, R12 ;  /* 0x000000c0e03c723c */ /* 0x048fe6000008100c */
[----:B------:R-:W3:Y:S04]  /*69eb0*/  LDL.LU.64 R12, [R1+0x4790] ;  /* 0x00479000010c7983 */ /* 0x000ee80000300a00 */
[----:B------:R-:W3:Y:S04]  /*69ec0*/  LDL.LU.64 R14, [R1+0x4798] ;  /* 0x00479800010e7983 */ /* 0x000ee80000300a00 */
[----:B------:R-:W3:Y:S04]  /*69ed0*/  LDL.LU.64 R24, [R1+0x4760] ;  /* 0x0047600001187983 */ /* 0x000ee80000300a00 */
[----:B------:R-:W3:Y:S08]  /*69ee0*/  LDL.LU.64 R26, [R1+0x4768] ;  /* 0x00476800011a7983 */ /* 0x000ef00000300a00 */
[----:B------:R-:W-:Y:S04]  /*69ef0*/  STL.64 [R1+0x7c48], R62 ;  /* 0x007c483e01007387 */ /* 0x000fe80000100a00 */
[----:B------:R-:W-:Y:S01]  /*69f00*/  STL.64 [R1+0x7c40], R60 ;  /* 0x007c403c01007387 */ /* 0x000fe20000100a00 */
[C---:B----4-:R-:W-:Y:S11]  /*69f10*/  HMMA.1688.F32.TF32 R64, R224.reuse, R156, R20 ;  /* 0x0000009ce040723c */ /* 0x050ff60000081014 */
[----:B------:R-:W-:Y:S11]  /*69f20*/  @!UPT UIADD3 URZ, URZ, URZ, URZ ;  /* 0x0000003f3f3ff290 */ /* 0x000ff6000fffe03f */
[----:B------:R-:W-:Y:S01]  /*69f30*/  @!UPT UIADD3 URZ, URZ, URZ, URZ ;  /* 0x0000003f3f3ff290 */ /* 0x000fe2000fffe03f */
[----:B------:R-:W-:Y:S04]  /*69f40*/  STL.64 [R1+0x7c58], R66 ;  /* 0x007c584201007387 */ /* 0x000fe80000100a00 */
[----:B------:R-:W-:Y:S04]  /*69f50*/  STL.64 [R1+0x7c50], R64 ;  /* 0x007c504001007387 */ /* 0x000fe80000100a00 */
[----:B------:R-:W4:Y:S04]  /*69f60*/  LDL.LU.64 R20, [R1+0x4750] ;  /* 0x0047500001147983 */ /* 0x000f280000300a00 */
[----:B------:R-:W4:Y:S01]  /*69f70*/  LDL.LU.64 R22, [R1+0x4758] ;  /* 0x0047580001167983 */ /* 0x000f220000300a00 */
[C---:B------:R-:W-:Y:S08]  /*69f80*/  HMMA.1688.F32.TF32 R8, R224.reuse, R160, R8 ;  /* 0x000000a0e008723c */ /* 0x040ff00000081008 */
[C---:B------:R-:W-:Y:S11]  /*69f90*/  HMMA.1688.F32.TF32 R68, R224.reuse, R188, R40 ;  /* 0x000000bce044723c */ /* 0x040ff60000081028 */
[----:B------:R-:W-:Y:S04]  /*69fa0*/  @!UPT UIADD3 URZ, URZ, URZ, URZ ;  /* 0x0000003f3f3ff290 */ /* 0x000fe8000fffe03f */
[----:B------:R-:W-:Y:S04]  /*69fb0*/  STL.64 [R1+0x7c68], R10 ;  /* 0x007c680a01007387 */ /* 0x000fe80000100a00 */
[----:B------:R3:W-:Y:S04]  /*69fc0*/  STL.64 [R1+0x7c60], R8 ;  /* 0x007c600801007387 */ /* 0x0007e80000100a00 */
[----:B------:R-:W-:Y:S04]  /*69fd0*/  STL.64 [R1+0x7c78], R70 ;  /* 0x007c784601007387 */ /* 0x000fe80000100a00 */
[----:B------:R-:W-:Y:S01]  /*69fe0*/  STL.64 [R1+0x7c70], R68 ;  /* 0x007c704401007387 */ /* 0x000fe20000100a00 */
[C---:B--2---:R-:W-:Y:S08]  /*69ff0*/  HMMA.1688.F32.TF32 R72, R224.reuse, R184, R36 ;  /* 0x000000b8e048723c */ /* 0x044ff00000081024 */
[C---:B------:R-:W-:Y:S08]  /*6a000*/  HMMA.1688.F32.TF32 R76, R224.reuse, R180, R16 ;  /* 0x000000b4e04c723c */ /* 0x040ff00000081010 */
[C---:B------:R-:W-:Y:S08]  /*6a010*/  HMMA.1688.F32.TF32 R80, R224.reuse, R176, R32 ;  /* 0x000000b0e050723c */ /* 0x040ff00000081020 */
[C---:B------:R-:W-:Y:S01]  /*6a020*/  HMMA.1688.F32.TF32 R84, R224.reuse, R172, R28 ;  /* 0x000000ace054723c */ /* 0x040fe2000008101c */
[----:B------:R-:W-:Y:S04]  /*6a030*/  STL.64 [R1+0x7c88], R74 ;  /* 0x007c884a01007387 */ /* 0x000fe80000100a00 */
[----:B------:R-:W-:Y:S04]  /*6a040*/  STL.64 [R1+0x7c80], R72 ;  /* 0x007c804801007387 */ /* 0x000fe80000100a00 */
[----:B------:R-:W2:Y:S04]  /*6a050*/  LDL.LU.64 R16, [R1+0x4730] ;  /* 0x0047300001107983 */ /* 0x000ea80000300a00 */
[----:B------:R-:W2:Y:S04]  /*6a060*/  LDL.LU.64 R18, [R1+0x4738] ;  /* 0x0047380001127983 */ /* 0x000ea80000300a00 */
[----:B------:R-:W-:Y:S04]  /*6a070*/  STL.64 [R1+0x7c98], R78 ;  /* 0x007c984e01007387 */ /* 0x000fe80000100a00 */
[----:B------:R-:W-:Y:S04]  /*6a080*/  STL.64 [R1+0x7c90], R76 ;  /* 0x007c904c01007387 */ /* 0x000fe80000100a00 */
[----:B------:R-:W-:Y:S04]  /*6a090*/  STL.64 [R1+0x7ca8], R82 ;  /* 0x007ca85201007387 */ /* 0x000fe80000100a00 */
[----:B------:R-:W-:Y:S01]  /*6a0a0*/  STL.64 [R1+0x7ca0], R80 ;  /* 0x007ca05001007387 */ /* 0x000fe20000100a00 */
[C---:B---3--:R-:W-:Y:S08]  /*6a0b0*/  HMMA.1688.F32.TF32 R8, R224.reuse, R164, R24 ;  /* 0x000000a4e008723c */ /* 0x048ff00000081018 */
[C---:B------:R-:W-:Y:S01]  /*6a0c0*/  HMMA.1688.F32.TF32 R216, R224.reuse, R168, R12 ;  /* 0x000000a8e0d8723c */ /* 0x040fe2000008100c */
[----:B------:R-:W-:Y:S11]  /*6a0d0*/  STL.64 [R1+0x7cb8], R86 ;  /* 0x007cb85601007387 */ /* 0x000ff60000100a00 */
[----:B------:R-:W-:Y:S04]  /*6a0e0*/  @!UPT UIADD3 URZ, URZ, URZ, URZ ;  /* 0x0000003f3f3ff290 */ /* 0x000fe8000fffe03f */
[----:B------:R-:W-:Y:S01]  /*6a0f0*/  MOV R24, R8 ;  /* 0x0000000800187202 */ /* 0x000fe20000000f00 */
[----:B------:R-:W-:Y:S02]  /*6a100*/  IMAD.MOV.U32 R25, RZ, RZ, R9 ;  /* 0x000000ffff197224 */ /* 0x000fe400078e0009 */
[----:B------:R-:W-:Y:S02]  /*6a110*/  IMAD.MOV.U32 R26, RZ, RZ, R10 ;  /* 0x000000ffff1a7224 */ /* 0x000fe400078e000a */
[----:B------:R-:W-:Y:S01]  /*6a120*/  IMAD.MOV.U32 R27, RZ, RZ, R11 ;  /* 0x000000ffff1b7224 */ /* 0x000fe200078e000b */
[----:B------:R-:W-:Y:S04]  /*6a130*/  STL.64 [R1+0x7cb0], R84 ;  /* 0x007cb05401007387 */ /* 0x000fe80000100a00 */
[----:B------:R-:W3:Y:S04]  /*6a140*/  LDL.LU.64 R12, [R1+0x4710] ;  /* 0x00471000010c7983 */ /* 0x000ee80000300a00 */
[----:B------:R-:W3:Y:S04]  /*6a150*/  LDL.LU.64 R14, [R1+0x4718] ;  /* 0x00471800010e7983 */ /* 0x000ee80000300a00 */
[----:B------:R-:W-:Y:S04]  /*6a160*/  STL.64 [R1+0x7cc8], R218 ;  /* 0x007cc8da01007387 */ /* 0x000fe80000100a00 */
[----:B------:R-:W-:Y:S04]  /*6a170*/  STL.64 [R1+0x7cc0], R216 ;  /* 0x007cc0d801007387 */ /* 0x000fe80000100a00 */
[----:B------:R-:W-:Y:S04]  /*6a180*/  STL.64 [R1+0x7cd8], R26 ;  /* 0x007cd81a01007387 */ /* 0x000fe80000100a00 */
[----:B------:R1:W-:Y:S01]  /*6a190*/  STL.64 [R1+0x7cd0], R24 ;  /* 0x007cd01801007387 */ /* 0x0003e20000100a00 */
[----:B----4-:R-:W-:Y:S11]  /*6a1a0*/  HMMA.1688.F32.TF32 R8, R224, R88, R20 ;  /* 0x00000058e008723c */ /* 0x010ff60000081014 */
[----:B------:R-:W-:Y:S11]  /*6a1b0*/  @!UPT UIADD3 URZ, URZ, URZ, URZ ;  /* 0x0000003f3f3ff290 */ /* 0x000ff6000fffe03f */
[----:B------:R-:W-:Y:S02]  /*6a1c0*/  @!UPT UIADD3 URZ, URZ, URZ, URZ ;  /* 0x0000003f3f3ff290 */ /* 0x000fe4000fffe03f */
[----:B------:R-:W-:Y:S01]  /*6a1d0*/  IMAD.MOV.U32 R185, RZ, RZ, R8 ;  /* 0x000000ffffb97224 */ /* 0x000fe200078e0008 */
[----:B------:R-:W-:Y:S01]  /*6a1e0*/  MOV R184, R9 ;  /* 0x0000000900b87202 */ /* 0x000fe20000000f00 */
[----:B------:R-:W-:Y:S01]  /*6a1f0*/  IMAD.MOV.U32 R181, RZ, RZ, R10 ;  /* 0x000000ffffb57224 */ /* 0x000fe200078e000a */
[----:B------:R-:W4:Y:S01]  /*6a200*/  LDL.LU.64 R8, [R1+0x4700] ;  /* 0x0047000001087983 */ /* 0x000f220000300a00 */
[----:B------:R-:W-:-:S03]  /*6a210*/  IMAD.MOV.U32 R180, RZ, RZ, R11 ;  /* 0x000000ffffb47224 */ /* 0x000fc600078e000b */
[----:B------:R-:W4:Y:S04]  /*6a220*/  LDL.LU.64 R10, [R1+0x4708] ;  /* 0x00470800010a7983 */ /* 0x000f280000300a00 */
[----:B------:R-:W-:Y:S04]  /*6a230*/  STL [R1+0x7b34], R180 ;  /* 0x007b34b401007387 */ /* 0x000fe80000100800 */
[----:B------:R-:W-:Y:S04]  /*6a240*/  STL [R1+0x7b30], R181 ;  /* 0x007b30b501007387 */ /* 0x000fe80000100800 */
[----:B------:R-:W-:Y:S04]  /*6a250*/  STL [R1+0x7b2c], R184 ;  /* 0x007b2cb801007387 */ /* 0x000fe80000100800 */
        /* <DEDUP_REMOVED lines=9> */
[----:B------:R-:W2:Y:S04]  /*6a2f0*/  LDL.LU.64 R18, [R1+0x46e8] ;  /* 0x0046e80001127983 */ /* 0x000ea80000300a00 */
[----:B------:R-:W-:Y:S04]  /*6a300*/  STL [R1+0x7b44], R172 ;  /* 0x007b44ac01007387 */ /* 0x000fe80000100800 */
[----:B------:R-:W-:Y:S04]  /*6a310*/  STL [R1+0x7b40], R173 ;  /* 0x007b40ad01007387 */ /* 0x000fe80000100800 */
[----:B------:R-:W-:Y:S04]  /*6a320*/  STL [R1+0x7b3c], R176 ;  /* 0x007b3cb001007387 */ /* 0x000fe80000100800 */
[----:B------:R1:W-:Y:S01]  /*6a330*/  STL [R1+0x7b38], R177 ;  /* 0x007b38b101007387 */ /* 0x0003e20000100800 */
[C---:B---3--:R-:W-:Y:S11]  /*6a340*/  HMMA.1688.F32.TF32 R12, R224.reuse, R96, R12 ;  /* 0x00000060e00c723c */ /* 0x048ff6000008100c */
[----:B------:R-:W-:Y:S11]  /*6a350*/  @!UPT UIADD3 URZ, URZ, URZ, URZ ;  /* 0x0000003f3f3ff290 */ /* 0x000ff6000fffe03f */
[----:B------:R-:W-:Y:S02]  /*6a360*/  @!UPT UIADD3 URZ, URZ, URZ, URZ ;  /* 0x0000003f3f3ff290 */ /* 0x000fe4000fffe03f */
[----:B------:R-:W-:Y:S01]  /*6a370*/  IMAD.MOV.U32 R193, RZ, RZ, R12 ;  /* 0x000000ffffc17224 */ /* 0x000fe200078e000c */
[----:B------:R-:W-:Y:S01]  /*6a380*/  MOV R188, R15 ;  /* 0x0000000f00bc7202 */ /* 0x000fe20000000f00 */
[----:B------:R-:W-:Y:S02]  /*6a390*/  IMAD.MOV.U32 R192, RZ, RZ, R13 ;  /* 0x000000ffffc07224 */ /* 0x000fe400078e000d */
[----:B------:R-:W-:Y:S01]  /*6a3a0*/  IMAD.MOV.U32 R189, RZ, RZ, R14 ;  /* 0x000000ffffbd7224 */ /* 0x000fe200078e000e */
[----:B------:R-:W3:Y:S04]  /*6a3b0*/  LDL.LU.64 R12, [R1+0x46c0] ;  /* 0x0046c000010c7983 */ /* 0x000ee80000300a00 */
[----:B------:R-:W3:Y:S04]  /*6a3c0*/  LDL.LU.64 R14, [R1+0x46c8] ;  /* 0x0046c800010e7983 */ /* 0x000ee80000300a00 */
[----:B------:R-:W-:Y:S04]  /*6a3d0*/  STL [R1+0x7b54], R188 ;  /* 0x007b54bc01007387 */ /* 0x000fe80000100800 */
[----:B------:R-:W-:Y:S04]  /*6a3e0*/  STL [R1+0x7b50], R189 ;  /* 0x007b50bd01007387 */ /* 0x000fe80000100800 */
[----:B------:R-:W-:Y:S04]  /*6a3f0*/  STL [R1+0x7b4c], R192 ;  /* 0x007b4cc001007387 */ /* 0x000fe80000100800 */
[----:B------:R1:W-:Y:S01]  /*6a400*/  STL [R1+0x7b48], R193 ;  /* 0x007b48c101007387 */ /* 0x0003e20000100800 */
[----:B----4-:R-:W-:Y:S11]  /*6a410*/  HMMA.1688.F32.TF32 R8, R224, R100, R8 ;  /* 0x00000064e008723c */ /* 0x010ff60000081008 */
[----:B------:R-:W-:Y:S11]  /*6a420*/  @!UPT UIADD3 URZ, URZ, URZ, URZ ;  /* 0x0000003f3f3ff290 */ /* 0x000ff6000fffe03f */
[----:B------:R-:W-:Y:S02]  /*6a430*/  @!UPT UIADD3 URZ, URZ, URZ, URZ ;  /* 0x0000003f3f3ff290 */ /* 0x000fe4000fffe03f */
[----:B------:R-:W-:Y:S02]  /*6a440*/  IMAD.MOV.U32 R200, RZ, RZ, R8 ;  /* 0x000000ffffc87224 */ /* 0x000fe400078e0008 */
[----:B------:R-:W-:Y:S02]  /*6a450*/  IMAD.MOV.U32 R201, RZ, RZ, R9 ;  /* 0x000000ffffc97224 */ /* 0x000fe400078e0009 */
[----:B------:R-:W-:Y:S01]  /*6a460*/  IMAD.MOV.U32 R197, RZ, RZ, R10 ;  /* 0x000000ffffc57224 */ /* 0x000fe200078e000a */
[----:B------:R-:W4:Y:S01]  /*6a470*/  LDL.LU.64 R8, [R1+0x46b0] ;  /* 0x0046b00001087983 */ /* 0x000f220000300a00 */
[----:B------:R-:W-:-:S03]  /*6a480*/  IMAD.MOV.U32 R196, RZ, RZ, R11 ;  /* 0x000000ffffc47224 */ /* 0x000fc600078e000b */
[----:B------:R-:W4:Y:S04]  /*6a490*/  LDL.LU.64 R10, [R1+0x46b8] ;  /* 0x0046b800010a7983 */ /* 0x000f280000300a00 */
[----:B------:R-:W-:Y:S04]  /*6a4a0*/  STL [R1+0x7b64], R196 ;  /* 0x007b64c401007387 */ /* 0x000fe80000100800 */
[----:B------:R-:W-:Y:S04]  /*6a4b0*/  STL [R1+0x7b60], R197 ;  /* 0x007b60c501007387 */ /* 0x000fe80000100800 */
[----:B------:R-:W-:Y:S04]  /*6a4c0*/  STL [R1+0x7b5c], R201 ;  /* 0x007b5cc901007387 */ /* 0x000fe80000100800 */
[----:B------:R-:W-:Y:S04]  /*6a4d0*/  STL [R1+0x7b58], R200 ;  /* 0x007b58c801007387 */ /* 0x000fe80000100800 */
[----:B-1----:R-:W4:Y:S04]  /*6a4e0*/  LDL.LU.64 R24, [R1+0x4680] ;  /* 0x0046800001187983 */ /* 0x002f280000300a00 */
[----:B------:R-:W4:Y:S01]  /*6a4f0*/  LDL.LU.64 R26, [R1+0x4688] ;  /* 0x00468800011a7983 */ /* 0x000f220000300a00 */
[C---:B--2---:R-:W-:Y:S11]  /*6a500*/  HMMA.1688.F32.TF32 R16, R224.reuse, R104, R16 ;  /* 0x00000068e010723c */ /* 0x044ff60000081010 */
[----:B------:R-:W-:Y:S11]  /*6a510*/  @!UPT UIADD3 URZ, URZ, URZ, URZ ;  /* 0x0000003f3f3ff290 */ /* 0x000ff6000fffe03f */
[----:B------:R-:W-:Y:S02]  /*6a520*/  @!UPT UIADD3 URZ, URZ, URZ, URZ ;  /* 0x0000003f3f3ff290 */ /* 0x000fe4000fffe03f */
[----:B------:R-:W-:Y:S02]  /*6a530*/  IMAD.MOV.U32 R204, RZ, RZ, R19 ;  /* 0x000000ffffcc7224 */ /* 0x000fe400078e0013 */
[----:B------:R-:W-:Y:S01]  /*6a540*/  IMAD.MOV.U32 R205, RZ, RZ, R18 ;  /* 0x000000ffffcd7224 */ /* 0x000fe200078e0012 */
[----:B------:R-:W-:Y:S01]  /*6a550*/  MOV R209, R16 ;  /* 0x0000001000d17202 */ /* 0x000fe20000000f00 */
[----:B------:R-:W-:Y:S01]  /*6a560*/  IMAD.MOV.U32 R208, RZ, RZ, R17 ;  /* 0x000000ffffd07224 */ /* 0x000fe200078e0011 */
[----:B------:R-:W-:Y:S04]  /*6a570*/  STL [R1+0x7b74], R204 ;  /* 0x007b74cc01007387 */ /* 0x000fe80000100800 */
[----:B------:R-:W-:Y:S04]  /*6a580*/  STL [R1+0x7b70], R205 ;  /* 0x007b70cd01007387 */ /* 0x000fe80000100800 */
[----:B------:R-:W-:Y:S04]  /*6a590*/  STL [R1+0x7b6c], R208 ;  /* 0x007b6cd001007387 */ /* 0x000fe80000100800 */
[----:B------:R1:W-:Y:S04]  /*6a5a0*/  STL [R1+0x7b68], R209 ;  /* 0x007b68d101007387 */ /* 0x0003e80000100800 */
[----:B------:R-:W2:Y:S04]  /*6a5b0*/  LDL.LU.64 R20, [R1+0x4670] ;  /* 0x0046700001147983 */ /* 0x000ea80000300a00 */
[----:B------:R-:W2:Y:S04]  /*6a5c0*/  LDL.LU.64 R22, [R1+0x4678] ;  /* 0x0046780001167983 */ /* 0x000ea80000300a00 */
[----:B------:R-:W2:Y:S04]  /*6a5d0*/  LDL.LU.64 R16, [R1+0x4490] ;  /* 0x0044900001107983 */ /* 0x000ea80000300a00 */
[----:B------:R-:W2:Y:S01]  /*6a5e0*/  LDL.LU.64 R18, [R1+0x4498] ;  /* 0x0044980001127983 */ /* 0x000ea20000300a00 */
[C---:B---3--:R-:W-:Y:S11]  /*6a5f0*/  HMMA.1688.F32.TF32 R12, R224.reuse, R108, R12 ;  /* 0x0000006ce00c723c */ /* 0x048ff6000008100c */
        /* <DEDUP_REMOVED lines=9> */
[----:B------:R3:W-:Y:S04]  /*6a690*/  STL [R1+0x7b78], R169 ;  /* 0x007b78a901007387 */ /* 0x0007e80000100800 */
[----:B------:R-:W3:Y:S04]  /*6a6a0*/  LDL.LU.64 R12, [R1+0x4470] ;  /* 0x00447000010c7983 */ /* 0x000ee80000300a00 */
[----:B------:R-:W3:Y:S01]  /*6a6b0*/  LDL.LU.64 R14, [R1+0x4478] ;  /* 0x00447800010e7983 */ /* 0x000ee20000300a00 */
[C---:B----4-:R-:W-:Y:S11]  /*6a6c0*/  HMMA.1688.F32.TF32 R8, R224.reuse, R112, R8 ;  /* 0x00000070e008723c */ /* 0x050ff60000081008 */
[----:B------:R-:W-:Y:S11]  /*6a6d0*/  @!UPT UIADD3 URZ, URZ, URZ, URZ ;  /* 0x0000003f3f3ff290 */ /* 0x000ff6000fffe03f */
[----:B------:R-:W-:Y:S02]  /*6a6e0*/  @!UPT UIADD3 URZ, URZ, URZ, URZ ;  /* 0x0000003f3f3ff290 */ /* 0x000fe4000fffe03f */
[----:B------:R-:W-:Y:S01]  /*6a6f0*/  IMAD.MOV.U32 R185, RZ, RZ, R8 ;  /* 0x000000ffffb97224 */ /* 0x000fe200078e0008 */
[----:B------:R-:W-:Y:S01]  /*6a700*/  MOV R213, R10 ;  /* 0x0000000a00d57202 */ /* 0x000fe20000000f00 */
[----:B------:R-:W-:Y:S02]  /*6a710*/  IMAD.MOV.U32 R252, RZ, RZ, R9 ;  /* 0x000000fffffc7224 */ /* 0x000fe400078e0009 */
[----:B------:R-:W-:Y:S01]  /*6a720*/  IMAD.MOV.U32 R212, RZ, RZ, R11 ;  /* 0x000000ffffd47224 */ /* 0x000fe200078e000b */
[----:B------:R-:W4:Y:S04]  /*6a730*/  LDL.LU.64 R8, [R1+0x4460] ;  /* 0x0044600001087983 */ /* 0x000f280000300a00 */
[----:B------:R-:W4:Y:S01]  /*6a740*/  LDL.LU.64 R10, [R1+0x4468] ;  /* 0x00446800010a7983 */ /* 0x000f220000300a00 */
[----:B------:R-:W-:Y:S03]  /*6a750*/  HMMA.1688.F32.TF32 R24, R224, R116, R24 ;  /* 0x00000074e018723c */ /* 0x000fe60000081018 */
[----:B------:R-:W-:Y:S04]  /*6a760*/  STL [R1+0x7b94], R212 ;  /* 0x007b94d401007387 */ /* 0x000fe80000100800 */
[----:B------:R-:W-:Y:S04]  /*6a770*/  STL [R1+0x7b90], R213 ;  /* 0x007b90d501007387 */ /* 0x000fe80000100800 */
[----:B------:R-:W-:Y:S04]  /*6a780*/  STL [R1+0x7b8c], R252 ;  /* 0x007b8cfc01007387 */ /* 0x000fe80000100800 */
[----:B------:R1:W-:Y:S09]  /*6a790*/  STL [R1+0x7b88], R185 ;  /* 0x007b88b901007387 */ /* 0x0003f20000100800 */
[----:B------:R-:W-:Y:S01]  /*6a7a0*/  MOV R184, R27 ;  /* 0x0000001b00b87202 */ /* 0x000fe20000000f00 */
[----:B------:R-:W-:-:S02]  /*6a7b0*/  IMAD.MOV.U32 R181, RZ, RZ, R26 ;  /* 0x000000ffffb57224 */ /* 0x000fc400078e001a */
[----:B------:R-:W-:Y:S02]  /*6a7c0*/  IMAD.MOV.U32 R180, RZ, RZ, R25 ;  /* 0x000000ffffb47224 */ /* 0x000fe400078e0019 */
[----:B------:R-:W-:Y:S01]  /*6a7d0*/  IMAD.MOV.U32 R177, RZ, RZ, R24 ;  /* 0x000000ffffb17224 */ /* 0x000fe200078e0018 */
[----:B------:R-:W-:Y:S04]  /*6a7e0*/  STL [R1+0x7ba4], R184 ;  /* 0x007ba4b801007387 */ /* 0x000fe80000100800 */
[----:B------:R-:W-:Y:S04]  /*6a7f0*/  STL [R1+0x7ba0], R181 ;  /* 0x007ba0b501007387 */ /* 0x000fe80000100800 */
[----:B------:R-:W-:Y:S04]  /*6a800*/  STL [R1+0x7b9c], R180 ;  /* 0x007b9cb401007387 */ /* 0x000fe80000100800 */
[----:B------:R1:W-:Y:S04]  /*6a810*/  STL [R1+0x7b98], R177 ;  /* 0x007b98b101007387 */ /* 0x0003e80000100800 */
[----:B------:R-:W4:Y:S04]  /*6a820*/  LDL.LU.64 R24, [R1+0x4450] ;  /* 0x0044500001187983 */ /* 0x000f280000300a00 */
[----:B------:R-:W4:Y:S01]  /*6a830*/  LDL.LU.64 R26, [R1+0x4458] ;  /* 0x00445800011a7983 */ /* 0x000f220000300a00 */
[C---:B--2---:R-:W-:Y:S08]  /*6a840*/  HMMA.1688.F32.TF32 R20, R224.reuse, R120, R20 ;  /* 0x00000078e014723c */ /* 0x044ff00000081014 */
[----:B------:R-:W-:Y:S11]  /*6a850*/  HMMA.1688.F32.TF32 R16, R224, R124, R16 ;  /* 0x0000007ce010723c */ /* 0x000ff60000081010 */
[----:B------:R-:W-:Y:S05]  /*6a860*/  @!UPT UIADD3 URZ, URZ, URZ, URZ ;  /* 0x0000003f3f3ff290 */ /* 0x000fea000fffe03f */
[----:B------:R-:W-:Y:S02]  /*6a870*/  IMAD.MOV.U32 R161, RZ, RZ, R20 ;  /* 0x000000ffffa17224 */ /* 0x000fe400078e0014 */
[----:B------:R-:W-:Y:S02]  /*6a880*/  IMAD.MOV.U32 R160, RZ, RZ, R21 ;  /* 0x000000ffffa07224 */ /* 0x000fe400078e0015 */
[----:B------:R-:W-:Y:S01]  /*6a890*/  IMAD.MOV.U32 R157, RZ, RZ, R22 ;  /* 0x000000ffff9d7224 */ /* 0x000fe200078e0016 */
[----:B------:R2:W-:Y:S01]  /*6a8a0*/  STL [R1+0x7ba8], R161 ;  /* 0x007ba8a101007387 */ /* 0x0005e20000100800 */
[----:B------:R-:W-:Y:S02]  /*6a8b0*/  IMAD.MOV.U32 R156, RZ, RZ, R23 ;  /* 0x000000ffff9c7224 */ /* 0x000fe400078e0017 */
[----:B------:R-:W-:Y:S01]  /*6a8c0*/  MOV R173, R16 ;  /* 0x0000001000ad7202 */ /* 0x000fe20000000f00 */
[----:B------:R-:W2:Y:S01]  /*6a8d0*/  LDL.LU.64 R20, [R1+0x4cd0] ;  /* 0x004cd00001147983 */ /* 0x000ea20000300a00 */
[----:B------:R-:W-:-:S02]  /*6a8e0*/  IMAD.MOV.U32 R176, RZ, RZ, R17 ;  /* 0x000000ffffb07224 */ /* 0x000fc400078e0011 */
[----:B------:R-:W-:Y:S01]  /*6a8f0*/  IMAD.MOV.U32 R125, RZ, RZ, R18 ;  /* 0x000000ffff7d7224 */ /* 0x000fe200078e0012 */
[----:B------:R-:W2:Y:S01]  /*6a900*/  LDL.LU.64 R22, [R1+0x4cd8] ;  /* 0x004cd80001167983 */ /* 0x000ea20000300a00 */
[----:B------:R-:W-:-:S03]  /*6a910*/  IMAD.MOV.U32 R124, RZ, RZ, R19 ;  /* 0x000000ffff7c7224 */ /* 0x000fc600078e0013 */
[----:B------:R-:W2:Y:S04]  /*6a920*/  LDL.LU.64 R16, [R1+0x4cc0] ;  /* 0x004cc00001107983 */ /* 0x000ea80000300a00 */
[----:B------:R-:W2:Y:S01]  /*6a930*/  LDL.LU.64 R18, [R1+0x4cc8] ;  /* 0x004cc80001127983 */ /* 0x000ea20000300a00 */
[----:B------:R-:W-:Y:S01]  /*6a940*/  IMAD.MOV.U32 R230, RZ, RZ, R206 ;  /* 0x000000ffffe67224 */ /* 0x000fe200078e00ce */
[----:B---3--:R-:W-:Y:S11]  /*6a950*/  HMMA.1688.F32.TF32 R12, R224, R128, R12 ;  /* 0x00000080e00c723c */ /* 0x008ff6000008100c */
[----:B------:R-:W-:Y:S11]  /*6a960*/  @!UPT UIADD3 URZ, URZ, URZ, URZ ;  /* 0x0000003f3f3ff290 */ /* 0x000ff6000fffe03f */
[----:B------:R-:W-:Y:S02]  /*6a970*/  @!UPT UIADD3 URZ, URZ, URZ, URZ ;  /* 0x0000003f3f3ff290 */ /* 0x000fe4000fffe03f */
[----:B------:R-:W-:Y:S01]  /*6a980*/  IMAD.MOV.U32 R193, RZ, RZ, R12 ;  /* 0x000000ffffc17224 */ /* 0x000fe200078e000c */
[----:B------:R-:W-:Y:S01]  /*6a990*/  MOV R172, R13 ;  /* 0x0000000d00ac7202 */ /* 0x000fe20000000f00 */
[----:B------:R-:W-:Y:S01]  /*6a9a0*/  IMAD.MOV.U32 R129, RZ, RZ, R14 ;  /* 0x000000ffff817224 */ /* 0x000fe200078e000e */
[----:B------:R-:W3:Y:S01]  /*6a9b0*/  LDL.LU.64 R12, [R1+0x4cf0] ;  /* 0x004cf000010c7983 */ /* 0x000ee20000300a00 */
[----:B------:R-:W-:-:S03]  /*6a9c0*/  IMAD.MOV.U32 R128, RZ, RZ, R15 ;  /* 0x000000ffff807224 */ /* 0x000fc600078e000f */
[----:B------:R-:W3:Y:S01]  /*6a9d0*/  LDL.LU.64 R14, [R1+0x4cf8] ;  /* 0x004cf800010e7983 */ /* 0x000ee20000300a00 */
[----:B------:R-:W-:Y:S02]  /*6a9e0*/  IMAD.MOV.U32 R231, RZ, RZ, R207 ;  /* 0x000000ffffe77224 */ /* 0x000fe400078e00cf */
[----:B------:R-:W-:Y:S01]  /*6a9f0*/  IMAD.MOV.U32 R232, RZ, RZ, R210 ;  /* 0x000000ffffe87224 */ /* 0x000fe200078e00d2 */
[----:B------:R-:W-:Y:S01]  /*6aa00*/  MOV R234, R214 ;  /* 0x000000d600ea7202 */ /* 0x000fe20000000f00 */
[----:B------:R-:W-:Y:S02]  /*6aa10*/  IMAD.MOV.U32 R233, RZ, RZ, R211 ;  /* 0x000000ffffe97224 */ /* 0x000fe400078e00d3 */
[----:B------:R-:W-:Y:S01]  /*6aa20*/  IMAD.MOV.U32 R235, RZ, RZ, R215 ;  /* 0x000000ffffeb7224 */ /* 0x000fe200078e00d7 */
        /* <DEDUP_REMOVED lines=8> */
[----:B------:R-:W4:Y:S04]  /*6aab0*/  LDL.LU.64 R10, [R1+0x4c88] ;  /* 0x004c8800010a7983 */ /* 0x000f280000300a00 */
[----:B------:R-:W2:Y:S04]  /*6aac0*/  LDL.LU R236, [R1+0x53a0] ;  /* 0x0053a00001ec7983 */ /* 0x000ea80000300800 */
        /* <DEDUP_REMOVED lines=10> */
[----:B------:R-:W2:Y:S01]  /*6ab70*/  LDL.LU R215, [R1+0x80a8] ;  /* 0x0080a80001d77983 */ /* 0x000ea20000300800 */
[----:B----4-:R-:W-:Y:S11]  /*6ab80*/  HMMA.1688.F32.TF32 R8, R224, R152, R8 ;  /* 0x00000098e008723c */ /* 0x010ff60000081008 */
[----:B------:R-:W-:Y:S11]  /*6ab90*/  @!UPT UIADD3 URZ, URZ, URZ, URZ ;  /* 0x0000003f3f3ff290 */ /* 0x000ff6000fffe03f */
[----:B------:R-:W-:Y:S02]  /*6aba0*/  @!UPT UIADD3 URZ, URZ, URZ, URZ ;  /* 0x0000003f3f3ff290 */ /* 0x000fe4000fffe03f */
[----:B-1----:R-:W-:Y:S01]  /*6abb0*/  IMAD.MOV.U32 R209, RZ, RZ, R8 ;  /* 0x000000ffffd17224 */ /* 0x002fe200078e0008 */
[----:B------:R-:W-:Y:S01]  /*6abc0*/  MOV R196, R9 ;  /* 0x0000000900c47202 */ /* 0x000fe20000000f00 */
[----:B------:R-:W-:Y:S02]  /*6abd0*/  IMAD.MOV.U32 R153, RZ, RZ, R10 ;  /* 0x000000ffff997224 */ /* 0x000fe400078e000a */
[----:B------:R-:W-:Y:S02]  /*6abe0*/  IMAD.MOV.U32 R152, RZ, RZ, R11 ;  /* 0x000000ffff987224 */ /* 0x000fe400078e000b */
[C---:B--2---:R-:W-:Y:S11]  /*6abf0*/  HMMA.1688.F32.TF32 R8, R220.reuse, R214, R236 ;  /* 0x000000d6dc08723c */ /* 0x044ff600000810ec */
[----:B------:R-:W-:Y:S11]  /*6ac00*/  @!UPT UIADD3 URZ, URZ, URZ, URZ ;  /* 0x0000003f3f3ff290 */ /* 0x000ff6000fffe03f */
[----:B------:R-:W-:Y:S02]  /*6ac10*/  @!UPT UIADD3 URZ, URZ, URZ, URZ ;  /* 0x0000003f3f3ff290 */ /* 0x000fe4000fffe03f */
[----:B------:R-:W-:Y:S01]  /*6ac20*/  IMAD.MOV.U32 R169, RZ, RZ, R8 ;  /* 0x000000ffffa97224 */ /* 0x000fe200078e0008 */
[----:B------:R-:W-:Y:S01]  /*6ac30*/  MOV R205, R10 ;  /* 0x0000000a00cd7202 */ /* 0x000fe20000000f00 */
[----:B------:R-:W-:Y:S02]  /*6ac40*/  IMAD.MOV.U32 R204, RZ, RZ, R9 ;  /* 0x000000ffffcc7224 */ /* 0x000fe400078e0009 */
[----:B------:R-:W-:Y:S02]  /*6ac50*/  IMAD.MOV.U32 R208, RZ, RZ, R11 ;  /* 0x000000ffffd07224 */ /* 0x000fe400078e000b */
[----:B------:R-:W-:Y:S07]  /*6ac60*/  HMMA.1688.F32.TF32 R8, R220, R210, R228 ;  /* 0x000000d2dc08723c */ /* 0x000fee00000810e4 */
[----:B------:R-:W-:Y:S01]  /*6ac70*/  MOV R228, R166 ;  /* 0x000000a600e47202 */ /* 0x000fe20000000f00 */
[----:B------:R-:W-:Y:S01]  /*6ac80*/  IMAD.MOV.U32 R229, RZ, RZ, R167 ;  /* 0x000000ffffe57224 */ /* 0x000fe200078e00a7 */
[----:B------:R-:W2:Y:S04]  /*6ac90*/  LDL.LU R166, [R1+0x80a4] ;  /* 0x0080a40001a67983 */ /* 0x000ea80000300800 */
[----:B------:R-:W4:Y:S01]  /*6aca0*/  LDL.LU R167, [R1+0x80a0] ;  /* 0x0080a00001a77983 */ /* 0x000f220000300800 */
[----:B---3--:R-:W-:Y:S01]  /*6acb0*/  HMMA.1688.F32.TF32 R12, R224, R148, R12 ;  /* 0x00000094e00c723c */ /* 0x008fe2000008100c */
[----:B------:R-:W-:-:S02]  /*6acc0*/  IMAD.MOV.U32 R230, RZ, RZ, R163 ;  /* 0x000000ffffe67224 */ /* 0x000fc400078e00a3 */
[----:B------:R-:W3:Y:S05]  /*6acd0*/  LDL.LU R163, [R1+0x809c] ;  /* 0x00809c0001a37983 */ /* 0x000eea0000300800 */
[----:B------:R-:W-:Y:S01]  /*6ace0*/  HMMA.1688.F32.TF32 R16, R224, R144, R16 ;  /* 0x00000090e010723c */ /* 0x000fe20000081010 */
[----:B------:R-:W-:Y:S01]  /*6acf0*/  IMAD.MOV.U32 R231, RZ, RZ, R162 ;  /* 0x000000ffffe77224 */ /* 0x000fe200078e00a2 */
[----:B------:R-:W-:Y:S01]  /*6ad00*/  MOV R237, R190 ;  /* 0x000000be00ed7202 */ /* 0x000fe20000000f00 */
[----:B------:R-:W3:Y:S01]  /*6ad10*/  LDL.LU R162, [R1+0x8098] ;  /* 0x0080980001a27983 */ /* 0x000ee20000300800 */
[----:B------:R-:W-:Y:S02]  /*6ad20*/  IMAD.MOV.U32 R236, RZ, RZ, R191 ;  /* 0x000000ffffec7224 */ /* 0x000fe400078e00bf */
[----:B------:R-:W-:Y:S01]  /*6ad30*/  IMAD.MOV.U32 R238, RZ, RZ, R91 ;  /* 0x000000ffffee7224 */ /* 0x000fe200078e005b */
[----:B------:R-:W3:Y:S01]  /*6ad40*/  LDL.LU R191, [R1+0x8094] ;  /* 0x0080940001bf7983 */ /* 0x000ee20000300800 */
[----:B------:R-:W-:-:S03]  /*6ad50*/  IMAD.MOV.U32 R239, RZ, RZ, R90 ;  /* 0x000000ffffef7224 */ /* 0x000fc600078e005a */
[----:B------:R-:W3:Y:S01]  /*6ad60*/  LDL.LU R190, [R1+0x8090] ;  /* 0x0080900001be7983 */ /* 0x000ee20000300800 */
[----:B------:R-:W-:-:S03]  /*6ad70*/  IMAD.MOV.U32 R244, RZ, RZ, R95 ;  /* 0x000000fffff47224 */ /* 0x000fc600078e005f */
[----:B------:R-:W3:Y:S01]  /*6ad80*/  LDL.LU R91, [R1+0x808c] ;  /* 0x00808c00015b7983 */ /* 0x000ee20000300800 */
[----:B------:R-:W-:Y:S01]  /*6ad90*/  IMAD.MOV.U32 R245, RZ, RZ, R94 ;  /* 0x000000fffff57224 */ /* 0x000fe200078e005e */
[----:B------:R-:W-:Y:S02]  /*6ada0*/  MOV R246, R187 ;  /* 0x000000bb00f67202 */ /* 0x000fe40000000f00 */
[----:B------:R-:W3:Y:S01]  /*6adb0*/  LDL.LU R90, [R1+0x8088] ;  /* 0x00808800015a7983 */ /* 0x000ee20000300800 */
[----:B------:R-:W-:-:S03]  /*6adc0*/  IMAD.MOV.U32 R247, RZ, RZ, R186 ;  /* 0x000000fffff77224 */ /* 0x000fc600078e00ba */
[----:B------:R-:W3:Y:S01]  /*6add0*/  LDL.LU R95, [R1+0x8084] ;  /* 0x00808400015f7983 */ /* 0x000ee20000300800 */
[----:B------:R-:W-:-:S03]  /*6ade0*/  IMAD.MOV.U32 R248, RZ, RZ, R183 ;  /* 0x000000fffff87224 */ /* 0x000fc600078e00b7 */
[----:B------:R-:W3:Y:S01]  /*6adf0*/  LDL.LU R94, [R1+0x8080] ;  /* 0x00808000015e7983 */ /* 0x000ee20000300800 */
[----:B------:R-:W-:-:S03]  /*6ae00*/  IMAD.MOV.U32 R249, RZ, RZ, R182 ;  /* 0x000000fffff97224 */ /* 0x000fc600078e00b6 */
[----:B------:R-:W3:Y:S01]  /*6ae10*/  LDL.LU R187, [R1+0x807c] ;  /* 0x00807c0001bb7983 */ /* 0x000ee20000300800 */
[----:B------:R-:W-:-:S03]  /*6ae20*/  IMAD.MOV.U32 R250, RZ, RZ, R179 ;  /* 0x000000fffffa7224 */ /* 0x000fc600078e00b3 */
[----:B------:R-:W3:Y:S01]  /*6ae30*/  LDL.LU R186, [R1+0x8078] ;  /* 0x0080780001ba7983 */ /* 0x000ee20000300800 */
[----:B------:R-:W-:-:S03]  /*6ae40*/  MOV R197, R12 ;  /* 0x0000000c00c57202 */ /* 0x000fc60000000f00 */
[----:B------:R-:W3:Y:S01]  /*6ae50*/  LDL.LU R183, [R1+0x8074] ;  /* 0x0080740001b77983 */ /* 0x000ee20000300800 */
[----:B------:R-:W-:Y:S01]  /*6ae60*/  MOV R251, R178 ;  /* 0x000000b200fb7202 */ /* 0x000fe20000000f00 */
[----:B------:R-:W-:Y:S02]  /*6ae70*/  IMAD.MOV.U32 R201, RZ, RZ, R13 ;  /* 0x000000ffffc97224 */ /* 0x000fe400078e000d */
[----:B------:R-:W3:Y:S01]  /*6ae80*/  LDL.LU R182, [R1+0x8070] ;  /* 0x0080700001b67983 */ /* 0x000ee20000300800 */
[----:B------:R-:W-:-:S03]  /*6ae90*/  IMAD.MOV.U32 R12, RZ, RZ, R175 ;  /* 0x000000ffff0c7224 */ /* 0x000fc600078e00af */
[----:B------:R-:W3:Y:S01]  /*6aea0*/  LDL.LU R179, [R1+0x806c] ;  /* 0x00806c0001b37983 */ /* 0x000ee20000300800 */
[----:B------:R-:W-:Y:S02]  /*6aeb0*/  IMAD.MOV.U32 R149, RZ, RZ, R14 ;  /* 0x000000ffff957224 */ /* 0x000fe400078e000e */
[----:B------:R-:W-:Y:S01]  /*6aec0*/  IMAD.MOV.U32 R13, RZ, RZ, R174 ;  /* 0x000000ffff0d7224 */ /* 0x000fe200078e00ae */
[----:B------:R-:W3:Y:S01]  /*6aed0*/  LDL.LU R178, [R1+0x8068] ;  /* 0x0080680001b27983 */ /* 0x000ee20000300800 */
[----:B------:R-:W-:Y:S02]  /*6aee0*/  IMAD.MOV.U32 R148, RZ, RZ, R15 ;  /* 0x000000ffff947224 */ /* 0x000fe400078e000f */
[----:B------:R-:W-:Y:S01]  /*6aef0*/  IMAD.MOV.U32 R14, RZ, RZ, R171 ;  /* 0x000000ffff0e7224 */ /* 0x000fe200078e00ab */
[----:B------:R-:W3:Y:S01]  /*6af00*/  LDL.LU R175, [R1+0x8064] ;  /* 0x0080640001af7983 */ /* 0x000ee20000300800 */
[----:B------:R-:W-:Y:S02]  /*6af10*/  IMAD.MOV.U32 R200, RZ, RZ, R16 ;  /* 0x000000ffffc87224 */ /* 0x000fe400078e0010 */
[----:B------:R-:W-:Y:S01]  /*6af20*/  IMAD.MOV.U32 R15, RZ, RZ, R170 ;  /* 0x000000ffff0f7224 */ /* 0x000fe200078e00aa */
[----:B------:R-:W3:Y:S01]  /*6af30*/  LDL.LU R174, [R1+0x8060] ;  /* 0x0080600001ae7983 */ /* 0x000ee20000300800 */
[----:B------:R-:W-:-:S03]  /*6af40*/  IMAD.MOV.U32 R188, RZ, RZ, R17 ;  /* 0x000000ffffbc7224 */ /* 0x000fc600078e0011 */
[----:B------:R-:W3:Y:S04]  /*6af50*/  LDL.LU R171, [R1+0x805c] ;  /* 0x00805c0001ab7983 */ /* 0x000ee80000300800 */
[----:B------:R-:W3:Y:S01]  /*6af60*/  LDL.LU R170, [R1+0x8058] ;  /* 0x0080580001aa7983 */ /* 0x000ee20000300800 */
[----:B--2---:R-:W-:Y:S01]  /*6af70*/  IMAD.MOV.U32 R17, RZ, RZ, R166 ;  /* 0x000000ffff117224 */ /* 0x004fe200078e00a6 */
[----:B----4-:R-:W-:Y:S02]  /*6af80*/  MOV R16, R167 ;  /* 0x000000a700107202 */ /* 0x010fe40000000f00 */
[----:B------:R-:W2:Y:S04]  /*6af90*/  LDL.LU R167, [R1+0x8054] ;  /* 0x0080540001a77983 */ /* 0x000ea80000300800 */
[----:B------:R-:W4:Y:S01]  /*6afa0*/  LDL.LU R166, [R1+0x8050] ;  /* 0x0080500001a67983 */ /* 0x000f220000300800 */
[----:B------:R-:W-:Y:S01]  /*6afb0*/  IMAD.MOV.U32 R145, RZ, RZ, R18 ;  /* 0x000000ffff917224 */ /* 0x000fe200078e0012 */
[----:B------:R-:W-:Y:S01]  /*6afc0*/  HMMA.1688.F32.TF32 R20, R224, R140, R20 ;  /* 0x0000008ce014723c */ /* 0x000fe20000081014 */
[----:B------:R-:W-:-:S02]  /*6afd0*/  IMAD.MOV.U32 R144, RZ, RZ, R19 ;  /* 0x000000ffff907224 */ /* 0x000fc400078e0013 */
[----:B------:R-:W-:Y:S02]  /*6afe0*/  IMAD.MOV.U32 R18, RZ, RZ, R98 ;  /* 0x000000ffff127224 */ /* 0x000fe400078e0062 */
[----:B------:R-:W4:Y:S01]  /*6aff0*/  LDL.LU R98, [R1+0x804c] ;  /* 0x00804c0001627983 */ /* 0x000f220000300800 */
[----:B------:R-:W-:-:S03]  /*6b000*/  IMAD.MOV.U32 R19, RZ, RZ, R99 ;  /* 0x000000ffff137224 */ /* 0x000fc600078e0063 */
[----:B------:R-:W4:Y:S04]  /*6b010*/  LDL.LU R99, [R1+0x8048] ;  /* 0x0080480001637983 */ /* 0x000f280000300800 */
[----:B------:R-:W4:Y:S04]  /*6b020*/  LDL.LU R48, [R1+0x53b0] ;  /* 0x0053b00001307983 */ /* 0x000f280000300800 */
[----:B------:R-:W4:Y:S04]  /*6b030*/  LDL.LU R49, [R1+0x53b4] ;  /* 0x0053b40001317983 */ /* 0x000f280000300800 */
[----:B------:R-:W4:Y:S04]  /*6b040*/  LDL.LU R50, [R1+0x53b8] ;  /* 0x0053b80001327983 */ /* 0x000f280000300800 */
[----:B------:R-:W4:Y:S04]  /*6b050*/  LDL.LU R51, [R1+0x53bc] ;  /* 0x0053bc0001337983 */ /* 0x000f280000300800 */
[----:B------:R-:W4:Y:S01]  /*6b060*/  LDL.LU R44, [R1+0x5390] ;  /* 0x00539000012c7983 */ /* 0x000f220000300800 */
[----:B---3--:R-:W-:-:S03]  /*6b070*/  IMAD.MOV.U32 R28, RZ, RZ, R94 ;  /* 0x000000ffff1c7224 */ /* 0x008fc600078e005e */
[----:B------:R-:W3:Y:S01]  /*6b080*/  LDL.LU R45, [R1+0x5394] ;  /* 0x00539400012d7983 */ /* 0x000ee20000300800 */
[----:B------:R-:W-:-:S03]  /*6b090*/  MOV R29, R95 ;  /* 0x0000005f001d7202 */ /* 0x000fc60000000f00 */
[----:B------:R-:W3:Y:S01]  /*6b0a0*/  LDL.LU R46, [R1+0x5398] ;  /* 0x00539800012e7983 */ /* 0x000ee20000300800 */
[----:B------:R-:W-:-:S03]  /*6b0b0*/  IMAD.MOV.U32 R30, RZ, RZ, R90 ;  /* 0x000000ffff1e7224 */ /* 0x000fc600078e005a */
[----:B------:R-:W3:Y:S01]  /*6b0c0*/  LDL.LU R47, [R1+0x539c] ;  /* 0x00539c00012f7983 */ /* 0x000ee20000300800 */
[----:B------:R-:W-:-:S03]  /*6b0d0*/  IMAD.MOV.U32 R31, RZ, RZ, R91 ;  /* 0x000000ffff1f7224 */ /* 0x000fc600078e005b */
[----:B------:R-:W3:Y:S04]  /*6b0e0*/  LDL.LU R94, [R1+0x8044] ;  /* 0x00804400015e7983 */ /* 0x000ee80000300800 */
[----:B------:R-:W3:Y:S04]  /*6b0f0*/  LDL.LU R95, [R1+0x8040] ;  /* 0x00804000015f7983 */ /* 0x000ee80000300800 */
[----:B------:R-:W3:Y:S04]  /*6b100*/  LDL.LU R90, [R1+0x803c] ;  /* 0x00803c00015a7983 */ /* 0x000ee80000300800 */
[----:B------:R-:W3:Y:S01]  /*6b110*/  LDL.LU R91, [R1+0x8038] ;  /* 0x00803800015b7983 */ /* 0x000ee20000300800 */
[----:B------:R-:W-:-:S02]  /*6b120*/  IMAD.MOV.U32 R37, RZ, RZ, R175 ;  /* 0x000000ffff257224 */ /* 0x000fc400078e00af */
[----:B------:R-:W-:Y:S02]  /*6b130*/  IMAD.MOV.U32 R36, RZ, RZ, R174 ;  /* 0x000000ffff247224 */ /* 0x000fe400078e00ae */
[----:B------:R-:W-:Y:S01]  /*6b140*/  IMAD.MOV.U32 R43, RZ, RZ, R171 ;  /* 0x000000ffff2b7224 */ /* 0x000fe200078e00ab */
[----:B------:R-:W-:Y:S01]  /*6b150*/  MOV R42, R170 ;  /* 0x000000aa002a7202 */ /* 0x000fe20000000f00 */
[----:B------:R-:W-:Y:S01]  /*6b160*/  IMAD.MOV.U32 R38, RZ, RZ, R178 ;  /* 0x000000ffff267224 */ /* 0x000fe200078e00b2 */
[----:B------:R-:W-:Y:S01]  /*6b170*/  MOV R39, R179 ;  /* 0x000000b300277202 */ /* 0x000fe20000000f00 */
[----:B------:R-:W-:Y:S02]  /*6b180*/  IMAD.MOV.U32 R32, RZ, RZ, R182 ;  /* 0x000000ffff207224 */ /* 0x000fe400078e00b6 */
[----:B------:R-:W-:Y:S02]  /*6b190*/  IMAD.MOV.U32 R33, RZ, RZ, R183 ;  /* 0x000000ffff217224 */ /* 0x000fe400078e00b7 */
[----:B------:R-:W-:Y:S01]  /*6b1a0*/  IMAD.MOV.U32 R34, RZ, RZ, R186 ;  /* 0x000000ffff227224 */ /* 0x000fe200078e00ba */
[----:B------:R-:W-:Y:S01]  /*6b1b0*/  HMMA.1688.F32.TF32 R24, R224, R136, R24 ;  /* 0x00000088e018723c */ /* 0x000fe20000081018 */
[----:B------:R-:W-:Y:S01]  /*6b1c0*/  IMAD.MOV.U32 R141, RZ, RZ, R20 ;  /* 0x000000ffff8d7224 */ /* 0x000fe200078e0014 */
[----:B------:R-:W-:Y:S01]  /*6b1d0*/  MOV R20, R190 ;  /* 0x000000be00147202 */ /* 0x000fe20000000f00 */
[----:B------:R-:W-:Y:S01]  /*6b1e0*/  IMAD.MOV.U32 R35, RZ, RZ, R187 ;  /* 0x000000ffff237224 */ /* 0x000fe200078e00bb */
[----:B------:R-:W-:Y:S01]  /*6b1f0*/  MOV R241, R202 ;  /* 0x000000ca00f17202 */ /* 0x000fe20000000f00 */
[----:B------:R-:W-:-:S02]  /*6b200*/  IMAD.MOV.U32 R140, RZ, RZ, R21 ;  /* 0x000000ffff8c7224 */ /* 0x000fc400078e0015 */
[----:B------:R-:W-:Y:S01]  /*6b210*/  IMAD.MOV.U32 R240, RZ, RZ, R158 ;  /* 0x000000fffff07224 */ /* 0x000fe200078e009e */
[----:B------:R-:W-:Y:S01]  /*6b220*/  MOV R136, R23 ;  /* 0x0000001700887202 */ /* 0x000fe20000000f00 */
[----:B------:R-:W-:Y:S02]  /*6b230*/  IMAD.MOV.U32 R137, RZ, RZ, R22 ;  /* 0x000000ffff897224 */ /* 0x000fe400078e0016 */
[----:B------:R-:W-:Y:S01]  /*6b240*/  IMAD.MOV.U32 R242, RZ, RZ, R203 ;  /* 0x000000fffff27224 */ /* 0x000fe200078e00cb */
[----:B------:R-:W-:Y:S01]  /*6b250*/  MOV R168, R11 ;  /* 0x0000000b00a87202 */ /* 0x000fe20000000f00 */
[----:B------:R-:W-:Y:S01]  /*6b260*/  IMAD.MOV.U32 R21, RZ, RZ, R191 ;  /* 0x000000ffff157224 */ /* 0x000fe200078e00bf */
[----:B------:R-:W-:Y:S01]  /*6b270*/  LDS R224, [R6+0x4000] ;  /* 0x0040000006e07984 */ /* 0x000fe20000000800 */
[----:B------:R-:W-:Y:S02]  /*6b280*/  IMAD.MOV.U32 R22, RZ, RZ, R162 ;  /* 0x000000ffff167224 */ /* 0x000fe400078e00a2 */
[----:B------:R-:W-:Y:S01]  /*6b290*/  IMAD.MOV.U32 R23, RZ, RZ, R163 ;  /* 0x000000ffff177224 */ /* 0x000fe200078e00a3 */
[----:B------:R-:W-:Y:S01]  /*6b2a0*/  LDS R226, [R6+0x6000] ;  /* 0x0060000006e27984 */ /* 0x000fe20000000800 */
[----:B------:R-:W-:-:S02]  /*6b2b0*/  IMAD.MOV.U32 R185, RZ, RZ, R8 ;  /* 0x000000ffffb97224 */ /* 0x000fc400078e0008 */
[----:B------:R-:W-:Y:S01]  /*6b2c0*/  IMAD.MOV.U32 R164, RZ, RZ, R9 ;  /* 0x000000ffffa47224 */ /* 0x000fe200078e0009 */
[----:B------:R-:W-:Y:S01]  /*6b2d0*/  LDS R225, [R7+0x4000] ;  /* 0x0040000007e17984 */ /* 0x000fe20000000800 */
[----:B------:R-:W-:Y:S02]  /*6b2e0*/  IMAD.MOV.U32 R165, RZ, RZ, R10 ;  /* 0x000000ffffa57224 */ /* 0x000fe400078e000a */
[----:B------:R-:W-:Y:S01]  /*6b2f0*/  HMMA.1688.F32.TF32 R8, R220, R206, R232 ;  /* 0x000000cedc08723c */ /* 0x000fe200000810e8 */
[----:B------:R-:W-:Y:S01]  /*6b300*/  IMAD.MOV.U32 R243, RZ, RZ, R198 ;  /* 0x000000fffff37224 */ /* 0x000fe200078e00c6 */
[----:B------:R-:W1:Y:S05]  /*6b310*/  LDS R227, [R7+0x6000] ;  /* 0x0060000007e37984 */ /* 0x000e6a0000000800 */
[----:B------:R-:W-:Y:S01]  /*6b320*/  IMAD.MOV.U32 R232, RZ, RZ, R199 ;  /* 0x000000ffffe87224 */ /* 0x000fe200078e00c7 */
[----:B------:R-:W-:Y:S01]  /*6b330*/  MOV R234, R194 ;  /* 0x000000c200ea7202 */ /* 0x000fe20000000f00 */
[----:B------:R-:W-:-:S02]  /*6b340*/  IMAD.MOV.U32 R233, RZ, RZ, R159 ;  /* 0x000000ffffe97224 */ /* 0x000fc400078e009f */
[----:B------:R-:W-:Y:S02]  /*6b350*/  IMAD.MOV.U32 R235, RZ, RZ, R195 ;  /* 0x000000ffffeb7224 */ /* 0x000fe400078e00c3 */
[----:B--2---:R-:W-:Y:S02]  /*6b360*/  IMAD.MOV.U32 R41, RZ, RZ, R167 ;  /* 0x000000ffff297224 */ /* 0x004fe400078e00a7 */
[----:B----4-:R-:W-:Y:S02]  /*6b370*/  IMAD.MOV.U32 R40, RZ, RZ, R166 ;  /* 0x000000ffff287224 */ /* 0x010fe400078e00a6 */
[----:B------:R-:W2:Y:S04]  /*6b380*/  LDL.LU R166, [R1+0x8034] ;  /* 0x0080340001a67983 */ /* 0x000ea80000300800 */
[----:B------:R-:W2:Y:S04]  /*6b390*/  LDL.LU R167, [R1+0x8030] ;  /* 0x0080300001a77983 */ /* 0x000ea80000300800 */
[----:B------:R-:W4:Y:S04]  /*6b3a0*/  LDL.LU R170, [R1+0x802c] ;  /* 0x00802c0001aa7983 */ /* 0x000f280000300800 */
[----:B------:R-:W4:Y:S04]  /*6b3b0*/  LDL.LU R171, [R1+0x8028] ;  /* 0x0080280001ab7983 */ /* 0x000f280000300800 */
        /* <DEDUP_REMOVED lines=15> */
[----:B------:R-:W3:Y:S04]  /*6b4b0*/  LDL.LU R198, [R1+0x7fe8] ;  /* 0x007fe80001c67983 */ /* 0x000ee80000300800 */
[----:B------:R-:W3:Y:S04]  /*6b4c0*/  LDL.LU R199, [R1+0x7fe4] ;  /* 0x007fe40001c77983 */ /* 0x000ee80000300800 */
[----:B------:R-:W3:Y:S04]  /*6b4d0*/  LDL.LU R159, [R1+0x7fe0] ;  /* 0x007fe000019f7983 */ /* 0x000ee80000300800 */
[----:B------:R-:W3:Y:S04]  /*6b4e0*/  LDL.LU R194, [R1+0x7fdc] ;  /* 0x007fdc0001c27983 */ /* 0x000ee80000300800 */
[----:B------:R-:W3:Y:S01]  /*6b4f0*/  LDL.LU R195, [R1+0x7fd8] ;  /* 0x007fd80001c37983 */ /* 0x000ee20000300800 */
[----:B------:R-:W-:-:S02]  /*6b500*/  IMAD.MOV.U32 R177, RZ, RZ, R8 ;  /* 0x000000ffffb17224 */ /* 0x000fc400078e0008 */
[----:B------:R-:W-:Y:S02]  /*6b510*/  IMAD.MOV.U32 R212, RZ, RZ, R9 ;  /* 0x000000ffffd47224 */ /* 0x000fe400078e0009 */
[----:B------:R-:W-:Y:S02]  /*6b520*/  IMAD.MOV.U32 R213, RZ, RZ, R10 ;  /* 0x000000ffffd57224 */ /* 0x000fe400078e000a */
[----:B------:R-:W-:Y:S01]  /*6b530*/  IMAD.MOV.U32 R252, RZ, RZ, R11 ;  /* 0x000000fffffc7224 */ /* 0x000fe200078e000b */
[----:B------:R-:W-:Y:S01]  /*6b540*/  MOV R116, R27 ;  /* 0x0000001b00747202 */ /* 0x000fe20000000f00 */
[----:B------:R-:W-:Y:S02]  /*6b550*/  IMAD.MOV.U32 R121, RZ, RZ, R24 ;  /* 0x000000ffff797224 */ /* 0x000fe400078e0018 */
[----:B------:R-:W-:Y:S02]  /*6b560*/  IMAD.MOV.U32 R120, RZ, RZ, R25 ;  /* 0x000000ffff787224 */ /* 0x000fe400078e0019 */
[----:B------:R-:W-:Y:S01]  /*6b570*/  IMAD.MOV.U32 R117, RZ, RZ, R26 ;  /* 0x000000ffff757224 */ /* 0x000fe200078e001a */
[C---:B--2---:R-:W-:Y:S11]  /*6b580*/  HMMA.1688.F32.TF32 R8, R220.reuse, R202, R48 ;  /* 0x000000cadc08723c */ /* 0x044ff60000081030 */
[----:B------:R-:W-:Y:S11]  /*6b590*/  @!UPT UIADD3 URZ, URZ, URZ, URZ ;  /* 0x0000003f3f3ff290 */ /* 0x000ff6000fffe03f */
[----:B------:R-:W-:Y:S02]  /*6b5a0*/  @!UPT UIADD3 URZ, URZ, URZ, URZ ;  /* 0x0000003f3f3ff290 */ /* 0x000fe4000fffe03f */
[----:B------:R-:W-:Y:S01]  /*6b5b0*/  IMAD.MOV.U32 R161, RZ, RZ, R8 ;  /* 0x000000ffffa17224 */ /* 0x000fe200078e0008 */
[----:B------:R-:W-:Y:S01]  /*6b5c0*/  MOV R180, R11 ;  /* 0x0000000b00b47202 */ /* 0x000fe20000000f00 */
[----:B------:R-:W-:Y:S02]  /*6b5d0*/  IMAD.MOV.U32 R184, RZ, RZ, R9 ;  /* 0x000000ffffb87224 */ /* 0x000fe400078e0009 */
[----:B------:R-:W-:Y:S02]  /*6b5e0*/  IMAD.MOV.U32 R181, RZ, RZ, R10 ;  /* 0x000000ffffb57224 */ /* 0x000fe400078e000a */
[C---:B---3--:R-:W-:Y:S11]  /*6b5f0*/  HMMA.1688.F32.TF32 R8, R220.reuse, R198, R44 ;  /* 0x000000c6dc08723c */ /* 0x048ff6000008102c */
[----:B------:R-:W-:Y:S11]  /*6b600*/  @!UPT UIADD3 URZ, URZ, URZ, URZ ;  /* 0x0000003f3f3ff290 */ /* 0x000ff6000fffe03f */
[----:B------:R-:W-:Y:S02]  /*6b610*/  @!UPT UIADD3 URZ, URZ, URZ, URZ ;  /* 0x0000003f3f3ff290 */ /* 0x000fe4000fffe03f */
[----:B------:R-:W-:Y:S02]  /*6b620*/  IMAD.MOV.U32 R97, RZ, RZ, R8 ;  /* 0x000000ffff617224 */ /* 0x000fe400078e0008 */
[----:B------:R-:W-:Y:S02]  /*6b630*/  IMAD.MOV.U32 R96, RZ, RZ, R9 ;  /* 0x000000ffff607224 */ /* 0x000fe400078e0009 */
[----:B------:R-:W-:Y:S02]  /*6b640*/  IMAD.MOV.U32 R93, RZ, RZ, R10 ;  /* 0x000000ffff5d7224 */ /* 0x000fe400078e000a */
[----:B------:R-:W-:Y:S02]  /*6b650*/  IMAD.MOV.U32 R92, RZ, RZ, R11 ;  /* 0x000000ffff5c7224 */ /* 0x000fe400078e000b */
[C---:B------:R-:W-:Y:S11]  /*6b660*/  HMMA.1688.F32.TF32 R8, R220.reuse, R194, R40 ;  /* 0x000000c2dc08723c */ /* 0x040ff60000081028 */
[----:B------:R-:W-:Y:S11]  /*6b670*/  @!UPT UIADD3 URZ, URZ, URZ, URZ ;  /* 0x0000003f3f3ff290 */ /* 0x000ff6000fffe03f */
[----:B------:R-:W-:Y:S02]  /*6b680*/  @!UPT UIADD3 URZ, URZ, URZ, URZ ;  /* 0x0000003f3f3ff290 */ /* 0x000fe4000fffe03f */
[----:B------:R-:W-:Y:S01]  /*6b690*/  MOV R105, R8 ;  /* 0x0000000800697202 */ /* 0x000fe20000000f00 */
[----:B------:R-:W-:Y:S02]  /*6b6a0*/  IMAD.MOV.U32 R104, RZ, RZ, R9 ;  /* 0x000000ffff687224 */ /* 0x000fe400078e0009 */
[----:B------:R-:W-:Y:S02]  /*6b6b0*/  IMAD.MOV.U32 R101, RZ, RZ, R10 ;  /* 0x000000ffff657224 */ /* 0x000fe400078e000a */
[----:B------:R-:W-:Y:S02]  /*6b6c0*/  IMAD.MOV.U32 R100, RZ, RZ, R11 ;  /* 0x000000ffff647224 */ /* 0x000fe400078e000b */
[C---:B------:R-:W-:Y:S08]  /*6b6d0*/  HMMA.1688.F32.TF32 R8, R220.reuse, R158, R36 ;  /* 0x0000009edc08723c */ /* 0x040ff00000081024 */
[C---:B------:R-:W-:Y:S11]  /*6b6e0*/  HMMA.1688.F32.TF32 R32, R220.reuse, R162, R32 ;  /* 0x000000a2dc20723c */ /* 0x040ff60000081020 */
[----:B------:R-:W-:Y:S05]  /*6b6f0*/  @!UPT UIADD3 URZ, URZ, URZ, URZ ;  /* 0x0000003f3f3ff290 */ /* 0x000fea000fffe03f */
[----:B------:R-:W-:Y:S01]  /*6b700*/  IMAD.MOV.U32 R113, RZ, RZ, R8 ;  /* 0x000000ffff717224 */ /* 0x000fe200078e0008 */
[----:B------:R-:W-:Y:S01]  /*6b710*/  MOV R112, R9 ;  /* 0x0000000900707202 */ /* 0x000fe20000000f00 */
[----:B------:R-:W-:Y:S02]  /*6b720*/  IMAD.MOV.U32 R109, RZ, RZ, R10 ;  /* 0x000000ffff6d7224 */ /* 0x000fe400078e000a */
[----:B------:R-:W-:Y:S02]  /*6b730*/  IMAD.MOV.U32 R108, RZ, RZ, R11 ;  /* 0x000000ffff6c7224 */ /* 0x000fe400078e000b */
[C---:B------:R-:W-:Y:S01]  /*6b740*/  HMMA.1688.F32.TF32 R8, R220.reuse, R190, R28 ;  /* 0x000000bedc08723c */ /* 0x040fe2000008101c */
[----:B------:R-:W-:Y:S04]  /*6b750*/  STL.64 [R1+0x5360], R32 ;  /* 0x0053602001007387 */ /* 0x000fe80000100a00 */
[----:B------:R-:W-:Y:S03]  /*6b760*/  STL.64 [R1+0x5368], R34 ;  /* 0x0053682201007387 */ /* 0x000fe60000100a00 */
[C---:B------:R-:W-:Y:S08]  /*6b770*/  HMMA.1688.F32.TF32 R24, R220.reuse, R186, R20 ;  /* 0x000000badc18723c */ /* 0x040ff00000081014 */
[C---:B------:R-:W-:Y:S07]  /*6b780*/  HMMA.1688.F32.TF32 R20, R220.reuse, R182, R16 ;  /* 0x000000b6dc14723c */ /* 0x040fee0000081010 */
[----:B------:R-:W-:Y:S04]  /*6b790*/  STL.64 [R1+0x5350], R8 ;  /* 0x0053500801007387 */ /* 0x000fe80000100a00 */
[----:B------:R2:W-:Y:S02]  /*6b7a0*/  STL.64 [R1+0x5358], R10 ;  /* 0x0053580a01007387 */ /* 0x0005e40000100a00 */
[C---:B--2---:R-:W-:Y:S02]  /*6b7b0*/  HMMA.1688.F32.TF32 R8, R220.reuse, R178, R12 ;  /* 0x000000b2dc08723c */ /* 0x044fe4000008100c */
[----:B------:R-:W-:Y:S04]  /*6b7c0*/  STL.64 [R1+0x5340], R24 ;  /* 0x0053401801007387 */ /* 0x000fe80000100a00 */
[----:B------:R-:W-:Y:S02]  /*6b7d0*/  STL.64 [R1+0x5348], R26 ;  /* 0x0053481a01007387 */ /* 0x000fe40000100a00 */
[C---:B------:R-:W-:Y:S02]  /*6b7e0*/  HMMA.1688.F32.TF32 R16, R220.reuse, R174, R248 ;  /* 0x000000aedc10723c */ /* 0x040fe400000810f8 */
[----:B------:R-:W-:Y:S04]  /*6b7f0*/  STL.64 [R1+0x5330], R20 ;  /* 0x0053301401007387 */ /* 0x000fe80000100a00 */
[----:B------:R-:W-:Y:S02]  /*6b800*/  STL.64 [R1+0x5338], R22 ;  /* 0x0053381601007387 */ /* 0x000fe40000100a00 */
[C---:B----4-:R-:W-:Y:S07]  /*6b810*/  HMMA.1688.F32.TF32 R12, R220.reuse, R170, R240 ;  /* 0x000000aadc0c723c */ /* 0x050fee00000810f0 */
[----:B------:R-:W-:Y:S04]  /*6b820*/  STL.64 [R1+0x5320], R8 ;  /* 0x0053200801007387 */ /* 0x000fe80000100a00 */
[----:B------:R2:W-:Y:S02]  /*6b830*/  STL.64 [R1+0x5328], R10 ;  /* 0x0053280a01007387 */ /* 0x0005e40000100a00 */
[C---:B--2---:R-:W-:Y:S02]  /*6b840*/  HMMA.1688.F32.TF32 R8, R220.reuse, R166, R244 ;  /* 0x000000a6dc08723c */ /* 0x044fe400000810f4 */
[----:B------:R-:W-:Y:S04]  /*6b850*/  STL.64 [R1+0x5310], R16 ;  /* 0x0053101001007387 */ /* 0x000fe80000100a00 */
[----:B------:R2:W-:Y:S04]  /*6b860*/  STL.64 [R1+0x5318], R18 ;  /* 0x0053181201007387 */ /* 0x0005e80000100a00 */
[----:B------:R-:W-:Y:S04]  /*6b870*/  STL.64 [R1+0x5300], R12 ;  /* 0x0053000c01007387 */ /* 0x000fe80000100a00 */
[----:B------:R3:W-:Y:S01]  /*6b880*/  STL.64 [R1+0x5308], R14 ;  /* 0x0053080e01007387 */ /* 0x0007e20000100a00 */
[C---:B--2---:R-:W-:Y:S08]  /*6b890*/  HMMA.1688.F32.TF32 R16, R220.reuse, R90, R236 ;  /* 0x0000005adc10723c */ /* 0x044ff000000810ec */
[----:B------:R-:W-:Y:S01]  /*6b8a0*/  STL.64 [R1+0x52f0], R8 ;  /* 0x0052f00801007387 */ /* 0x000fe20000100a00 */
[C---:B---3--:R-:W-:Y:S03]  /*6b8b0*/  HMMA.1688.F32.TF32 R12, R220.reuse, R94, R228 ;  /* 0x0000005edc0c723c */ /* 0x048fe600000810e4 */
[----:B------:R2:W-:Y:S05]  /*6b8c0*/  STL.64 [R1+0x52f8], R10 ;  /* 0x0052f80a01007387 */ /* 0x0005ea0000100a00 */
[----:B--2---:R-:W-:Y:S06]  /*6b8d0*/  HMMA.1688.F32.TF32 R8, R220, R98, R232 ;  /* 0x00000062dc08723c */ /* 0x004fec00000810e8 */
[----:B------:R-:W-:Y:S01]  /*6b8e0*/  STL.64 [R1+0x52e0], R16 ;  /* 0x0052e01001007387 */ /* 0x000fe20000100a00 */
[----:B------:R-:W-:-:S03]  /*6b8f0*/  IMAD.MOV.U32 R244, RZ, RZ, R155 ;  /* 0x000000fffff47224 */ /* 0x000fc600078e009b */
[----:B------:R2:W-:Y:S05]  /*6b900*/  STL.64 [R1+0x52e8], R18 ;  /* 0x0052e81201007387 */ /* 0x0005ea0000100a00 */
[----:B------:R-:W-:Y:S01]  /*6b910*/  STL.64 [R1+0x52d0], R12 ;  /* 0x0052d00c01007387 */ /* 0x000fe20000100a00 */
[----:B------:R-:W-:-:S03]  /*6b920*/  IMAD.MOV.U32 R245, RZ, RZ, R154 ;  /* 0x000000fffff57224 */ /* 0x000fc600078e009a */
[----:B------:R-:W-:Y:S01]  /*6b930*/  STL.64 [R1+0x52d8], R14 ;  /* 0x0052d80e01007387 */ /* 0x000fe20000100a00 */
[----:B------:R-:W-:-:S03]  /*6b940*/  MOV R246, R150 ;  /* 0x0000009600f67202 */ /* 0x000fc60000000f00 */
[----:B------:R-:W2:Y:S01]  /*6b950*/  LDL.LU R155, [R1+0x7fd4] ;  /* 0x007fd400019b7983 */ /* 0x000ea20000300800 */
[----:B------:R-:W-:-:S03]  /*6b960*/  IMAD.MOV.U32 R247, RZ, RZ, R151 ;  /* 0x000000fffff77224 */ /* 0x000fc600078e0097 */
[----:B------:R3:W-:Y:S04]  /*6b970*/  STL.64 [R1+0x52c0], R8 ;  /* 0x0052c00801007387 */ /* 0x0007e80000100a00 */
[----:B------:R4:W-:Y:S04]  /*6b980*/  STL.64 [R1+0x52c8], R10 ;  /* 0x0052c80a01007387 */ /* 0x0009e80000100a00 */
[----:B------:R-:W3:Y:S04]  /*6b990*/  LDL.LU R154, [R1+0x7fd0] ;  /* 0x007fd000019a7983 */ /* 0x000ee80000300800 */
[----:B------:R-:W4:Y:S04]  /*6b9a0*/  LDL.LU R150, [R1+0x7fcc] ;  /* 0x007fcc0001967983 */ /* 0x000f280000300800 */
[----:B------:R-:W4:Y:S01]  /*6b9b0*/  LDL.LU R151, [R1+0x7fc8] ;  /* 0x007fc80001977983 */ /* 0x000f220000300800 */
[----:B------:R-:W-:-:S02]  /*6b9c0*/  IMAD.MOV.U32 R240, RZ, RZ, R146 ;  /* 0x000000fffff07224 */ /* 0x000fc400078e0092 */
[----:B------:R-:W-:Y:S01]  /*6b9d0*/  IMAD.MOV.U32 R241, RZ, RZ, R147 ;  /* 0x000000fffff17224 */ /* 0x000fe200078e0093 */
[----:B------:R-:W4:Y:S01]  /*6b9e0*/  LDL.LU R146, [R1+0x7fc4] ;  /* 0x007fc40001927983 */ /* 0x000f220000300800 */
[----:B------:R-:W-:Y:S01]  /*6b9f0*/  IMAD.MOV.U32 R242, RZ, RZ, R143 ;  /* 0x000000fffff27224 */ /* 0x000fe200078e008f */
[----:B------:R-:W-:Y:S02]  /*6ba00*/  MOV R243, R142 ;  /* 0x0000008e00f37202 */ /* 0x000fe40000000f00 */
[----:B------:R-:W4:Y:S04]  /*6ba10*/  LDL.LU R147, [R1+0x7fc0] ;  /* 0x007fc00001937983 */ /* 0x000f280000300800 */
[----:B------:R-:W4:Y:S04]  /*6ba20*/  LDL.LU R143, [R1+0x7fbc] ;  /* 0x007fbc00018f7983 */ /* 0x000f280000300800 */
[----:B------:R-:W4:Y:S01]  /*6ba30*/  LDL.LU R142, [R1+0x7fb8] ;  /* 0x007fb800018e7983 */ /* 0x000f220000300800 */
[----:B--2---:R-:W-:-:S02]  /*6ba40*/  IMAD.MOV.U32 R19, RZ, RZ, R155 ;  /* 0x000000ffff137224 */ /* 0x004fc400078e009b */
[----:B---3--:R-:W-:Y:S02]  /*6ba50*/  IMAD.MOV.U32 R18, RZ, RZ, R154 ;  /* 0x000000ffff127224 */ /* 0x008fe400078e009a */
[----:B----4-:R-:W-:Y:S02]  /*6ba60*/  IMAD.MOV.U32 R16, RZ, RZ, R150 ;  /* 0x000000ffff107224 */ /* 0x010fe400078e0096 */
[----:B------:R-:W2:Y:S01]  /*6ba70*/  LDL.LU R150, [R1+0x7fb4] ;  /* 0x007fb40001967983 */ /* 0x000ea20000300800 */
[----:B------:R-:W-:-:S03]  /*6ba80*/  IMAD.MOV.U32 R17, RZ, RZ, R151 ;  /* 0x000000ffff117224 */ /* 0x000fc600078e0097 */
[----:B------:R-:W3:Y:S04]  /*6ba90*/  LDL.LU R151, [R1+0x7fb0] ;  /* 0x007fb00001977983 */ /* 0x000ee80000300800 */
[----:B------:R-:W4:Y:S04]  /*6baa0*/  LDL.LU R154, [R1+0x7fac] ;  /* 0x007fac00019a7983 */ /* 0x000f280000300800 */
[----:B------:R-:W4:Y:S01]  /*6bab0*/  LDL.LU R155, [R1+0x7fa8] ;  /* 0x007fa800019b7983 */ /* 0x000f220000300800 */
[----:B------:R-:W-:Y:S01]  /*6bac0*/  MOV R20, R143 ;  /* 0x0000008f00147202 */ /* 0x000fe20000000f00 */
[----:B------:R-:W-:-:S02]  /*6bad0*/  IMAD.MOV.U32 R22, RZ, RZ, R147 ;  /* 0x000000ffff167224 */ /* 0x000fc400078e0093 */
[----:B------:R-:W4:Y:S01]  /*6bae0*/  LDL.LU R143, [R1+0x7fa4] ;  /* 0x007fa400018f7983 */ /* 0x000f220000300800 */
[----:B------:R-:W-:-:S03]  /*6baf0*/  IMAD.MOV.U32 R21, RZ, RZ, R142 ;  /* 0x000000ffff157224 */ /* 0x000fc600078e008e */
[----:B------:R-:W4:Y:S01]  /*6bb00*/  LDL.LU R142, [R1+0x7fa0] ;  /* 0x007fa000018e7983 */ /* 0x000f220000300800 */
[----:B------:R-:W-:-:S03]  /*6bb10*/  IMAD.MOV.U32 R23, RZ, RZ, R146 ;  /* 0x000000ffff177224 */ /* 0x000fc600078e0092 */
[----:B------:R-:W4:Y:S04]  /*6bb20*/  LDL.LU R147, [R1+0x7f9c] ;  /* 0x007f9c0001937983 */ /* 0x000f280000300800 */
[----:B------:R-:W4:Y:S01]  /*6bb30*/  LDL.LU R146, [R1+0x7f98] ;  /* 0x007f980001927983 */ /* 0x000f220000300800 */
[----:B--2---:R-:W-:Y:S02]  /*6bb40*/  IMAD.MOV.U32 R31, RZ, RZ, R150 ;  /* 0x000000ffff1f7224 */ /* 0x004fe400078e0096 */
[----:B---3--:R-:W-:Y:S02]  /*6bb50*/  IMAD.MOV.U32 R30, RZ, RZ, R151 ;  /* 0x000000ffff1e7224 */ /* 0x008fe400078e0097 */
[----:B----4-:R-:W-:Y:S02]  /*6bb60*/  IMAD.MOV.U32 R28, RZ, RZ, R154 ;  /* 0x000000ffff1c7224 */ /* 0x010fe400078e009a */
[----:B------:R-:W2:Y:S01]  /*6bb70*/  LDL.LU R154, [R1+0x7f94] ;  /* 0x007f9400019a7983 */ /* 0x000ea20000300800 */
[----:B------:R-:W-:-:S03]  /*6bb80*/  MOV R29, R155 ;  /* 0x0000009b001d7202 */ /* 0x000fc60000000f00 */
[----:B------:R-:W3:Y:S04]  /*6bb90*/  LDL.LU R155, [R1+0x7f90] ;  /* 0x007f9000019b7983 */ /* 0x000ee80000300800 */
[----:B------:R-:W4:Y:S04]  /*6bba0*/  LDL.LU R151, [R1+0x7f8c] ;  /* 0x007f8c0001977983 */ /* 0x000f280000300800 */
[----:B------:R-:W4:Y:S04]  /*6bbb0*/  LDL.LU R150, [R1+0x7f88] ;  /* 0x007f880001967983 */ /* 0x000f280000300800 */
[----:B------:R-:W4:Y:S04]  /*6bbc0*/  LDL.LU R36, [R1+0x5220] ;  /* 0x0052200001247983 */ /* 0x000f280000300800 */
[----:B------:R-:W4:Y:S04]  /*6bbd0*/  LDL.LU R37, [R1+0x5224] ;  /* 0x0052240001257983 */ /* 0x000f280000300800 */
[----:B------:R-:W4:Y:S04]  /*6bbe0*/  LDL.LU R38, [R1+0x5228] ;  /* 0x0052280001267983 */ /* 0x000f280000300800 */
[----:B------:R-:W4:Y:S01]  /*6bbf0*/  LDL.LU R39, [R1+0x522c] ;  /* 0x00522c0001277983 */ /* 0x000f220000300800 */
[----:B--2---:R-:W-:Y:S01]  /*6bc00*/  IMAD.MOV.U32 R43, RZ, RZ, R154 ;  /* 0x000000ffff2b7224 */ /* 0x004fe200078e009a */
[----:B---3--:R-:W-:Y:S01]  /*6bc10*/  MOV R42, R155 ;  /* 0x0000009b002a7202 */ /* 0x008fe20000000f00 */
[----:B----4-:R-:W-:-:S02]  /*6bc20*/  IMAD.MOV.U32 R40, RZ, RZ, R151 ;  /* 0x000000ffff287224 */ /* 0x010fc400078e0097 */
[----:B------:R-:W2:Y:S01]  /*6bc30*/  LDL.LU R151, [R1+0x7f84] ;  /* 0x007f840001977983 */ /* 0x000ea20000300800 */
[----:B------:R-:W-:-:S03]  /*6bc40*/  IMAD.MOV.U32 R41, RZ, RZ, R150 ;  /* 0x000000ffff297224 */ /* 0x000fc600078e0096 */
[----:B------:R-:W3:Y:S04]  /*6bc50*/  LDL.LU R150, [R1+0x7f80] ;  /* 0x007f800001967983 */ /* 0x000ee80000300800 */
[----:B------:R-:W4:Y:S04]  /*6bc60*/  LDL.LU R155, [R1+0x7f7c] ;  /* 0x007f7c00019b7983 */ /* 0x000f280000300800 */
        /* <DEDUP_REMOVED lines=28> */
[----:B------:R-:W4:Y:S01]  /*6be30*/  LDL.LU R67, [R1+0x529c] ;  /* 0x00529c0001437983 */ /* 0x000f220000300800 */
[----:B------:R-:W-:-:S02]  /*6be40*/  IMAD.MOV.U32 R32, RZ, RZ, R146 ;  /* 0x000000ffff207224 */ /* 0x000fc400078e0092 */
[----:B------:R-:W-:Y:S02]  /*6be50*/  IMAD.MOV.U32 R33, RZ, RZ, R147 ;  /* 0x000000ffff217224 */ /* 0x000fe400078e0093 */
[----:B------:R-:W-:Y:S01]  /*6be60*/  IMAD.MOV.U32 R34, RZ, RZ, R142 ;  /* 0x000000ffff227224 */ /* 0x000fe200078e008e */
[----:B------:R-:W-:Y:S01]  /*6be70*/  MOV R12, R138 ;  /* 0x0000008a000c7202 */ /* 0x000fe20000000f00 */
[----:B------:R-:W-:Y:S02]  /*6be80*/  IMAD.MOV.U32 R35, RZ, RZ, R143 ;  /* 0x000000ffff237224 */ /* 0x000fe400078e008f */
[----:B------:R-:W-:Y:S02]  /*6be90*/  IMAD.MOV.U32 R13, RZ, RZ, R139 ;  /* 0x000000ffff0d7224 */ /* 0x000fe400078e008b */
[----:B------:R-:W-:Y:S02]  /*6bea0*/  IMAD.MOV.U32 R14, RZ, RZ, R134 ;  /* 0x000000ffff0e7224 */ /* 0x000fe400078e0086 */
[----:B------:R-:W-:Y:S01]  /*6beb0*/  IMAD.MOV.U32 R15, RZ, RZ, R135 ;  /* 0x000000ffff0f7224 */ /* 0x000fe200078e0087 */
[----:B------:R-:W-:Y:S01]  /*6bec0*/  MOV R249, R131 ;  /* 0x0000008300f97202 */ /* 0x000fe20000000f00 */
[----:B------:R-:W-:-:S02]  /*6bed0*/  IMAD.MOV.U32 R248, RZ, RZ, R130 ;  /* 0x000000fffff87224 */ /* 0x000fc400078e0082 */
[----:B------:R-:W-:Y:S02]  /*6bee0*/  IMAD.MOV.U32 R250, RZ, RZ, R126 ;  /* 0x000000fffffa7224 */ /* 0x000fe400078e007e */
[----:B------:R-:W-:Y:S02]  /*6bef0*/  IMAD.MOV.U32 R251, RZ, RZ, R127 ;  /* 0x000000fffffb7224 */ /* 0x000fe400078e007f */
[----:B------:R-:W-:Y:S01]  /*6bf00*/  IMAD.MOV.U32 R236, RZ, RZ, R122 ;  /* 0x000000ffffec7224 */ /* 0x000fe200078e007a */
[----:B------:R-:W-:Y:S01]  /*6bf10*/  MOV R238, R110 ;  /* 0x0000006e00ee7202 */ /* 0x000fe20000000f00 */
[----:B------:R-:W-:Y:S02]  /*6bf20*/  IMAD.MOV.U32 R237, RZ, RZ, R114 ;  /* 0x000000ffffed7224 */ /* 0x000fe400078e0072 */
[----:B------:R-:W-:Y:S02]  /*6bf30*/  IMAD.MOV.U32 R239, RZ, RZ, R106 ;  /* 0x000000ffffef7224 */ /* 0x000fe400078e006a */
        /* <DEDUP_REMOVED lines=8> */
[----:B--2---:R-:W-:Y:S01]  /*6bfc0*/  MOV R51, R151 ;  /* 0x0000009700337202 */ /* 0x004fe20000000f00 */
[----:B---3--:R-:W-:-:S02]  /*6bfd0*/  IMAD.MOV.U32 R50, RZ, RZ, R150 ;  /* 0x000000ffff327224 */ /* 0x008fc400078e0096 */
[----:B----4-:R-:W-:Y:S02]  /*6bfe0*/  IMAD.MOV.U32 R49, RZ, RZ, R155 ;  /* 0x000000ffff317224 */ /* 0x010fe400078e009b */
[----:B------:R-:W-:Y:S02]  /*6bff0*/  IMAD.MOV.U32 R48, RZ, RZ, R154 ;  /* 0x000000ffff307224 */ /* 0x000fe400078e009a */
[----:B------:R-:W2:Y:S04]  /*6c000*/  LDL.LU R154, [R1+0x7f74] ;  /* 0x007f7400019a7983 */ /* 0x000ea80000300800 */
[----:B------:R-:W2:Y:S04]  /*6c010*/  LDL.LU R155, [R1+0x7f70] ;  /* 0x007f7000019b7983 */ /* 0x000ea80000300800 */
[----:B------:R-:W3:Y:S04]  /*6c020*/  LDL.LU R150, [R1+0x7f6c] ;  /* 0x007f6c0001967983 */ /* 0x000ee80000300800 */
[----:B------:R-:W3:Y:S04]  /*6c030*/  LDL.LU R151, [R1+0x7f68] ;  /* 0x007f680001977983 */ /* 0x000ee80000300800 */
        /* <DEDUP_REMOVED lines=19> */
[----:B------:R-:W4:Y:S04]  /*6c170*/  LDL.LU R111, [R1+0x7f18] ;  /* 0x007f1800016f7983 */ /* 0x000f280000300800 */
[----:B------:R-:W4:Y:S04]  /*6c180*/  LDL.LU R115, [R1+0x7f14] ;  /* 0x007f140001737983 */ /* 0x000f280000300800 */
[----:B------:R-:W4:Y:S04]  /*6c190*/  LDL.LU R118, [R1+0x7f10] ;  /* 0x007f100001767983 */ /* 0x000f280000300800 */
[----:B------:R-:W4:Y:S04]  /*6c1a0*/  LDL.LU R119, [R1+0x7f0c] ;  /* 0x007f0c0001777983 */ /* 0x000f280000300800 */
[----:B------:R-:W4:Y:S01]  /*6c1b0*/  LDL.LU R123, [R1+0x7f08] ;  /* 0x007f0800017b7983 */ /* 0x000f220000300800 */
[C---:B--2---:R-:W-:Y:S08]  /*6c1c0*/  HMMA.1688.F32.TF32 R24, R220.reuse, R106, R8 ;  /* 0x0000006adc18723c */ /* 0x044ff00000081008 */
[C---:B---3--:R-:W-:Y:S08]  /*6c1d0*/  HMMA.1688.F32.TF32 R68, R220.reuse, R102, R68 ;  /* 0x00000066dc44723c */ /* 0x048ff00000081044 */
[C---:B----4-:R-:W-:Y:S08]  /*6c1e0*/  HMMA.1688.F32.TF32 R8, R220.reuse, R110, R64 ;  /* 0x0000006edc08723c */ /* 0x050ff00000081040 */
[C---:B------:R-:W-:Y:S07]  /*6c1f0*/  HMMA.1688.F32.TF32 R60, R220.reuse, R114, R60 ;  /* 0x00000072dc3c723c */ /* 0x040fee000008103c */
[----:B------:R-:W-:Y:S04]  /*6c200*/  STL.64 [R1+0x52b0], R68 ;  /* 0x0052b04401007387 */ /* 0x000fe80000100a00 */
[----:B------:R-:W-:Y:S04]  /*6c210*/  STL.64 [R1+0x52b8], R70 ;  /* 0x0052b84601007387 */ /* 0x000fe80000100a00 */
[----:B------:R-:W-:Y:S04]  /*6c220*/  STL.64 [R1+0x52a0], R24 ;  /* 0x0052a01801007387 */ /* 0x000fe80000100a00 */
[----:B------:R2:W-:Y:S04]  /*6c230*/  STL.64 [R1+0x52a8], R26 ;  /* 0x0052a81a01007387 */ /* 0x0005e80000100a00 */
[----:B------:R-:W-:Y:S04]  /*6c240*/  STL.64 [R1+0x5290], R8 ;  /* 0x0052900801007387 */ /* 0x000fe80000100a00 */
[----:B------:R3:W-:Y:S01]  /*6c250*/  STL.64 [R1+0x5298], R10 ;  /* 0x0052980a01007387 */ /* 0x0007e20000100a00 */
[C---:B--2---:R-:W-:Y:S08]  /*6c260*/  HMMA.1688.F32.TF32 R24, R220.reuse, R118, R56 ;  /* 0x00000076dc18723c */ /* 0x044ff00000081038 */
[C---:B---3--:R-:W-:Y:S01]  /*6c270*/  HMMA.1688.F32.TF32 R8, R220.reuse, R122, R52 ;  /* 0x0000007adc08723c */ /* 0x048fe20000081034 */
[----:B------:R-:W-:Y:S04]  /*6c280*/  STL.64 [R1+0x5280], R60 ;  /* 0x0052803c01007387 */ /* 0x000fe80000100a00 */
[----:B------:R-:W-:Y:S03]  /*6c290*/  STL.64 [R1+0x5288], R62 ;  /* 0x0052883e01007387 */ /* 0x000fe60000100a00 */
[C---:B------:R-:W-:Y:S07]  /*6c2a0*/  HMMA.1688.F32.TF32 R48, R220.reuse, R126, R48 ;  /* 0x0000007edc30723c */ /* 0x040fee0000081030 */
        /* <DEDUP_REMOVED lines=17> */
[C---:B------:R-:W-:Y:S08]  /*6c3c0*/  HMMA.1688.F32.TF32 R20, R220.reuse, R150, R20 ;  /* 0x00000096dc14723c */ /* 0x040ff00000081014 */
[----:B------:R-:W-:Y:S01]  /*6c3d0*/  HMMA.1688.F32.TF32 R16, R220, R154, R16 ;  /* 0x0000009adc10723c */ /* 0x000fe20000081010 */
[----:B------:R-:W-:Y:S04]  /*6c3e0*/  STL.64 [R1+0x5210], R24 ;  /* 0x0052101801007387 */ /* 0x000fe80000100a00 */
[----:B------:R-:W-:Y:S04]  /*6c3f0*/  STL.64 [R1+0x5218], R26 ;  /* 0x0052181a01007387 */ /* 0x000fe80000100a00 */
[----:B------:R-:W-:Y:S04]  /*6c400*/  STL.64 [R1+0x5200], R8 ;  /* 0x0052000801007387 */ /* 0x000fe80000100a00 */
[----:B------:R1:W-:Y:S04]  /*6c410*/  STL.64 [R1+0x5208], R10 ;  /* 0x0052080a01007387 */ /* 0x0003e80000100a00 */
[----:B------:R-:W-:Y:S04]  /*6c420*/  LDS R220, [R4+0x4080] ;  /* 0x0040800004dc7984 */ /* 0x000fe80000000800 */
[----:B------:R-:W-:Y:S01]  /*6c430*/  LDS R222, [R4+0x6080] ;  /* 0x0060800004de7984 */ /* 0x000fe20000000800 */
[C---:B-1----:R-:W-:Y:S03]  /*6c440*/  HMMA.1688.F32.TF32 R8, R224.reuse, R214, R12 ;  /* 0x000000d6e008723c */ /* 0x042fe6000008100c */
[----:B------:R-:W-:Y:S04]  /*6c450*/  STL.64 [R1+0x51f0], R20 ;  /* 0x0051f01401007387 */ /* 0x000fe80000100a00 */
[----:B------:R-:W-:Y:S04]  /*6c460*/  STL.64 [R1+0x51f8], R22 ;  /* 0x0051f81601007387 */ /* 0x000fe80000100a00 */
[----:B------:R-:W-:Y:S04]  /*6c470*/  STL.64 [R1+0x3410], R16 ;  /* 0x0034101001007387 */ /* 0x000fe80000100a00 */
[----:B------:R1:W-:Y:S01]  /*6c480*/  STL.64 [R1+0x3418], R18 ;  /* 0x0034181201007387 */ /* 0x0003e20000100a00 */
[C---:B------:R-:W-:Y:S03]  /*6c490*/  HMMA.1688.F32.TF32 R12, R224.reuse, R206, R240 ;  /* 0x000000cee00c723c */ /* 0x040fe600000810f0 */
[----:B------:R-:W-:Y:S04]  /*6c4a0*/  LDS R221, [R5+0x4080] ;  /* 0x0040800005dd7984 */ /* 0x000fe80000000800 */
[----:B------:R-:W2:Y:S01]  /*6c4b0*/  LDS R223, [R5+0x6080] ;  /* 0x0060800005df7984 */ /* 0x000ea20000000800 */
[C---:B-1----:R-:W-:Y:S03]  /*6c4c0*/  HMMA.1688.F32.TF32 R16, R224.reuse, R210, R248 ;  /* 0x000000d2e010723c */ /* 0x042fe600000810f8 */
[----:B------:R-:W-:Y:S04]  /*6c4d0*/  STL.64 [R1+0x3420], R8 ;  /* 0x0034200801007387 */ /* 0x000fe80000100a00 */
[----:B------:R1:W-:Y:S02]  /*6c4e0*/  STL.64 [R1+0x3428], R10 ;  /* 0x0034280a01007387 */ /* 0x0003e40000100a00 */
[C---:B-1----:R-:W-:Y:S11]  /*6c4f0*/  HMMA.1688.F32.TF32 R8, R224.reuse, R202, R244 ;  /* 0x000000cae008723c */ /* 0x042ff600000810f4 */
[----:B------:R-:W-:Y:S03]  /*6c500*/  @!UPT UIADD3 URZ, URZ, URZ, URZ ;  /* 0x0000003f3f3ff290 */ /* 0x000fe6000fffe03f */
[----:B------:R-:W-:Y:S04]  /*6c510*/  STL.64 [R1+0x51c0], R16 ;  /* 0x0051c01001007387 */ /* 0x000fe80000100a00 */
[----:B------:R-:W-:Y:S04]  /*6c520*/  STL.64 [R1+0x51c8], R18 ;  /* 0x0051c81201007387 */ /* 0x000fe80000100a00 */
[----:B------:R-:W-:Y:S04]  /*6c530*/  STL.64 [R1+0x7f00], R202 ;  /* 0x007f00ca01007387 */ /* 0x000fe80000100a00 */
[----:B------:R-:W-:Y:S04]  /*6c540*/  STL.64 [R1+0x51b0], R12 ;  /* 0x0051b00c01007387 */ /* 0x000fe80000100a00 */
[----:B------:R-:W-:Y:S04]  /*6c550*/  STL.64 [R1+0x51b8], R14 ;  /* 0x0051b80e01007387 */ /* 0x000fe80000100a00 */
[----:B------:R-:W-:Y:S04]  /*6c560*/  STL.64 [R1+0x7ef8], R200 ;  /* 0x007ef8c801007387 */ /* 0x000fe80000100a00 */
[----:B------:R-:W-:Y:S04]  /*6c570*/  STL.64 [R1+0x51a0], R8 ;  /* 0x0051a00801007387 */ /* 0x000fe80000100a00 */
[----:B------:R1:W-:Y:S02]  /*6c580*/  STL.64 [R1+0x51a8], R10 ;  /* 0x0051a80a01007387 */ /* 0x0003e40000100a00 */
[C---:B-1----:R-:W-:Y:S02]  /*6c590*/  HMMA.1688.F32.TF32 R8, R224.reuse, R198, R236 ;  /* 0x000000c6e008723c */ /* 0x042fe400000810ec */
[----:B------:R-:W-:Y:S04]  /*6c5a0*/  STL.64 [R1+0x7ef0], R198 ;  /* 0x007ef0c601007387 */ /* 0x000fe80000100a00 */
[----:B------:R-:W-:Y:S11]  /*6c5b0*/  STL.64 [R1+0x7ee8], R196 ;  /* 0x007ee8c401007387 */ /* 0x000ff60000100a00 */
[----:B------:R-:W-:Y:S06]  /*6c5c0*/  @!UPT UIADD3 URZ, URZ, URZ, URZ ;  /* 0x0000003f3f3ff290 */ /* 0x000fec000fffe03f */
[----:B------:R-:W-:Y:S04]  /*6c5d0*/  STL.64 [R1+0x5190], R8 ;  /* 0x0051900801007387 */ /* 0x000fe80000100a00 */
[----:B------:R1:W-:Y:S02]  /*6c5e0*/  STL.64 [R1+0x5198], R10 ;  /* 0x0051980a01007387 */ /* 0x0003e40000100a00 */
[C---:B-1----:R-:W-:Y:S02]  /*6c5f0*/  HMMA.1688.F32.TF32 R8, R224.reuse, R194, R228 ;  /* 0x000000c2e008723c */ /* 0x042fe400000810e4 */
[----:B------:R-:W-:Y:S04]  /*6c600*/  STL.64 [R1+0x7ee0], R194 ;  /* 0x007ee0c201007387 */ /* 0x000fe80000100a00 */
[----:B------:R-:W-:Y:S11]  /*6c610*/  STL.64 [R1+0x7ed8], R192 ;  /* 0x007ed8c001007387 */ /* 0x000ff60000100a00 */
[----:B------:R-:W-:Y:S06]  /*6c620*/  @!UPT UIADD3 URZ, URZ, URZ, URZ ;  /* 0x0000003f3f3ff290 */ /* 0x000fec000fffe03f */
[----:B------:R-:W-:Y:S04]  /*6c630*/  STL.64 [R1+0x5180], R8 ;  /* 0x0051800801007387 */ /* 0x000fe80000100a00 */
[----:B------:R1:W-:Y:S04]  /*6c640*/  STL.64 [R1+0x5188], R10 ;  /* 0x0051880a01007387 */ /* 0x0003e80000100a00 */
[----:B------:R-:W2:Y:S01]  /*6c650*/  LDL.LU R228, [R1+0x4fc0] ;  /* 0x004fc00001e47983 */ /* 0x000ea20000300800 */
[C---:B-1----:R-:W-:Y:S11]  /*6c660*/  HMMA.1688.F32.TF32 R8, R224.reuse, R158, R232 ;  /* 0x0000009ee008723c */ /* 0x042ff600000810e8 */
[----:B------:R-:W-:Y:S11]  /*6c670*/  @!UPT UIADD3 URZ, URZ, URZ, URZ ;  /* 0x0000003f3f3ff290 */ /* 0x000ff6000fffe03f */
[----:B------:R-:W-:Y:S01]  /*6c680*/  @!UPT UIADD3 URZ, URZ, URZ, URZ ;  /* 0x0000003f3f3ff290 */ /* 0x000fe2000fffe03f */
[----:B------:R1:W-:Y:S04]  /*6c690*/  STL.64 [R1+0x5170], R8 ;  /* 0x0051700801007387 */ /* 0x0003e80000100a00 */
[----:B------:R3:W-:Y:S04]  /*6c6a0*/  STL.64 [R1+0x5178], R10 ;  /* 0x0051780a01007387 */ /* 0x0007e80000100a00 */
[----:B------:R-:W2:Y:S04]  /*6c6b0*/  LDL.LU R229, [R1+0x4fc4] ;  /* 0x004fc40001e57983 */ /* 0x000ea80000300800 */
[----:B------:R-:W2:Y:S04]  /*6c6c0*/  LDL.LU R230, [R1+0x4fc8] ;  /* 0x004fc80001e67983 */ /* 0x000ea80000300800 */
[----:B------:R-:W2:Y:S04]  /*6c6d0*/  LDL.LU R231, [R1+0x4fcc] ;  /* 0x004fcc0001e77983 */ /* 0x000ea80000300800 */
[----:B------:R-:W4:Y:S04]  /*6c6e0*/  LDL.LU R244, [R1+0x4ff0] ;  /* 0x004ff00001f47983 */ /* 0x000f280000300800 */
[----:B------:R-:W4:Y:S04]  /*6c6f0*/  LDL.LU R245, [R1+0x4ff4] ;  /* 0x004ff40001f57983 */ /* 0x000f280000300800 */
        /* <DEDUP_REMOVED lines=46> */
[----:B-1----:R-:W4:Y:S04]  /*6c9e0*/  LDL.LU R8, [R1+0x50f0] ;  /* 0x0050f00001087983 */ /* 0x002f280000300800 */
[----:B------:R-:W4:Y:S04]  /*6c9f0*/  LDL.LU R9, [R1+0x50f4] ;  /* 0x0050f40001097983 */ /* 0x000f280000300800 */
[----:B---3--:R-:W4:Y:S04]  /*6ca00*/  LDL.LU R10, [R1+0x50f8] ;  /* 0x0050f800010a7983 */ /* 0x008f280000300800 */
[----:B------:R-:W4:Y:S04]  /*6ca10*/  LDL.LU R11, [R1+0x50fc] ;  /* 0x0050fc00010b7983 */ /* 0x000f280000300800 */
[----:B------:R-:W3:Y:S04]  /*6ca20*/  LDL.LU R68, [R1+0x5100] ;  /* 0x0051000001447983 */ /* 0x000ee80000300800 */
        /* <DEDUP_REMOVED lines=51> */
[----:B------:R-:W-:Y:S04]  /*6cd60*/  STL.64 [R1+0x7ed0], R158 ;  /* 0x007ed09e01007387 */ /* 0x000fe80000100a00 */
[----:B------:R1:W-:Y:S01]  /*6cd70*/  STL.64 [R1+0x7ec8], R156 ;  /* 0x007ec89c01007387 */ /* 0x0003e20000100a00 */
[C---:B--2---:R-:W-:Y:S08]  /*6cd80*/  HMMA.1688.F32.TF32 R36, R224.reuse, R118, R36 ;  /* 0x00000076e024723c */ /* 0x044ff00000081024 */
[C---:B----4-:R-:W-:Y:S08]  /*6cd90*/  HMMA.1688.F32.TF32 R8, R224.reuse, R166, R8 ;  /* 0x000000a6e008723c */ /* 0x050ff00000081008 */
[C---:B---3--:R-:W-:Y:S08]  /*6cda0*/  HMMA.1688.F32.TF32 R68, R224.reuse, R170, R68 ;  /* 0x000000aae044723c */ /* 0x048ff00000081044 */
[C---:B------:R-:W-:Y:S08]  /*6cdb0*/  HMMA.1688.F32.TF32 R80, R224.reuse, R182, R80 ;  /* 0x000000b6e050723c */ /* 0x040ff00000081050 */
[C---:B-1----:R-:W-:Y:S08]  /*6cdc0*/  HMMA.1688.F32.TF32 R156, R224.reuse, R190, R216 ;  /* 0x000000bee09c723c */ /* 0x042ff000000810d8 */
[C---:B------:R-:W-:Y:S08]  /*6cdd0*/  HMMA.1688.F32.TF32 R192, R224.reuse, R162, R24 ;  /* 0x000000a2e0c0723c */ /* 0x040ff00000081018 */
[C---:B------:R-:W-:Y:S08]  /*6cde0*/  HMMA.1688.F32.TF32 R24, R224.reuse, R186, R84 ;  /* 0x000000bae018723c */ /* 0x040ff00000081054 */
[C---:B------:R-:W-:Y:S07]  /*6cdf0*/  HMMA.1688.F32.TF32 R76, R224.reuse, R178, R76 ;  /* 0x000000b2e04c723c */ /* 0x040fee000008104c */
        /* <DEDUP_REMOVED lines=8> */
[----:B------:R-:W-:Y:S04]  /*6ce80*/  STL.64 [R1+0x5138], R82 ;  /* 0x0051385201007387 */ /* 0x000fe80000100a00 */
[----:B------:R-:W-:Y:S04]  /*6ce90*/  STL.64 [R1+0x5120], R76 ;  /* 0x0051204c01007387 */ /* 0x000fe80000100a00 */
[----:B------:R-:W-:Y:S01]  /*6cea0*/  STL.64 [R1+0x5128], R78 ;  /* 0x0051284e01007387 */ /* 0x000fe20000100a00 */
[C---:B------:R-:W-:Y:S08]  /*6ceb0*/  HMMA.1688.F32.TF32 R60, R224.reuse, R94, R60 ;  /* 0x0000005ee03c723c */ /* 0x040ff0000008103c */
[----:B------:R-:W-:Y:S04]  /*6cec0*/  STL.64 [R1+0x5110], R24 ;  /* 0x0051101801007387 */ /* 0x000fe80000100a00 */
[----:B------:R1:W-:Y:S04]  /*6ced0*/  STL.64 [R1+0x5118], R26 ;  /* 0x0051181a01007387 */ /* 0x0003e80000100a00 */
[----:B------:R-:W-:Y:S04]  /*6cee0*/  STL.64 [R1+0x5100], R68 ;  /* 0x0051004401007387 */ /* 0x000fe80000100a00 */
[----:B------:R-:W-:Y:S01]  /*6cef0*/  STL.64 [R1+0x5108], R70 ;  /* 0x0051084601007387 */ /* 0x000fe20000100a00 */
[C---:B-1----:R-:W-:Y:S03]  /*6cf00*/  HMMA.1688.F32.TF32 R24, R224.reuse, R90, R64 ;  /* 0x0000005ae018723c */ /* 0x042fe60000081040 */
[----:B------:R-:W-:Y:S04]  /*6cf10*/  STL.64 [R1+0x50f0], R8 ;  /* 0x0050f00801007387 */ /* 0x000fe80000100a00 */
[----:B------:R1:W-:Y:S02]  /*6cf20*/  STL.64 [R1+0x50f8], R10 ;  /* 0x0050f80a01007387 */ /* 0x0003e40000100a00 */
[C---:B-1----:R-:W-:Y:S11]  /*6cf30*/  HMMA.1688.F32.TF32 R8, R224.reuse, R98, R56 ;  /* 0x00000062e008723c */ /* 0x042ff60000081038 */
[----:B------:R-:W-:Y:S03]  /*6cf40*/  @!UPT UIADD3 URZ, URZ, URZ, URZ ;  /* 0x0000003f3f3ff290 */ /* 0x000fe6000fffe03f */
[----:B------:R-:W-:Y:S04]  /*6cf50*/  STL.64 [R1+0x50e0], R24 ;  /* 0x0050e01801007387 */ /* 0x000fe80000100a00 */
[----:B------:R1:W-:Y:S01]  /*6cf60*/  STL.64 [R1+0x50e8], R26 ;  /* 0x0050e81a01007387 */ /* 0x0003e20000100a00 */
[C---:B------:R-:W-:Y:S03]  /*6cf70*/  HMMA.1688.F32.TF32 R48, R224.reuse, R106, R48 ;  /* 0x0000006ae030723c */ /* 0x040fe60000081030 */
        /* <DEDUP_REMOVED lines=26> */
[----:B------:R-:W-:Y:S01]  /*6d120*/  STL.64 [R1+0x5050], R24 ;  /* 0x0050501801007387 */ /* 0x000fe20000100a00 */
[C---:B------:R-:W-:Y:S03]  /*6d130*/  HMMA.1688.F32.TF32 R16, R224.reuse, R138, R12 ;  /* 0x0000008ae010723c */ /* 0x040fe6000008100c */
[----:B------:R-:W-:Y:S04]  /*6d140*/  STL.64 [R1+0x5058], R26 ;  /* 0x0050581a01007387 */ /* 0x000fe80000100a00 */
[----:B------:R-:W-:Y:S01]  /*6d150*/  STL.64 [R1+0x5040], R20 ;  /* 0x0050401401007387 */ /* 0x000fe20000100a00 */
[C---:B------:R-:W-:Y:S03]  /*6d160*/  HMMA.1688.F32.TF32 R12, R224.reuse, R142, R248 ;  /* 0x0000008ee00c723c */ /* 0x040fe600000810f8 */
[----:B------:R-:W-:Y:S04]  /*6d170*/  STL.64 [R1+0x5048], R22 ;  /* 0x0050481601007387 */ /* 0x000fe80000100a00 */
[----:B------:R-:W-:Y:S04]  /*6d180*/  STL.64 [R1+0x5030], R8 ;  /* 0x0050300801007387 */ /* 0x000fe80000100a00 */
[----:B------:R1:W-:Y:S02]  /*6d190*/  STL.64 [R1+0x5038], R10 ;  /* 0x0050380a01007387 */ /* 0x0003e40000100a00 */
[C---:B-1----:R-:W-:Y:S02]  /*6d1a0*/  HMMA.1688.F32.TF32 R8, R224.reuse, R146, R240 ;  /* 0x00000092e008723c */ /* 0x042fe400000810f0 */
[----:B------:R-:W-:Y:S04]  /*6d1b0*/  STL.64 [R1+0x5020], R16 ;  /* 0x0050201001007387 */ /* 0x000fe80000100a00 */
[----:B------:R1:W-:Y:S04]  /*6d1c0*/  STL.64 [R1+0x5028], R18 ;  /* 0x0050281201007387 */ /* 0x0003e80000100a00 */
[----:B------:R-:W-:Y:S04]  /*6d1d0*/  STL.64 [R1+0x5010], R12 ;  /* 0x0050100c01007387 */ /* 0x000fe80000100a00 */
[----:B------:R2:W-:Y:S01]  /*6d1e0*/  STL.64 [R1+0x5018], R14 ;  /* 0x0050180e01007387 */ /* 0x0005e20000100a00 */
[C---:B-1----:R-:W-:Y:S08]  /*6d1f0*/  HMMA.1688.F32.TF32 R16, R224.reuse, R150, R244 ;  /* 0x00000096e010723c */ /* 0x042ff000000810f4 */
[----:B------:R-:W-:Y:S01]  /*6d200*/  STL.64 [R1+0x5000], R8 ;  /* 0x0050000801007387 */ /* 0x000fe20000100a00 */
[----:B--2---:R-:W-:Y:S03]  /*6d210*/  HMMA.1688.F32.TF32 R12, R224, R154, R236 ;  /* 0x0000009ae00c723c */ /* 0x004fe600000810ec */
[----:B------:R1:W-:Y:S04]  /*6d220*/  STL.64 [R1+0x5008], R10 ;  /* 0x0050080a01007387 */ /* 0x0003e80000100a00 */
[----:B------:R-:W-:Y:S04]  /*6d230*/  LDS R224, [R6+0x4080] ;  /* 0x0040800006e07984 */ /* 0x000fe80000000800 */
[----:B------:R-:W-:Y:S01]  /*6d240*/  LDS R226, [R6+0x6080] ;  /* 0x0060800006e27984 */ /* 0x000fe20000000800 */
[C---:B-1----:R-:W-:Y:S03]  /*6d250*/  HMMA.1688.F32.TF32 R8, R220.reuse, R214, R228 ;  /* 0x000000d6dc08723c */ /* 0x042fe600000810e4 */
[----:B------:R-:W-:Y:S04]  /*6d260*/  STL.64 [R1+0x4ff0], R16 ;  /* 0x004ff01001007387 */ /* 0x000fe80000100a00 */
[----:B------:R-:W-:Y:S04]  /*6d270*/  STL.64 [R1+0x4ff8], R18 ;  /* 0x004ff81201007387 */ /* 0x000fe80000100a00 */
[----:B------:R-:W-:Y:S04]  /*6d280*/  STL.64 [R1+0x38c0], R12 ;  /* 0x0038c00c01007387 */ /* 0x000fe80000100a00 */
[----:B------:R-:W-:Y:S04]  /*6d290*/  STL.64 [R1+0x38c8], R14 ;  /* 0x0038c80e01007387 */ /* 0x000fe80000100a00 */
[----:B------:R-:W-:Y:S04]  /*6d2a0*/  LDS R225, [R7+0x4080] ;  /* 0x0040800007e17984 */ /* 0x000fe80000000800 */
[----:B------:R-:W1:Y:S04]  /*6d2b0*/  LDS R227, [R7+0x6080] ;  /* 0x0060800007e37984 */ /* 0x000e680000000800 */
[----:B------:R-:W-:Y:S04]  /*6d2c0*/  STL.64 [R1+0x38f0], R8 ;  /* 0x0038f00801007387 */ /* 0x000fe80000100a00 */
[----:B------:R2:W-:Y:S04]  /*6d2d0*/  STL.64 [R1+0x38f8], R10 ;  /* 0x0038f80a01007387 */ /* 0x0005e80000100a00 */
[----:B------:R-:W3:Y:S01]  /*6d2e0*/  LDL.LU R228, [R1+0x4dd0] ;  /* 0x004dd00001e47983 */ /* 0x000ee20000300800 */
[C---:B--2---:R-:W-:Y:S11]  /*6d2f0*/  HMMA.1688.F32.TF32 R8, R220.reuse, R210, R232 ;  /* 0x000000d2dc08723c */ /* 0x044ff600000810e8 */
[----:B------:R-:W-:Y:S11]  /*6d300*/  @!UPT UIADD3 URZ, URZ, URZ, URZ ;  /* 0x0000003f3f3ff290 */ /* 0x000ff6000fffe03f */
[----:B------:R-:W-:Y:S01]  /*6d310*/  @!UPT UIADD3 URZ, URZ, URZ, URZ ;  /* 0x0000003f3f3ff290 */ /* 0x000fe2000fffe03f */
[----:B------:R2:W-:Y:S04]  /*6d320*/  STL.64 [R1+0x4fc0], R8 ;  /* 0x004fc00801007387 */ /* 0x0005e80000100a00 */
[----:B------:R4:W-:Y:S04]  /*6d330*/  STL.64 [R1+0x4fc8], R10 ;  /* 0x004fc80a01007387 */ /* 0x0009e80000100a00 */
        /* <DEDUP_REMOVED lines=55> */
[----:B--2---:R-:W2:Y:S04]  /*6d6b0*/  LDL.LU R8, [R1+0x4f00] ;  /* 0x004f000001087983 */ /* 0x004ea80000300800 */
[----:B------:R-:W2:Y:S04]  /*6d6c0*/  LDL.LU R9, [R1+0x4f04] ;  /* 0x004f040001097983 */ /* 0x000ea80000300800 */
[----:B----4-:R-:W2:Y:S04]  /*6d6d0*/  LDL.LU R10, [R1+0x4f08] ;  /* 0x004f0800010a7983 */ /* 0x010ea80000300800 */
        /* <DEDUP_REMOVED lines=61> */
[----:B------:R-:W1:Y:S04]  /*6dab0*/  LDL.LU R232, [R1+0x4dc0] ;  /* 0x004dc00001e87983 */ /* 0x000e680000300800 */
[----:B------:R-:W1:Y:S04]  /*6dac0*/  LDL.LU R233, [R1+0x4dc4] ;  /* 0x004dc40001e97983 */ /* 0x000e680000300800 */
[----:B------:R-:W1:Y:S04]  /*6dad0*/  LDL.LU R234, [R1+0x4dc8] ;  /* 0x004dc80001ea7983 */ /* 0x000e680000300800 */
[----:B------:R-:W1:Y:S01]  /*6dae0*/  LDL.LU R235, [R1+0x4dcc] ;  /* 0x004dcc0001eb7983 */ /* 0x000e620000300800 */
[C---:B--2---:R-:W-:Y:S11]  /*6daf0*/  HMMA.1688.F32.TF32 R200, R220.reuse, R206, R200 ;  /* 0x000000cedcc8723c */ /* 0x044ff600000810c8 */
[----:B------:R-:W-:Y:S11]  /*6db00*/  @!UPT UIADD3 URZ, URZ, URZ, URZ ;  /* 0x0000003f3f3ff290 */ /* 0x000ff6000fffe03f */
[----:B------:R-:W-:Y:S01]  /*6db10*/  @!UPT UIADD3 URZ, URZ, URZ, URZ ;  /* 0x0000003f3f3ff290 */ /* 0x000fe2000fffe03f */
[----:B------:R-:W-:Y:S04]  /*6db20*/  STL.64 [R1+0x4fb0], R200 ;  /* 0x004fb0c801007387 */ /* 0x000fe80000100a00 */
[----:B------:R2:W-:Y:S04]  /*6db30*/  STL.64 [R1+0x4fb8], R202 ;  /* 0x004fb8ca01007387 */ /* 0x0005e80000100a00 */
[----:B--2---:R-:W2:Y:S04]  /*6db40*/  LDL.LU.64 R202, [R1+0x7f00] ;  /* 0x007f000001ca7983 */ /* 0x004ea80000300a00 */
[----:B------:R-:W3:Y:S01]  /*6db50*/  LDL.LU.64 R200, [R1+0x7ef8] ;  /* 0x007ef80001c87983 */ /* 0x000ee20000300a00 */
[C---:B--2---:R-:W-:Y:S11]  /*6db60*/  HMMA.1688.F32.TF32 R196, R220.reuse, R202, R196 ;  /* 0x000000cadcc4723c */ /* 0x044ff600000810c4 */
[----:B------:R-:W-:Y:S11]  /*6db70*/  @!UPT UIADD3 URZ, URZ, URZ, URZ ;  /* 0x0000003f3f3ff290 */ /* 0x000ff6000fffe03f */
[----:B------:R-:W-:Y:S01]  /*6db80*/  @!UPT UIADD3 URZ, URZ, URZ, URZ ;  /* 0x0000003f3f3ff290 */ /* 0x000fe2000fffe03f */
[----:B------:R-:W-:Y:S04]  /*6db90*/  STL.64 [R1+0x4fa0], R196 ;  /* 0x004fa0c401007387 */ /* 0x000fe80000100a00 */
[----:B------:R2:W-:Y:S04]  /*6dba0*/  STL.64 [R1+0x4fa8], R198 ;  /* 0x004fa8c601007387 */ /* 0x0005e80000100a00 */
[----:B--2---:R-:W3:Y:S04]  /*6dbb0*/  LDL.LU.64 R198, [R1+0x7ef0] ;  /* 0x007ef00001c67983 */ /* 0x004ee80000300a00 */
[----:B------:R-:W2:Y:S01]  /*6dbc0*/  LDL.LU.64 R196, [R1+0x7ee8] ;  /* 0x007ee80001c47983 */ /* 0x000ea20000300a00 */
[C---:B---3--:R-:W-:Y:S11]  /*6dbd0*/  HMMA.1688.F32.TF32 R192, R220.reuse, R198, R192 ;  /* 0x000000c6dcc0723c */ /* 0x048ff600000810c0 */
[----:B------:R-:W-:Y:S11]  /*6dbe0*/  @!UPT UIADD3 URZ, URZ, URZ, URZ ;  /* 0x0000003f3f3ff290 */ /* 0x000ff6000fffe03f */
[----:B------:R-:W-:Y:S01]  /*6dbf0*/  @!UPT UIADD3 URZ, URZ, URZ, URZ ;  /* 0x0000003f3f3ff290 */ /* 0x000fe2000fffe03f */
[----:B------:R-:W-:Y:S04]  /*6dc00*/  STL.64 [R1+0x4f90], R192 ;  /* 0x004f90c001007387 */ /* 0x000fe80000100a00 */
[----:B------:R3:W-:Y:S04]  /*6dc10*/  STL.64 [R1+0x4f98], R194 ;  /* 0x004f98c201007387 */ /* 0x0007e80000100a00 */
[----:B---3--:R-:W3:Y:S04]  /*6dc20*/  LDL.LU.64 R194, [R1+0x7ee0] ;  /* 0x007ee00001c27983 */ /* 0x008ee80000300a00 */
[----:B------:R-:W2:Y:S01]  /*6dc30*/  LDL.LU.64 R192, [R1+0x7ed8] ;  /* 0x007ed80001c07983 */ /* 0x000ea20000300a00 */
[C---:B---3--:R-:W-:Y:S11]  /*6dc40*/  HMMA.1688.F32.TF32 R156, R220.reuse, R194, R156 ;  /* 0x000000c2dc9c723c */ /* 0x048ff6000008109c */
[----:B------:R-:W-:Y:S11]  /*6dc50*/  @!UPT UIADD3 URZ, URZ, URZ, URZ ;  /* 0x0000003f3f3ff290 */ /* 0x000ff6000fffe03f */
[----:B------:R-:W-:Y:S01]  /*6dc60*/  @!UPT UIADD3 URZ, URZ, URZ, URZ ;  /* 0x0000003f3f3ff290 */ /* 0x000fe2000fffe03f */
[----:B------:R-:W-:Y:S04]  /*6dc70*/  STL.64 [R1+0x4f80], R156 ;  /* 0x004f809c01007387 */ /* 0x000fe80000100a00 */
[----:B------:R3:W-:Y:S04]  /*6dc80*/  STL.64 [R1+0x4f88], R158 ;  /* 0x004f889e01007387 */ /* 0x0007e80000100a00 */
[----:B---3--:R-:W3:Y:S01]  /*6dc90*/  LDL.LU.64 R158, [R1+0x7ed0] ;  /* 0x007ed000019e7983 */ /* 0x008ee20000300a00 */
[C---:B------:R-:W-:Y:S03]  /*6dca0*/  HMMA.1688.F32.TF32 R216, R220.reuse, R162, R216 ;  /* 0x000000a2dcd8723c */ /* 0x040fe600000810d8 */
[----:B------:R-:W2:Y:S05]  /*6dcb0*/  LDL.LU.64 R156, [R1+0x7ec8] ;  /* 0x007ec800019c7983 */ /* 0x000eaa0000300a00 */
[C---:B------:R-:W-:Y:S08]  /*6dcc0*/  HMMA.1688.F32.TF32 R84, R220.reuse, R190, R84 ;  /* 0x000000bedc54723c */ /* 0x040ff00000081054 */
[C---:B------:R-:W-:Y:S08]  /*6dcd0*/  HMMA.1688.F32.TF32 R76, R220.reuse, R182, R76 ;  /* 0x000000b6dc4c723c */ /* 0x040ff0000008104c */
[C---:B----4-:R-:W-:Y:S08]  /*6dce0*/  HMMA.1688.F32.TF32 R72, R220.reuse, R178, R72 ;  /* 0x000000b2dc48723c */ /* 0x050ff00000081048 */
[C---:B------:R-:W-:Y:S08]  /*6dcf0*/  HMMA.1688.F32.TF32 R56, R220.reuse, R94, R56 ;  /* 0x0000005edc38723c */ /* 0x040ff00000081038 */
[C---:B------:R-:W-:Y:S08]  /*6dd00*/  HMMA.1688.F32.TF32 R44, R220.reuse, R106, R44 ;  /* 0x0000006adc2c723c */ /* 0x040ff0000008102c */
[C---:B------:R-:W-:Y:S08]  /*6dd10*/  HMMA.1688.F32.TF32 R32, R220.reuse, R118, R32 ;  /* 0x00000076dc20723c */ /* 0x040ff00000081020 */
[C---:B---3--:R-:W-:Y:S11]  /*6dd20*/  HMMA.1688.F32.TF32 R24, R220.reuse, R158, R24 ;  /* 0x0000009edc18723c */ /* 0x048ff60000081018 */
[----:B------:R-:W-:Y:S11]  /*6dd30*/  @!UPT UIADD3 URZ, URZ, URZ, URZ ;  /* 0x0000003f3f3ff290 */ /* 0x000ff6000fffe03f */
[----:B------:R-:W-:Y:S01]  /*6dd40*/  @!UPT UIADD3 URZ, URZ, URZ, URZ ;  /* 0x0000003f3f3ff290 */ /* 0x000fe2000fffe03f */
[----:B------:R-:W-:Y:S04]  /*6dd50*/  STL.64 [R1+0x4f70], R24 ;  /* 0x004f701801007387 */ /* 0x000fe80000100a00 */
[----:B------:R3:W-:Y:S02]  /*6dd60*/  STL.64 [R1+0x4f78], R26 ;  /* 0x004f781a01007387 */ /* 0x0007e40000100a00 */
[C---:B---3--:R-:W-:Y:S02]  /*6dd70*/  HMMA.1688.F32.TF32 R24, R220.reuse, R186, R80 ;  /* 0x000000badc18723c */ /* 0x048fe40000081050 */
[----:B------:R-:W-:Y:S04]  /*6dd80*/  STL.64 [R1+0x4f60], R216 ;  /* 0x004f60d801007387 */ /* 0x000fe80000100a00 */
[----:B------:R-:W-:Y:S04]  /*6dd90*/  STL.64 [R1+0x4f68], R218 ;  /* 0x004f68da01007387 */ /* 0x000fe80000100a00 */
[----:B------:R-:W-:Y:S04]  /*6dda0*/  STL.64 [R1+0x4f50], R84 ;  /* 0x004f505401007387 */ /* 0x000fe80000100a00 */
[----:B------:R-:W-:Y:S09]  /*6ddb0*/  STL.64 [R1+0x4f58], R86 ;  /* 0x004f585601007387 */ /* 0x000ff20000100a00 */
[----:B------:R-:W-:Y:S04]  /*6ddc0*/  STL.64 [R1+0x4f40], R24 ;  /* 0x004f401801007387 */ /* 0x000fe80000100a00 */
[----:B------:R3:W-:Y:S02]  /*6ddd0*/  STL.64 [R1+0x4f48], R26 ;  /* 0x004f481a01007387 */ /* 0x0007e40000100a00 */
[C---:B---3--:R-:W-:Y:S08]  /*6dde0*/  HMMA.1688.F32.TF32 R24, R220.reuse, R174, R68 ;  /* 0x000000aedc18723c */ /* 0x048ff00000081044 */
[C---:B------:R-:W-:Y:S08]  /*6ddf0*/  HMMA.1688.F32.TF32 R68, R220.reuse, R170, R8 ;  /* 0x000000aadc44723c */ /* 0x040ff00000081008 */
[C---:B------:R-:W-:Y:S01]  /*6de00*/  HMMA.1688.F32.TF32 R8, R220.reuse, R166, R64 ;  /* 0x000000a6dc08723c */ /* 0x040fe20000081040 */
[----:B------:R-:W-:Y:S04]  /*6de10*/  STL.64 [R1+0x4f30], R76 ;  /* 0x004f304c01007387 */ /* 0x000fe80000100a00 */
[----:B------:R-:W-:Y:S04]  /*6de20*/  STL.64 [R1+0x4f38], R78 ;  /* 0x004f384e01007387 */ /* 0x000fe80000100a00 */
[----:B------:R-:W-:Y:S04]  /*6de30*/  STL.64 [R1+0x4f20], R72 ;  /* 0x004f204801007387 */ /* 0x000fe80000100a00 */
[----:B------:R-:W-:Y:S04]  /*6de40*/  STL.64 [R1+0x4f28], R74 ;  /* 0x004f284a01007387 */ /* 0x000fe80000100a00 */
[----:B------:R-:W-:Y:S04]  /*6de50*/  STL.64 [R1+0x4f10], R24 ;  /* 0x004f101801007387 */ /* 0x000fe80000100a00 */
[----:B------:R3:W-:Y:S04]  /*6de60*/  STL.64 [R1+0x4f18], R26 ;  /* 0x004f181a01007387 */ /* 0x0007e80000100a00 */
[----:B------:R-:W-:Y:S04]  /*6de70*/  STL.64 [R1+0x4f00], R68 ;  /* 0x004f004401007387 */ /* 0x000fe80000100a00 */
[----:B------:R-:W-:Y:S01]  /*6de80*/  STL.64 [R1+0x4f08], R70 ;  /* 0x004f084601007387 */ /* 0x000fe20000100a00 */
[C---:B---3--:R-:W-:Y:S03]  /*6de90*/  HMMA.1688.F32.TF32 R24, R220.reuse, R90, R60 ;  /* 0x0000005adc18723c */ /* 0x048fe6000008103c */
[----:B------:R-:W-:Y:S04]  /*6dea0*/  STL.64 [R1+0x4ef0], R8 ;  /* 0x004ef00801007387 */ /* 0x000fe80000100a00 */
[----:B------:R3:W-:Y:S02]  /*6deb0*/  STL.64 [R1+0x4ef8], R10 ;  /* 0x004ef80a01007387 */ /* 0x0007e40000100a00 */
[C---:B---3--:R-:W-:Y:S11]  /*6dec0*/  HMMA.1688.F32.TF32 R8, R220.reuse, R98, R52 ;  /* 0x00000062dc08723c */ /* 0x048ff60000081034 */
[----:B------:R-:W-:Y:S03]  /*6ded0*/  @!UPT UIADD3 URZ, URZ, URZ, URZ ;  /* 0x0000003f3f3ff290 */ /* 0x000fe6000fffe03f */
        /* <DEDUP_REMOVED lines=24> */
[----:B------:R3:W-:Y:S01]  /*6e060*/  STL.64 [R1+0x4e68], R10 ;  /* 0x004e680a01007387 */ /* 0x0007e20000100a00 */
[C---:B------:R-:W-:Y:S08]  /*6e070*/  HMMA.1688.F32.TF32 R20, R220.reuse, R130, R16 ;  /* 0x00000082dc14723c */ /* 0x040ff00000081010 */
[C---:B---3--:R-:W-:Y:S07]  /*6e080*/  HMMA.1688.F32.TF32 R8, R220.reuse, R134, R12 ;  /* 0x00000086dc08723c */ /* 0x048fee000008100c */
        /* <DEDUP_REMOVED lines=8> */
[C---:B---3--:R-:W-:Y:S02]  /*6e110*/  HMMA.1688.F32.TF32 R8, R220.reuse, R146, R244 ;  /* 0x00000092dc08723c */ /* 0x048fe400000810f4 */
[----:B------:R-:W-:Y:S04]  /*6e120*/  STL.64 [R1+0x4e20], R16 ;  /* 0x004e201001007387 */ /* 0x000fe80000100a00 */
[----:B------:R3:W-:Y:S04]  /*6e130*/  STL.64 [R1+0x4e28], R18 ;  /* 0x004e281201007387 */ /* 0x0007e80000100a00 */
[----:B------:R-:W-:Y:S04]  /*6e140*/  STL.64 [R1+0x4e10], R12 ;  /* 0x004e100c01007387 */ /* 0x000fe80000100a00 */
[----:B------:R4:W-:Y:S01]  /*6e150*/  STL.64 [R1+0x4e18], R14 ;  /* 0x004e180e01007387 */ /* 0x0009e20000100a00 */
[C---:B---3--:R-:W-:Y:S08]  /*6e160*/  HMMA.1688.F32.TF32 R16, R220.reuse, R150, R236 ;  /* 0x00000096dc10723c */ /* 0x048ff000000810ec */
[----:B------:R-:W-:Y:S01]  /*6e170*/  STL.64 [R1+0x4e00], R8 ;  /* 0x004e000801007387 */ /* 0x000fe20000100a00 */
[----:B----4-:R-:W-:Y:S03]  /*6e180*/  HMMA.1688.F32.TF32 R12, R220, R154, R228 ;  /* 0x0000009adc0c723c */ /* 0x010fe600000810e4 */
[----:B------:R1:W-:Y:S04]  /*6e190*/  STL.64 [R1+0x4e08], R10 ;  /* 0x004e080a01007387 */ /* 0x0003e80000100a00 */
[----:B------:R-:W-:Y:S04]  /*6e1a0*/  LDS R220, [R4+0x4100] ;  /* 0x0041000004dc7984 */ /* 0x000fe80000000800 */
[----:B------:R-:W-:Y:S01]  /*6e1b0*/  LDS R222, [R4+0x6100] ;  /* 0x0061000004de7984 */ /* 0x000fe20000000800 */
[C---:B-1----:R-:W-:Y:S03]  /*6e1c0*/  HMMA.1688.F32.TF32 R8, R224.reuse, R214, R232 ;  /* 0x000000d6e008723c */ /* 0x042fe600000810e8 */
[----:B------:R-:W-:Y:S04]  /*6e1d0*/  STL.64 [R1+0x4df0], R16 ;  /* 0x004df01001007387 */ /* 0x000fe80000100a00 */
[----:B------:R-:W-:Y:S04]  /*6e1e0*/  STL.64 [R1+0x4df8], R18 ;  /* 0x004df81201007387 */ /* 0x000fe80000100a00 */
[----:B------:R-:W3:Y:S04]  /*6e1f0*/  LDL.LU R228, [R1+0x4bb0] ;  /* 0x004bb00001e47983 */ /* 0x000ee80000300800 */
[----:B------:R1:W-:Y:S04]  /*6e200*/  STL.64 [R1+0x3c30], R12 ;  /* 0x003c300c01007387 */ /* 0x0003e80000100a00 */
[----:B------:R4:W-:Y:S04]  /*6e210*/  STL.64 [R1+0x3c38], R14 ;  /* 0x003c380e01007387 */ /* 0x0009e80000100a00 */
[----:B------:R-:W-:Y:S04]  /*6e220*/  LDS R221, [R5+0x4100] ;  /* 0x0041000005dd7984 */ /* 0x000fe80000000800 */
[----:B------:R1:W-:Y:S04]  /*6e230*/  STL.64 [R1+0x3c50], R8 ;  /* 0x003c500801007387 */ /* 0x0003e80000100a00 */
[----:B------:R1:W-:Y:S04]  /*6e240*/  STL.64 [R1+0x3c58], R10 ;  /* 0x003c580a01007387 */ /* 0x0003e80000100a00 */
[----:B------:R-:W3:Y:S04]  /*6e250*/  LDL.LU R229, [R1+0x4bb4] ;  /* 0x004bb40001e57983 */ /* 0x000ee80000300800 */
[----:B------:R-:W3:Y:S04]  /*6e260*/  LDL.LU R230, [R1+0x4bb8] ;  /* 0x004bb80001e67983 */ /* 0x000ee80000300800 */
[----:B------:R-:W3:Y:S04]  /*6e270*/  LDL.LU R231, [R1+0x4bbc] ;  /* 0x004bbc0001e77983 */ /* 0x000ee80000300800 */
        /* <DEDUP_REMOVED lines=12> */
[----:B-1----:R-:W2:Y:S04]  /*6e340*/  LDL.LU R12, [R1+0x4c20] ;  /* 0x004c2000010c7983 */ /* 0x002ea80000300800 */
        /* <DEDUP_REMOVED lines=91> */
[C---:B--2---:R-:W-:Y:S03]  /*6e900*/  HMMA.1688.F32.TF32 R32, R224.reuse, R98, R32 ;  /* 0x00000062e020723c */ /* 0x044fe60000081020 */
[----:B------:R-:W1:Y:S05]  /*6e910*/  LDS R223, [R5+0x6100] ;  /* 0x0061000005df7984 */ /* 0x000e6a0000000800 */
[C---:B---3--:R-:W-:Y:S08]  /*6e920*/  HMMA.1688.F32.TF32 R44, R224.reuse, R166, R44 ;  /* 0x000000a6e02c723c */ /* 0x048ff0000008102c */
[C---:B----4-:R-:W-:Y:S08]  /*6e930*/  HMMA.1688.F32.TF32 R72, R224.reuse, R158, R72 ;  /* 0x0000009ee048723c */ /* 0x050ff00000081048 */
[C---:B------:R-:W-:Y:S08]  /*6e940*/  HMMA.1688.F32.TF32 R76, R224.reuse, R194, R76 ;  /* 0x000000c2e04c723c */ /* 0x040ff0000008104c */
[C---:B------:R-:W-:Y:S08]  /*6e950*/  HMMA.1688.F32.TF32 R24, R224.reuse, R210, R24 ;  /* 0x000000d2e018723c */ /* 0x040ff00000081018 */
[C---:B------:R-:W-:Y:S08]  /*6e960*/  HMMA.1688.F32.TF32 R216, R224.reuse, R206, R216 ;  /* 0x000000cee0d8723c */ /* 0x040ff000000810d8 */
[C---:B------:R-:W-:Y:S07]  /*6e970*/  HMMA.1688.F32.TF32 R84, R224.reuse, R202, R84 ;  /* 0x000000cae054723c */ /* 0x040fee0000081054 */
[----:B------:R-:W-:Y:S04]  /*6e980*/  STL.64 [R1+0x4dc0], R24 ;  /* 0x004dc01801007387 */ /* 0x000fe80000100a00 */
[----:B------:R2:W-:Y:S02]  /*6e990*/  STL.64 [R1+0x4dc8], R26 ;  /* 0x004dc81a01007387 */ /* 0x0005e40000100a00 */
[C---:B--2---:R-:W-:Y:S02]  /*6e9a0*/  HMMA.1688.F32.TF32 R24, R224.reuse, R198, R80 ;  /* 0x000000c6e018723c */ /* 0x044fe40000081050 */
[----:B------:R-:W-:Y:S04]  /*6e9b0*/  STL.64 [R1+0x4db0], R216 ;  /* 0x004db0d801007387 */ /* 0x000fe80000100a00 */
[----:B------:R-:W-:Y:S04]  /*6e9c0*/  STL.64 [R1+0x4db8], R218 ;  /* 0x004db8da01007387 */ /* 0x000fe80000100a00 */
[----:B------:R-:W-:Y:S04]  /*6e9d0*/  STL.64 [R1+0x4da0], R84 ;  /* 0x004da05401007387 */ /* 0x000fe80000100a00 */
[----:B------:R-:W-:Y:S09]  /*6e9e0*/  STL.64 [R1+0x4da8], R86 ;  /* 0x004da85601007387 */ /* 0x000ff20000100a00 */
[----:B------:R-:W-:Y:S04]  /*6e9f0*/  STL.64 [R1+0x4d90], R24 ;  /* 0x004d901801007387 */ /* 0x000fe80000100a00 */
[----:B------:R2:W-:Y:S02]  /*6ea00*/  STL.64 [R1+0x4d98], R26 ;  /* 0x004d981a01007387 */ /* 0x0005e40000100a00 */
[C---:B--2---:R-:W-:Y:S08]  /*6ea10*/  HMMA.1688.F32.TF32 R24, R224.reuse, R162, R68 ;  /* 0x000000a2e018723c */ /* 0x044ff00000081044 */
[C---:B------:R-:W-:Y:S08]  /*6ea20*/  HMMA.1688.F32.TF32 R68, R224.reuse, R190, R8 ;  /* 0x000000bee044723c */ /* 0x040ff00000081008 */
[C---:B------:R-:W-:Y:S01]  /*6ea30*/  HMMA.1688.F32.TF32 R8, R224.reuse, R186, R64 ;  /* 0x000000bae008723c */ /* 0x040fe20000081040 */
[----:B------:R-:W-:Y:S04]  /*6ea40*/  STL.64 [R1+0x4d80], R76 ;  /* 0x004d804c01007387 */ /* 0x000fe80000100a00 */
[----:B------:R-:W-:Y:S04]  /*6ea50*/  STL.64 [R1+0x4d88], R78 ;  /* 0x004d884e01007387 */ /* 0x000fe80000100a00 */
[----:B------:R-:W-:Y:S04]  /*6ea60*/  STL.64 [R1+0x4d70], R72 ;  /* 0x004d704801007387 */ /* 0x000fe80000100a00 */
[----:B------:R-:W-:Y:S04]  /*6ea70*/  STL.64 [R1+0x4d78], R74 ;  /* 0x004d784a01007387 */ /* 0x000fe80000100a00 */
[----:B------:R-:W-:Y:S01]  /*6ea80*/  STL.64 [R1+0x4d60], R24 ;  /* 0x004d601801007387 */ /* 0x000fe20000100a00 */
[C---:B------:R-:W-:Y:S03]  /*6ea90*/  HMMA.1688.F32.TF32 R56, R224.reuse, R178, R56 ;  /* 0x000000b2e038723c */ /* 0x040fe60000081038 */
[----:B------:R2:W-:Y:S04]  /*6eaa0*/  STL.64 [R1+0x4d68], R26 ;  /* 0x004d681a01007387 */ /* 0x0005e80000100a00 */
[----:B------:R-:W-:Y:S04]  /*6eab0*/  STL.64 [R1+0x4d50], R68 ;  /* 0x004d504401007387 */ /* 0x000fe80000100a00 */
[----:B------:R-:W-:Y:S01]  /*6eac0*/  STL.64 [R1+0x4d58], R70 ;  /* 0x004d584601007387 */ /* 0x000fe20000100a00 */
[C---:B--2---:R-:W-:Y:S03]  /*6ead0*/  HMMA.1688.F32.TF32 R24, R224.reuse, R182, R60 ;  /* 0x000000b6e018723c */ /* 0x044fe6000008103c */
[----:B------:R-:W-:Y:S04]  /*6eae0*/  STL.64 [R1+0x4d40], R8 ;  /* 0x004d400801007387 */ /* 0x000fe80000100a00 */
[----:B------:R2:W-:Y:S02]  /*6eaf0*/  STL.64 [R1+0x4d48], R10 ;  /* 0x004d480a01007387 */ /* 0x0005e40000100a00 */
[C---:B--2---:R-:W-:Y:S11]  /*6eb00*/  HMMA.1688.F32.TF32 R8, R224.reuse, R174, R52 ;  /* 0x000000aee008723c */ /* 0x044ff60000081034 */
[----:B------:R-:W-:Y:S03]  /*6eb10*/  @!UPT UIADD3 URZ, URZ, URZ, URZ ;  /* 0x0000003f3f3ff290 */ /* 0x000fe6000fffe03f */
[----:B------:R-:W-:Y:S04]  /*6eb20*/  STL.64 [R1+0x4d30], R24 ;  /* 0x004d301801007387 */ /* 0x000fe80000100a00 */
        /* <DEDUP_REMOVED lines=23> */
[----:B------:R2:W-:Y:S01]  /*6eca0*/  STL.64 [R1+0x4c78], R10 ;  /* 0x004c780a01007387 */ /* 0x0005e20000100a00 */
[C---:B------:R-:W-:Y:S08]  /*6ecb0*/  HMMA.1688.F32.TF32 R20, R224.reuse, R110, R16 ;  /* 0x0000006ee014723c */ /* 0x040ff00000081010 */
[C---:B--2---:R-:W-:Y:S07]  /*6ecc0*/  HMMA.1688.F32.TF32 R8, R224.reuse, R114, R12 ;  /* 0x00000072e008723c */ /* 0x044fee000008100c */
        /* <DEDUP_REMOVED lines=18> */
[----:B------:R-:W-:Y:S04]  /*6edf0*/  STL.64 [R1+0x4c00], R16 ;  /* 0x004c001001007387 */ /* 0x000fe80000100a00 */
[----:B------:R-:W-:Y:S04]  /*6ee00*/  STL.64 [R1+0x4c08], R18 ;  /* 0x004c081201007387 */ /* 0x000fe80000100a00 */
[----:B------:R-:W2:Y:S04]  /*6ee10*/  LDL.LU R228, [R1+0x46a0] ;  /* 0x0046a00001e47983 */ /* 0x000ea80000300800 */
[----:B------:R3:W-:Y:S04]  /*6ee20*/  STL.64 [R1+0x4bf0], R12 ;  /* 0x004bf00c01007387 */ /* 0x0007e80000100a00 */
[----:B------:R4:W-:Y:S04]  /*6ee30*/  STL.64 [R1+0x4bf8], R14 ;  /* 0x004bf80e01007387 */ /* 0x0009e80000100a00 */
[----:B------:R1:W-:Y:S04]  /*6ee40*/  STL.64 [R1+0x4be0], R8 ;  /* 0x004be00801007387 */ /* 0x0003e80000100a00 */
[----:B------:R1:W-:Y:S04]  /*6ee50*/  STL.64 [R1+0x4be8], R10 ;  /* 0x004be80a01007387 */ /* 0x0003e80000100a00 */
        /* <DEDUP_REMOVED lines=15> */
[----:B---3--:R-:W3:Y:S04]  /*6ef50*/  LDL.LU R12, [R1+0x4770] ;  /* 0x00477000010c7983 */ /* 0x008ee80000300800 */
[----:B------:R-:W3:Y:S04]  /*6ef60*/  LDL.LU R13, [R1+0x4774] ;  /* 0x00477400010d7983 */ /* 0x000ee80000300800 */
[----:B----4-:R-:W3:Y:S04]  /*6ef70*/  LDL.LU R14, [R1+0x4778] ;  /* 0x00477800010e7983 */ /* 0x010ee80000300800 */
[----:B------:R-:W3:Y:S04]  /*6ef80*/  LDL.LU R15, [R1+0x477c] ;  /* 0x00477c00010f7983 */ /* 0x000ee80000300800 */
        /* <DEDUP_REMOVED lines=88> */
[C---:B--2---:R-:W-:Y:S08]  /*6f510*/  HMMA.1688.F32.TF32 R32, R220.reuse, R174, R32 ;  /* 0x000000aedc20723c */ /* 0x044ff00000081020 */
[----:B---3--:R-:W-:Y:S08]  /*6f520*/  HMMA.1688.F32.TF32 R44, R220, R186, R44 ;  /* 0x000000badc2c723c */ /* 0x008ff0000008102c */
[C---:B----4-:R-:W-:Y:S11]  /*6f530*/  HMMA.1688.F32.TF32 R24, R224.reuse, R142, R24 ;  /* 0x0000008ee018723c */ /* 0x050ff60000081018 */
[----:B------:R-:W-:Y:S11]  /*6f540*/  @!UPT UIADD3 URZ, URZ, URZ, URZ ;  /* 0x0000003f3f3ff290 */ /* 0x000ff6000fffe03f */
[----:B------:R-:W-:Y:S01]  /*6f550*/  @!UPT UIADD3 URZ, URZ, URZ, URZ ;  /* 0x0000003f3f3ff290 */ /* 0x000fe2000fffe03f */
[----:B------:R-:W-:Y:S04]  /*6f560*/  STL.64 [R1+0x4bd0], R24 ;  /* 0x004bd01801007387 */ /* 0x000fe80000100a00 */
[----:B------:R1:W-:Y:S02]  /*6f570*/  STL.64 [R1+0x4bd8], R26 ;  /* 0x004bd81a01007387 */ /* 0x0003e40000100a00 */
[C---:B-1----:R-:W-:Y:S08]  /*6f580*/  HMMA.1688.F32.TF32 R24, R224.reuse, R146, R216 ;  /* 0x00000092e018723c */ /* 0x042ff000000810d8 */
[C---:B------:R-:W-:Y:S08]  /*6f590*/  HMMA.1688.F32.TF32 R84, R224.reuse, R150, R84 ;  /* 0x00000096e054723c */ /* 0x040ff00000081054 */
[----:B------:R-:W-:Y:S01]  /*6f5a0*/  HMMA.1688.F32.TF32 R80, R224, R154, R80 ;  /* 0x0000009ae050723c */ /* 0x000fe20000081050 */
[----:B------:R-:W-:Y:S04]  /*6f5b0*/  LDS R224, [R6+0x4100] ;  /* 0x0041000006e07984 */ /* 0x000fe80000000800 */
[----:B------:R-:W-:Y:S04]  /*6f5c0*/  LDS R226, [R6+0x6100] ;  /* 0x0061000006e27984 */ /* 0x000fe80000000800 */
[----:B------:R-:W-:Y:S04]  /*6f5d0*/  STL.64 [R1+0x4bc0], R24 ;  /* 0x004bc01801007387 */ /* 0x000fe80000100a00 */
[----:B------:R1:W-:Y:S01]  /*6f5e0*/  STL.64 [R1+0x4bc8], R26 ;  /* 0x004bc81a01007387 */ /* 0x0003e20000100a00 */
[C---:B------:R-:W-:Y:S03]  /*6f5f0*/  HMMA.1688.F32.TF32 R72, R220.reuse, R210, R72 ;  /* 0x000000d2dc48723c */ /* 0x040fe60000081048 */
[----:B------:R-:W-:Y:S04]  /*6f600*/  LDS R225, [R7+0x4100] ;  /* 0x0041000007e17984 */ /* 0x000fe80000000800 */
[----:B------:R-:W2:Y:S01]  /*6f610*/  LDS R227, [R7+0x6100] ;  /* 0x0061000007e37984 */ /* 0x000ea20000000800 */
[C---:B-1----:R-:W-:Y:S03]  /*6f620*/  HMMA.1688.F32.TF32 R24, R220.reuse, R214, R76 ;  /* 0x000000d6dc18723c */ /* 0x042fe6000008104c */
[----:B------:R-:W-:Y:S04]  /*6f630*/  STL.64 [R1+0x4bb0], R84 ;  /* 0x004bb05401007387 */ /* 0x000fe80000100a00 */
[----:B------:R-:W-:Y:S04]  /*6f640*/  STL.64 [R1+0x4bb8], R86 ;  /* 0x004bb85601007387 */ /* 0x000fe80000100a00 */
[----:B------:R-:W-:Y:S04]  /*6f650*/  STL.64 [R1+0x40d0], R80 ;  /* 0x0040d05001007387 */ /* 0x000fe80000100a00 */
[----:B------:R-:W-:Y:S08]  /*6f660*/  STL.64 [R1+0x40d8], R82 ;  /* 0x0040d85201007387 */ /* 0x000ff00000100a00 */
[----:B------:R-:W-:Y:S04]  /*6f670*/  STL.64 [R1+0x40c0], R24 ;  /* 0x0040c01801007387 */ /* 0x000fe80000100a00 */
[----:B------:R1:W-:Y:S02]  /*6f680*/  STL.64 [R1+0x40c8], R26 ;  /* 0x0040c81a01007387 */ /* 0x0003e40000100a00 */
[C---:B-1----:R-:W-:Y:S08]  /*6f690*/  HMMA.1688.F32.TF32 R24, R220.reuse, R206, R68 ;  /* 0x000000cedc18723c */ /* 0x042ff00000081044 */
[C---:B------:R-:W-:Y:S08]  /*6f6a0*/  HMMA.1688.F32.TF32 R68, R220.reuse, R202, R8 ;  /* 0x000000cadc44723c */ /* 0x040ff00000081008 */
[C---:B------:R-:W-:Y:S01]  /*6f6b0*/  HMMA.1688.F32.TF32 R8, R220.reuse, R198, R64 ;  /* 0x000000c6dc08723c */ /* 0x040fe20000081040 */
[----:B------:R-:W-:Y:S04]  /*6f6c0*/  STL.64 [R1+0x4ba0], R72 ;  /* 0x004ba04801007387 */ /* 0x000fe80000100a00 */
[----:B------:R-:W-:Y:S04]  /*6f6d0*/  STL.64 [R1+0x4ba8], R74 ;  /* 0x004ba84a01007387 */ /* 0x000fe80000100a00 */
[----:B------:R-:W-:Y:S01]  /*6f6e0*/  STL.64 [R1+0x4b90], R24 ;  /* 0x004b901801007387 */ /* 0x000fe20000100a00 */
[C---:B------:R-:W-:Y:S03]  /*6f6f0*/  HMMA.1688.F32.TF32 R56, R220.reuse, R158, R56 ;  /* 0x0000009edc38723c */ /* 0x040fe60000081038 */
        /* <DEDUP_REMOVED lines=32> */
[----:B------:R1:W-:Y:S01]  /*6f900*/  STL.64 [R1+0x4ae8], R10 ;  /* 0x004ae80a01007387 */ /* 0x0003e20000100a00 */
[C---:B------:R-:W-:Y:S08]  /*6f910*/  HMMA.1688.F32.TF32 R20, R220.reuse, R90, R16 ;  /* 0x0000005adc14723c */ /* 0x040ff00000081010 */
[C---:B-1----:R-:W-:Y:S07]  /*6f920*/  HMMA.1688.F32.TF32 R8, R220.reuse, R94, R12 ;  /* 0x0000005edc08723c */ /* 0x042fee000008100c */
        /* <DEDUP_REMOVED lines=15> */
[C---:B---3--:R-:W-:Y:S03]  /*6fa20*/  HMMA.1688.F32.TF32 R12, R220.reuse, R114, R228 ;  /* 0x00000072dc0c723c */ /* 0x048fe600000810e4 */
[----:B------:R1:W-:Y:S05]  /*6fa30*/  STL.64 [R1+0x4a88], R10 ;  /* 0x004a880a01007387 */ /* 0x0003ea0000100a00 */
[----:B-1----:R-:W-:Y:S06]  /*6fa40*/  HMMA.1688.F32.TF32 R8, R220, R118, R232 ;  /* 0x00000076dc08723c */ /* 0x002fec00000810e8 */
[----:B------:R-:W-:Y:S04]  /*6fa50*/  STL.64 [R1+0x4a70], R16 ;  /* 0x004a701001007387 */ /* 0x000fe80000100a00 */
[----:B------:R-:W-:Y:S04]  /*6fa60*/  STL.64 [R1+0x4a78], R18 ;  /* 0x004a781201007387 */ /* 0x000fe80000100a00 */
[----:B------:R-:W3:Y:S04]  /*6fa70*/  LDL.LU R228, [R1+0x3ed0] ;  /* 0x003ed00001e47983 */ /* 0x000ee80000300800 */
[----:B------:R1:W-:Y:S04]  /*6fa80*/  STL.64 [R1+0x4a60], R12 ;  /* 0x004a600c01007387 */ /* 0x0003e80000100a00 */
[----:B------:R4:W-:Y:S04]  /*6fa90*/  STL.64 [R1+0x4a68], R14 ;  /* 0x004a680e01007387 */ /* 0x0009e80000100a00 */
        /* <DEDUP_REMOVED lines=19> */
[----:B----4-:R-:W4:Y:S04]  /*6fbd0*/  LDL.LU R14, [R1+0x41a8] ;  /* 0x0041a800010e7983 */ /* 0x010f280000300800 */
        /* <DEDUP_REMOVED lines=91> */
[C---:B----4-:R-:W-:Y:S08]  /*70190*/  HMMA.1688.F32.TF32 R76, R220.reuse, R138, R76 ;  /* 0x0000008adc4c723c */ /* 0x050ff0000008104c */
[C---:B------:R-:W-:Y:S08]  /*701a0*/  HMMA.1688.F32.TF32 R24, R220.reuse, R122, R24 ;  /* 0x0000007adc18723c */ /* 0x040ff00000081018 */
[C---:B------:R-:W-:Y:S11]  /*701b0*/  HMMA.1688.F32.TF32 R216, R220.reuse, R126, R216 ;  /* 0x0000007edcd8723c */ /* 0x040ff600000810d8 */
[----:B------:R-:W-:Y:S04]  /*701c0*/  @!UPT UIADD3 URZ, URZ, URZ, URZ ;  /* 0x0000003f3f3ff290 */ /* 0x000fe8000fffe03f */
[----:B------:R-:W-:Y:S04]  /*701d0*/  STL.64 [R1+0x4a40], R24 ;  /* 0x004a401801007387 */ /* 0x000fe80000100a00 */
[----:B------:R1:W-:Y:S02]  /*701e0*/  STL.64 [R1+0x4a48], R26 ;  /* 0x004a481a01007387 */ /* 0x0003e40000100a00 */
[C---:B-1----:R-:W-:Y:S02]  /*701f0*/  HMMA.1688.F32.TF32 R24, R220.reuse, R130, R84 ;  /* 0x00000082dc18723c */ /* 0x042fe40000081054 */
[----:B------:R-:W-:Y:S04]  /*70200*/  STL.64 [R1+0x4a30], R216 ;  /* 0x004a30d801007387 */ /* 0x000fe80000100a00 */
[----:B------:R-:W-:Y:S02]  /*70210*/  STL.64 [R1+0x4a38], R218 ;  /* 0x004a38da01007387 */ /* 0x000fe40000100a00 */
[C---:B------:R-:W-:Y:S11]  /*70220*/  HMMA.1688.F32.TF32 R80, R220.reuse, R134, R80 ;  /* 0x00000086dc50723c */ /* 0x040ff60000081050 */
[----:B------:R-:W-:Y:S04]  /*70230*/  @!UPT UIADD3 URZ, URZ, URZ, URZ ;  /* 0x0000003f3f3ff290 */ /* 0x000fe8000fffe03f */
[----:B------:R-:W-:Y:S04]  /*70240*/  STL.64 [R1+0x4a20], R24 ;  /* 0x004a201801007387 */ /* 0x000fe80000100a00 */
[----:B------:R1:W-:Y:S02]  /*70250*/  STL.64 [R1+0x4a28], R26 ;  /* 0x004a281a01007387 */ /* 0x0003e40000100a00 */
[C---:B-1----:R-:W-:Y:S02]  /*70260*/  HMMA.1688.F32.TF32 R24, R220.reuse, R142, R72 ;  /* 0x0000008edc18723c */ /* 0x042fe40000081048 */
[----:B------:R-:W-:Y:S04]  /*70270*/  STL.64 [R1+0x4a10], R80 ;  /* 0x004a105001007387 */ /* 0x000fe80000100a00 */
[----:B------:R-:W-:Y:S02]  /*70280*/  STL.64 [R1+0x4a18], R82 ;  /* 0x004a185201007387 */ /* 0x000fe40000100a00 */
[C---:B------:R-:W-:Y:S02]  /*70290*/  HMMA.1688.F32.TF32 R72, R220.reuse, R146, R68 ;  /* 0x00000092dc48723c */ /* 0x040fe40000081044 */
[----:B------:R-:W-:Y:S04]  /*702a0*/  STL.64 [R1+0x4a00], R76 ;  /* 0x004a004c01007387 */ /* 0x000fe80000100a00 */
[----:B------:R-:W-:Y:S02]  /*702b0*/  STL.64 [R1+0x4a08], R78 ;  /* 0x004a084e01007387 */ /* 0x000fe40000100a00 */
[----:B------:R-:W-:Y:S07]  /*702c0*/  HMMA.1688.F32.TF32 R68, R220, R150, R8 ;  /* 0x00000096dc44723c */ /* 0x000fee0000081008 */
[----:B------:R-:W-:Y:S01]  /*702d0*/  STL.64 [R1+0x49f0], R24 ;  /* 0x0049f01801007387 */ /* 0x000fe20000100a00 */
[----:B------:R-:W-:Y:S03]  /*702e0*/  HMMA.1688.F32.TF32 R8, R224, R214, R60 ;  /* 0x000000d6e008723c */ /* 0x000fe6000008103c */
[----:B------:R1:W-:Y:S05]  /*702f0*/  STL.64 [R1+0x49f8], R26 ;  /* 0x0049f81a01007387 */ /* 0x0003ea0000100a00 */
[----:B-1----:R-:W-:Y:S01]  /*70300*/  HMMA.1688.F32.TF32 R24, R220, R154, R64 ;  /* 0x0000009adc18723c */ /* 0x002fe20000081040 */
[----:B------:R-:W-:Y:S04]  /*70310*/  STL.64 [R1+0x49e0], R72 ;  /* 0x0049e04801007387 */ /* 0x000fe80000100a00 */
[----:B------:R-:W-:Y:S04]  /*70320*/  STL.64 [R1+0x49e8], R74 ;  /* 0x0049e84a01007387 */ /* 0x000fe80000100a00 */
[----:B------:R-:W-:Y:S01]  /*70330*/  STL.64 [R1+0x49d0], R68 ;  /* 0x0049d04401007387 */ /* 0x000fe20000100a00 */
[C---:B------:R-:W-:Y:S03]  /*70340*/  HMMA.1688.F32.TF32 R56, R224.reuse, R210, R56 ;  /* 0x000000d2e038723c */ /* 0x040fe60000081038 */
[----:B------:R-:W-:Y:S04]  /*70350*/  STL.64 [R1+0x49d8], R70 ;  /* 0x0049d84601007387 */ /* 0x000fe80000100a00 */
[----:B------:R-:W-:Y:S04]  /*70360*/  LDS R220, [R4+0x4180] ;  /* 0x0041800004dc7984 */ /* 0x000fe80000000800 */
[----:B------:R-:W-:Y:S04]  /*70370*/  LDS R222, [R4+0x6180] ;  /* 0x0061800004de7984 */ /* 0x000fe80000000800 */
[----:B------:R-:W-:Y:S04]  /*70380*/  STL.64 [R1+0x40b0], R24 ;  /* 0x0040b01801007387 */ /* 0x000fe80000100a00 */
[----:B------:R-:W-:Y:S04]  /*70390*/  STL.64 [R1+0x40b8], R26 ;  /* 0x0040b81a01007387 */ /* 0x000fe80000100a00 */
[----:B------:R-:W-:Y:S04]  /*703a0*/  STL.64 [R1+0x40a0], R8 ;  /* 0x0040a00801007387 */ /* 0x000fe80000100a00 */
[----:B------:R1:W-:Y:S04]  /*703b0*/  STL.64 [R1+0x40a8], R10 ;  /* 0x0040a80a01007387 */ /* 0x0003e80000100a00 */
[----:B------:R-:W-:Y:S04]  /*703c0*/  LDS R221, [R5+0x4180] ;  /* 0x0041800005dd7984 */ /* 0x000fe80000000800 */
[----:B------:R-:W2:Y:S01]  /*703d0*/  LDS R223, [R5+0x6180] ;  /* 0x0061800005df7984 */ /* 0x000ea20000000800 */
[C---:B-1----:R-:W-:Y:S03]  /*703e0*/  HMMA.1688.F32.TF32 R8, R224.reuse, R206, R52 ;  /* 0x000000cee008723c */ /* 0x042fe60000081034 */
[----:B------:R-:W-:Y:S04]  /*703f0*/  STL.64 [R1+0x49c0], R56 ;  /* 0x0049c03801007387 */ /* 0x000fe80000100a00 */
[----:B------:R-:W-:Y:S01]  /*70400*/  STL.64 [R1+0x49c8], R58 ;  /* 0x0049c83a01007387 */ /* 0x000fe20000100a00 */
[C---:B------:R-:W-:Y:S11]  /*70410*/  HMMA.1688.F32.TF32 R24, R224.reuse, R202, R48 ;  /* 0x000000cae018723c */ /* 0x040ff60000081030 */
[----:B------:R-:W-:Y:S04]  /*70420*/  @!UPT UIADD3 URZ, URZ, URZ, URZ ;  /* 0x0000003f3f3ff290 */ /* 0x000fe8000fffe03f */
[----:B------:R-:W-:Y:S04]  /*70430*/  STL.64 [R1+0x49b0], R8 ;  /* 0x0049b00801007387 */ /* 0x000fe80000100a00 */
[----:B------:R1:W-:Y:S02]  /*70440*/  STL.64 [R1+0x49b8], R10 ;  /* 0x0049b80a01007387 */ /* 0x0003e40000100a00 */
[C---:B-1----:R-:W-:Y:S02]  /*70450*/  HMMA.1688.F32.TF32 R8, R224.reuse, R194, R40 ;  /* 0x000000c2e008723c */ /* 0x042fe40000081028 */
[----:B------:R-:W-:Y:S04]  /*70460*/  STL.64 [R1+0x49a0], R24 ;  /* 0x0049a01801007387 */ /* 0x000fe80000100a00 */
[----:B------:R1:W-:Y:S04]  /*70470*/  STL.64 [R1+0x49a8], R26 ;  /* 0x0049a81a01007387 */ /* 0x0003e80000100a00 */
[----:B------:R-:W-:Y:S04]  /*70480*/  STL.64 [R1+0x4990], R44 ;  /* 0x0049902c01007387 */ /* 0x000fe80000100a00 */
[----:B------:R-:W-:Y:S01]  /*70490*/  STL.64 [R1+0x4998], R46 ;  /* 0x0049982e01007387 */ /* 0x000fe20000100a00 */
[C---:B-1----:R-:W-:Y:S08]  /*704a0*/  HMMA.1688.F32.TF32 R24, R224.reuse, R158, R36 ;  /* 0x0000009ee018723c */ /* 0x042ff00000081024 */
[----:B------:R-:W-:Y:S04]  /*704b0*/  STL.64 [R1+0x4980], R8 ;  /* 0x0049800801007387 */ /* 0x000fe80000100a00 */
[----:B------:R1:W-:Y:S02]  /*704c0*/  STL.64 [R1+0x4988], R10 ;  /* 0x0049880a01007387 */ /* 0x0003e40000100a00 */
[C---:B-1----:R-:W-:Y:S09]  /*704d0*/  HMMA.1688.F32.TF32 R8, R224.reuse, R190, R28 ;  /* 0x000000bee008723c */ /* 0x042ff2000008101c */
[----:B------:R-:W-:Y:S04]  /*704e0*/  STL.64 [R1+0x4970], R24 ;  /* 0x0049701801007387 */ /* 0x000fe80000100a00 */
[----:B------:R1:W-:Y:S04]  /*704f0*/  STL.64 [R1+0x4978], R26 ;  /* 0x0049781a01007387 */ /* 0x0003e80000100a00 */
[----:B------:R-:W-:Y:S04]  /*70500*/  STL.64 [R1+0x4960], R32 ;  /* 0x0049602001007387 */ /* 0x000fe80000100a00 */
[----:B------:R-:W-:Y:S01]  /*70510*/  STL.64 [R1+0x4968], R34 ;  /* 0x0049682201007387 */ /* 0x000fe20000100a00 */
[C---:B-1----:R-:W-:Y:S03]  /*70520*/  HMMA.1688.F32.TF32 R24, R224.reuse, R186, R20 ;  /* 0x000000bae018723c */ /* 0x042fe60000081014 */
[----:B------:R-:W-:Y:S05]  /*70530*/  STL.64 [R1+0x4950], R8 ;  /* 0x0049500801007387 */ /* 0x000fea0000100a00 */
[C---:B------:R-:W-:Y:S01]  /*70540*/  HMMA.1688.F32.TF32 R20, R224.reuse, R182, R16 ;  /* 0x000000b6e014723c */ /* 0x040fe20000081010 */
[----:B------:R1:W-:Y:S07]  /*70550*/  STL.64 [R1+0x4958], R10 ;  /* 0x0049580a01007387 */ /* 0x0003ee0000100a00 */
[C---:B-1----:R-:W-:Y:S07]  /*70560*/  HMMA.1688.F32.TF32 R8, R224.reuse, R178, R12 ;  /* 0x000000b2e008723c */ /* 0x042fee000008100c */
[----:B------:R-:W-:Y:S04]  /*70570*/  STL.64 [R1+0x4940], R24 ;  /* 0x0049401801007387 */ /* 0x000fe80000100a00 */
[----:B------:R-:W-:Y:S01]  /*70580*/  STL.64 [R1+0x4948], R26 ;  /* 0x0049481a01007387 */ /* 0x000fe20000100a00 */
[C---:B------:R-:W-:Y:S03]  /*70590*/  HMMA.1688.F32.TF32 R16, R224.reuse, R174, R248 ;  /* 0x000000aee010723c */ /* 0x040fe600000810f8 */
[----:B------:R-:W-:Y:S04]  /*705a0*/  STL.64 [R1+0x4930], R20 ;  /* 0x0049301401007387 */ /* 0x000fe80000100a00 */
[----:B------:R-:W-:Y:S01]  /*705b0*/  STL.64 [R1+0x4938], R22 ;  /* 0x0049381601007387 */ /* 0x000fe20000100a00 */
[C---:B------:R-:W-:Y:S03]  /*705c0*/  HMMA.1688.F32.TF32 R12, R224.reuse, R170, R240 ;  /* 0x000000aae00c723c */ /* 0x040fe600000810f0 */
[----:B------:R-:W-:Y:S04]  /*705d0*/  STL.64 [R1+0x4920], R8 ;  /* 0x0049200801007387 */ /* 0x000fe80000100a00 */
[----:B------:R1:W-:Y:S02]  /*705e0*/  STL.64 [R1+0x4928], R10 ;  /* 0x0049280a01007387 */ /* 0x0003e40000100a00 */
[C---:B-1----:R-:W-:Y:S06]  /*705f0*/  HMMA.1688.F32.TF32 R8, R224.reuse, R166, R244 ;  /* 0x000000a6e008723c */ /* 0x042fec00000810f4 */
[----:B------:R-:W-:Y:S04]  /*70600*/  STL.64 [R1+0x4910], R16 ;  /* 0x0049101001007387 */ /* 0x000fe80000100a00 */
[----:B------:R1:W-:Y:S04]  /*70610*/  STL.64 [R1+0x4918], R18 ;  /* 0x0049181201007387 */ /* 0x0003e80000100a00 */
[----:B------:R-:W-:Y:S04]  /*70620*/  STL.64 [R1+0x4900], R12 ;  /* 0x0049000c01007387 */ /* 0x000fe80000100a00 */
[----:B------:R3:W-:Y:S01]  /*70630*/  STL.64 [R1+0x4908], R14 ;  /* 0x0049080e01007387 */ /* 0x0007e20000100a00 */
[C---:B-1----:R-:W-:Y:S04]  /*70640*/  HMMA.1688.F32.TF32 R16, R224.reuse, R90, R236 ;  /* 0x0000005ae010723c */ /* 0x042fe800000810ec */
[----:B------:R-:W-:Y:S04]  /*70650*/  STL.64 [R1+0x48f0], R8 ;  /* 0x0048f00801007387 */ /* 0x000fe80000100a00 */
[C---:B---3--:R-:W-:Y:S01]  /*70660*/  HMMA.1688.F32.TF32 R12, R224.reuse, R94, R228 ;  /* 0x0000005ee00c723c */ /* 0x048fe200000810e4 */
[----:B------:R1:W-:Y:S07]  /*70670*/  STL.64 [R1+0x48f8], R10 ;  /* 0x0048f80a01007387 */ /* 0x0003ee0000100a00 */
[C---:B-1----:R-:W-:Y:S07]  /*70680*/  HMMA.1688.F32.TF32 R8, R224.reuse, R98, R232 ;  /* 0x00000062e008723c */ /* 0x042fee00000810e8 */
[----:B------:R1:W-:Y:S04]  /*70690*/  STL.64 [R1+0x48e0], R16 ;  /* 0x0048e01001007387 */ /* 0x0003e80000100a00 */
[----:B------:R3:W-:Y:S04]  /*706a0*/  STL.64 [R1+0x48e8], R18 ;  /* 0x0048e81201007387 */ /* 0x0007e80000100a00 */
[----:B------:R-:W4:Y:S04]  /*706b0*/  LDL.LU R244, [R1+0x3d90] ;  /* 0x003d900001f47983 */ /* 0x000f280000300800 */
[----:B------:R-:W-:Y:S04]  /*706c0*/  STL.64 [R1+0x48d0], R12 ;  /* 0x0048d00c01007387 */ /* 0x000fe80000100a00 */
[----:B------:R-:W-:Y:S04]  /*706d0*/  STL.64 [R1+0x48d8], R14 ;  /* 0x0048d80e01007387 */ /* 0x000fe80000100a00 */
[----:B------:R1:W-:Y:S04]  /*706e0*/  STL.64 [R1+0x48c0], R8 ;  /* 0x0048c00801007387 */ /* 0x0003e80000100a00 */
[----:B------:R1:W-:Y:S04]  /*706f0*/  STL.64 [R1+0x48c8], R10 ;  /* 0x0048c80a01007387 */ /* 0x0003e80000100a00 */
[----:B------:R-:W4:Y:S04]  /*70700*/  LDL.LU R245, [R1+0x3d94] ;  /* 0x003d940001f57983 */ /* 0x000f280000300800 */
[----:B------:R-:W4:Y:S04]  /*70710*/  LDL.LU R246, [R1+0x3d98] ;  /* 0x003d980001f67983 */ /* 0x000f280000300800 */
[----:B------:R-:W4:Y:S04]  /*70720*/  LDL.LU R247, [R1+0x3d9c] ;  /* 0x003d9c0001f77983 */ /* 0x000f280000300800 */
[----:B------:R-:W2:Y:S04]  /*70730*/  LDL.LU R240, [R1+0x3db0] ;  /* 0x003db00001f07983 */ /* 0x000ea80000300800 */
[----:B------:R-:W2:Y:S04]  /*70740*/  LDL.LU R241, [R1+0x3db4] ;  /* 0x003db40001f17983 */ /* 0x000ea80000300800 */
[----:B------:R-:W2:Y:S04]  /*70750*/  LDL.LU R242, [R1+0x3db8] ;  /* 0x003db80001f27983 */ /* 0x000ea80000300800 */
[----:B------:R-:W2:Y:S04]  /*70760*/  LDL.LU R243, [R1+0x3dbc] ;  /* 0x003dbc0001f37983 */ /* 0x000ea80000300800 */
[----:B-1----:R-:W2:Y:S04]  /*70770*/  LDL.LU R16, [R1+0x3de0] ;  /* 0x003de00001107983 */ /* 0x002ea80000300800 */
[----:B------:R-:W2:Y:S04]  /*70780*/  LDL.LU R17, [R1+0x3de4] ;  /* 0x003de40001117983 */ /* 0x000ea80000300800 */
[----:B---3--:R-:W2:Y:S04]  /*70790*/  LDL.LU R18, [R1+0x3de8] ;  /* 0x003de80001127983 */ /* 0x008ea80000300800 */
[----:B------:R-:W2:Y:S04]  /*707a0*/  LDL.LU R19, [R1+0x3dec] ;  /* 0x003dec0001137983 */ /* 0x000ea80000300800 */
        /* <DEDUP_REMOVED lines=75> */
[C---:B------:R-:W-:Y:S08]  /*70c60*/  HMMA.1688.F32.TF32 R24, R224.reuse, R106, R8 ;  /* 0x0000006ae018723c */ /* 0x040ff00000081008 */
[C---:B------:R-:W-:Y:S08]  /*70c70*/  HMMA.1688.F32.TF32 R68, R224.reuse, R102, R68 ;  /* 0x00000066e044723c */ /* 0x040ff00000081044 */
[C---:B------:R-:W-:Y:S11]  /*70c80*/  HMMA.1688.F32.TF32 R8, R224.reuse, R110, R64 ;  /* 0x0000006ee008723c */ /* 0x040ff60000081040 */
[----:B------:R-:W-:Y:S04]  /*70c90*/  @!UPT UIADD3 URZ, URZ, URZ, URZ ;  /* 0x0000003f3f3ff290 */ /* 0x000fe8000fffe03f */
[----:B------:R-:W-:Y:S01]  /*70ca0*/  STL.64 [R1+0x48b0], R68 ;  /* 0x0048b04401007387 */ /* 0x000fe20000100a00 */
[C---:B------:R-:W-:Y:S03]  /*70cb0*/  HMMA.1688.F32.TF32 R60, R224.reuse, R114, R60 ;  /* 0x00000072e03c723c */ /* 0x040fe6000008103c */
[----:B------:R-:W-:Y:S04]  /*70cc0*/  STL.64 [R1+0x48b8], R70 ;  /* 0x0048b84601007387 */ /* 0x000fe80000100a00 */
[----:B------:R-:W-:Y:S04]  /*70cd0*/  STL.64 [R1+0x48a0], R24 ;  /* 0x0048a01801007387 */ /* 0x000fe80000100a00 */
[----:B------:R1:W-:Y:S04]  /*70ce0*/  STL.64 [R1+0x48a8], R26 ;  /* 0x0048a81a01007387 */ /* 0x0003e80000100a00 */
[----:B------:R-:W-:Y:S04]  /*70cf0*/  STL.64 [R1+0x4890], R8 ;  /* 0x0048900801007387 */ /* 0x000fe80000100a00 */
[----:B------:R2:W-:Y:S01]  /*70d00*/  STL.64 [R1+0x4898], R10 ;  /* 0x0048980a01007387 */ /* 0x0005e20000100a00 */
[C---:B-1----:R-:W-:Y:S08]  /*70d10*/  HMMA.1688.F32.TF32 R24, R224.reuse, R118, R56 ;  /* 0x00000076e018723c */ /* 0x042ff00000081038 */
[C---:B--2---:R-:W-:Y:S01]  /*70d20*/  HMMA.1688.F32.TF32 R8, R224.reuse, R122, R52 ;  /* 0x0000007ae008723c */ /* 0x044fe20000081034 */
[----:B------:R-:W-:Y:S04]  /*70d30*/  STL.64 [R1+0x4880], R60 ;  /* 0x0048803c01007387 */ /* 0x000fe80000100a00 */
[----:B------:R-:W-:Y:S03]  /*70d40*/  STL.64 [R1+0x4888], R62 ;  /* 0x0048883e01007387 */ /* 0x000fe60000100a00 */
[C---:B------:R-:W-:Y:S07]  /*70d50*/  HMMA.1688.F32.TF32 R48, R224.reuse, R126, R48 ;  /* 0x0000007ee030723c */ /* 0x040fee0000081030 */
[----:B------:R-:W-:Y:S04]  /*70d60*/  STL.64 [R1+0x4870], R24 ;  /* 0x0048701801007387 */ /* 0x000fe80000100a00 */
[----:B------:R1:W-:Y:S04]  /*70d70*/  STL.64 [R1+0x4878], R26 ;  /* 0x0048781a01007387 */ /* 0x0003e80000100a00 */
[----:B------:R-:W-:Y:S04]  /*70d80*/  STL.64 [R1+0x4860], R8 ;  /* 0x0048600801007387 */ /* 0x000fe80000100a00 */
[----:B------:R2:W-:Y:S01]  /*70d90*/  STL.64 [R1+0x4868], R10 ;  /* 0x0048680a01007387 */ /* 0x0005e20000100a00 */
[C---:B-1----:R-:W-:Y:S08]  /*70da0*/  HMMA.1688.F32.TF32 R24, R224.reuse, R130, R44 ;  /* 0x00000082e018723c */ /* 0x042ff0000008102c */
[C---:B--2---:R-:W-:Y:S01]  /*70db0*/  HMMA.1688.F32.TF32 R8, R224.reuse, R134, R40 ;  /* 0x00000086e008723c */ /* 0x044fe20000081028 */
[----:B------:R-:W-:Y:S04]  /*70dc0*/  STL.64 [R1+0x4850], R48 ;  /* 0x0048503001007387 */ /* 0x000fe80000100a00 */
[----:B------:R-:W-:Y:S10]  /*70dd0*/  STL.64 [R1+0x4858], R50 ;  /* 0x0048583201007387 */ /* 0x000ff40000100a00 */
[----:B------:R-:W-:Y:S04]  /*70de0*/  STL.64 [R1+0x4840], R24 ;  /* 0x0048401801007387 */ /* 0x000fe80000100a00 */
[----:B------:R1:W-:Y:S04]  /*70df0*/  STL.64 [R1+0x4848], R26 ;  /* 0x0048481a01007387 */ /* 0x0003e80000100a00 */
[----:B------:R-:W-:Y:S04]  /*70e00*/  STL.64 [R1+0x4830], R8 ;  /* 0x0048300801007387 */ /* 0x000fe80000100a00 */
[----:B------:R2:W-:Y:S01]  /*70e10*/  STL.64 [R1+0x4838], R10 ;  /* 0x0048380a01007387 */ /* 0x0005e20000100a00 */
[C---:B-1----:R-:W-:Y:S08]  /*70e20*/  HMMA.1688.F32.TF32 R24, R224.reuse, R142, R32 ;  /* 0x0000008ee018723c */ /* 0x042ff00000081020 */
[----:B--2---:R-:W-:Y:S01]  /*70e30*/  HMMA.1688.F32.TF32 R8, R224, R146, R28 ;  /* 0x00000092e008723c */ /* 0x004fe2000008101c */
[----:B------:R-:W-:Y:S04]  /*70e40*/  STL.64 [R1+0x4820], R36 ;  /* 0x0048202401007387 */ /* 0x000fe80000100a00 */
        /* <DEDUP_REMOVED lines=11> */
[----:B------:R-:W-:Y:S04]  /*70f00*/  STL.64 [R1+0x47f8], R22 ;  /* 0x0047f81601007387 */ /* 0x000fe80000100a00 */
[----:B------:R-:W-:Y:S04]  /*70f10*/  STL.64 [R1+0x4090], R16 ;  /* 0x0040901001007387 */ /* 0x000fe80000100a00 */
[----:B------:R1:W-:Y:S01]  /*70f20*/  STL.64 [R1+0x4098], R18 ;  /* 0x0040981201007387 */ /* 0x0003e20000100a00 */
[C---:B------:R-:W-:Y:S08]  /*70f30*/  HMMA.1688.F32.TF32 R12, R220.reuse, R206, R240 ;  /* 0x000000cedc0c723c */ /* 0x040ff000000810f0 */
[C---:B-1----:R-:W-:Y:S01]  /*70f40*/  HMMA.1688.F32.TF32 R16, R220.reuse, R210, R248 ;  /* 0x000000d2dc10723c */ /* 0x042fe200000810f8 */
[----:B------:R-:W-:Y:S04]  /*70f50*/  STL.64 [R1+0x4080], R8 ;  /* 0x0040800801007387 */ /* 0x000fe80000100a00 */
[----:B------:R1:W-:Y:S03]  /*70f60*/  STL.64 [R1+0x4088], R10 ;  /* 0x0040880a01007387 */ /* 0x0003e60000100a00 */
[C---:B-1----:R-:W-:Y:S11]  /*70f70*/  HMMA.1688.F32.TF32 R8, R220.reuse, R202, R244 ;  /* 0x000000cadc08723c */ /* 0x042ff600000810f4 */
[----:B------:R-:W-:Y:S04]  /*70f80*/  @!UPT UIADD3 URZ, URZ, URZ, URZ ;  /* 0x0000003f3f3ff290 */ /* 0x000fe8000fffe03f */
        /* <DEDUP_REMOVED lines=851> */
[C---:B-1----:R-:W-:Y:S06]  /*744c0*/  HMMA.1688.F32.TF32 R8, R224.reuse, R118, R232 ;  /* 0x00000076e008723c */ /* 0x042fec00000810e8 */
        /* <DEDUP_REMOVED lines=110> */
[C---:B------:R-:W-:Y:S07]  /*74bb0*/  HMMA.1688.F32.TF32 R76, R224.reuse, R130, R76 ;  /* 0x00000082e04c723c */ /* 0x040fee000008104c */
[----:B------:R-:W-:Y:S04]  /*74bc0*/  STL.64 [R1+0x40e0], R84 ;  /* 0x0040e05401007387 */ /* 0x000fe80000100a00 */
[----:B------:R-:W-:Y:S04]  /*74bd0*/  STL.64 [R1+0x40e8], R86 ;  /* 0x0040e85601007387 */ /* 0x000fe80000100a00 */
[----:B------:R-:W-:Y:S04]  /*74be0*/  STL.64 [R1+0x4010], R24 ;  /* 0x0040101801007387 */ /* 0x000fe80000100a00 */
[----:B------:R1:W-:Y:S02]  /*74bf0*/  STL.64 [R1+0x4018], R26 ;  /* 0x0040181a01007387 */ /* 0x0003e40000100a00 */
[C---:B-1----:R-:W-:Y:S02]  /*74c00*/  HMMA.1688.F32.TF32 R24, R224.reuse, R138, R68 ;  /* 0x0000008ae018723c */ /* 0x042fe40000081044 */
[----:B------:R-:W-:Y:S04]  /*74c10*/  STL.64 [R1+0x4000], R76 ;  /* 0x0040004c01007387 */ /* 0x000fe80000100a00 */
[----:B------:R-:W-:Y:S04]  /*74c20*/  STL.64 [R1+0x4008], R78 ;  /* 0x0040084e01007387 */ /* 0x000fe80000100a00 */
[----:B------:R-:W-:Y:S01]  /*74c30*/  STL.64 [R1+0x3ff0], R72 ;  /* 0x003ff04801007387 */ /* 0x000fe20000100a00 */
[C---:B------:R-:W-:Y:S03]  /*74c40*/  HMMA.1688.F32.TF32 R64, R224.reuse, R146, R64 ;  /* 0x00000092e040723c */ /* 0x040fe60000081040 */
[----:B------:R-:W-:Y:S09]  /*74c50*/  STL.64 [R1+0x3ff8], R74 ;  /* 0x003ff84a01007387 */ /* 0x000ff20000100a00 */
[----:B------:R-:W-:Y:S04]  /*74c60*/  STL.64 [R1+0x3fe0], R24 ;  /* 0x003fe01801007387 */ /* 0x000fe80000100a00 */
[----:B------:R1:W-:Y:S04]  /*74c70*/  STL.64 [R1+0x3fe8], R26 ;  /* 0x003fe81a01007387 */ /* 0x0003e80000100a00 */
[----:B------:R-:W-:Y:S04]  /*74c80*/  STL.64 [R1+0x3fd0], R8 ;  /* 0x003fd00801007387 */ /* 0x000fe80000100a00 */
[----:B------:R2:W-:Y:S01]  /*74c90*/  STL.64 [R1+0x3fd8], R10 ;  /* 0x003fd80a01007387 */ /* 0x0005e20000100a00 */
[C---:B-1----:R-:W-:Y:S08]  /*74ca0*/  HMMA.1688.F32.TF32 R24, R224.reuse, R150, R60 ;  /* 0x00000096e018723c */ /* 0x042ff0000008103c */
[----:B--2---:R-:W-:Y:S01]  /*74cb0*/  HMMA.1688.F32.TF32 R8, R224, R154, R56 ;  /* 0x0000009ae008723c */ /* 0x004fe20000081038 */
[----:B------:R-:W-:Y:S04]  /*74cc0*/  STL.64 [R1+0x3fc0], R64 ;  /* 0x003fc04001007387 */ /* 0x000fe80000100a00 */
[----:B------:R-:W-:Y:S03]  /*74cd0*/  STL.64 [R1+0x3fc8], R66 ;  /* 0x003fc84201007387 */ /* 0x000fe60000100a00 */
[C---:B------:R-:W-:Y:S01]  /*74ce0*/  HMMA.1688.F32.TF32 R44, R220.reuse, R206, R44 ;  /* 0x000000cedc2c723c */ /* 0x040fe2000008102c */
[----:B------:R-:W-:Y:S04]  /*74cf0*/  LDS R224, [R6+0x4280] ;  /* 0x0042800006e07984 */ /* 0x000fe80000000800 */
[----:B------:R-:W-:Y:S04]  /*74d00*/  LDS R226, [R6+0x6280] ;  /* 0x0062800006e27984 */ /* 0x000fe80000000800 */
[----:B------:R-:W-:Y:S04]  /*74d10*/  STL.64 [R1+0x3fb0], R24 ;  /* 0x003fb01801007387 */ /* 0x000fe80000100a00 */
[----:B------:R-:W-:Y:S03]  /*74d20*/  STL.64 [R1+0x3fb8], R26 ;  /* 0x003fb81a01007387 */ /* 0x000fe60000100a00 */
[----:B------:R-:W-:Y:S01]  /*74d30*/  MOV R88, R8 ;  /* 0x0000000800587202 */ /* 0x000fe20000000f00 */
[----:B------:R1:W-:Y:S01]  /*74d40*/  STL.64 [R1+0x3f98], R10 ;  /* 0x003f980a01007387 */ /* 0x0003e20000100a00 */
[----:B------:R-:W-:Y:S01]  /*74d50*/  IMAD.MOV.U32 R89, RZ, RZ, R9 ;  /* 0x000000ffff597224 */ /* 0x000fe200078e0009 */
[C---:B------:R-:W-:Y:S02]  /*74d60*/  HMMA.1688.F32.TF32 R32, R220.reuse, R194, R32 ;  /* 0x000000c2dc20723c */ /* 0x040fe40000081020 */
[----:B------:R-:W-:Y:S04]  /*74d70*/  LDS R225, [R7+0x4280] ;  /* 0x0042800007e17984 */ /* 0x000fe80000000800 */
[----:B------:R-:W2:Y:S02]  /*74d80*/  LDS R227, [R7+0x6280] ;  /* 0x0062800007e37984 */ /* 0x000ea40000000800 */
[C---:B-1----:R-:W-:Y:S08]  /*74d90*/  HMMA.1688.F32.TF32 R8, R220.reuse, R214, R52 ;  /* 0x000000d6dc08723c */ /* 0x042ff00000081034 */
        /* <DEDUP_REMOVED lines=163> */
[C---:B-1----:R-:W-:Y:S02]  /*757d0*/  HMMA.1688.F32.TF32 R24, R220.reuse, R106, R80 ;  /* 0x0000006adc18723c */ /* 0x042fe40000081050 */
[----:B------:R-:W-:Y:S04]  /*757e0*/  STL.64 [R1+0x3e80], R216 ;  /* 0x003e80d801007387 */ /* 0x000fe80000100a00 */
[----:B------:R-:W-:Y:S04]  /*757f0*/  STL.64 [R1+0x3e88], R218 ;  /* 0x003e88da01007387 */ /* 0x000fe80000100a00 */
[----:B------:R-:W-:Y:S04]  /*75800*/  STL.64 [R1+0x3e70], R84 ;  /* 0x003e705401007387 */ /* 0x000fe80000100a00 */
[----:B------:R-:W-:Y:S09]  /*75810*/  STL.64 [R1+0x3e78], R86 ;  /* 0x003e785601007387 */ /* 0x000ff20000100a00 */
        /* <DEDUP_REMOVED lines=29> */
[----:B-1----:R-:W-:Y:S08]  /*759f0*/  HMMA.1688.F32.TF32 R24, R220, R154, R36 ;  /* 0x0000009adc18723c */ /* 0x002ff00000081024 */
[C---:B--2---:R-:W-:Y:S01]  /*75a00*/  HMMA.1688.F32.TF32 R8, R224.reuse, R214, R32 ;  /* 0x000000d6e008723c */ /* 0x044fe20000081020 */
        /* <DEDUP_REMOVED lines=10> */
[C---:B-1----:R-:W-:Y:S08]  /*75ab0*/  HMMA.1688.F32.TF32 R8, R224.reuse, R210, R28 ;  /* 0x000000d2e008723c */ /* 0x042ff0000008101c */
[C---:B------:R-:W-:Y:S08]  /*75ac0*/  HMMA.1688.F32.TF32 R24, R224.reuse, R206, R20 ;  /* 0x000000cee018723c */ /* 0x040ff00000081014 */
[C---:B------:R-:W-:Y:S07]  /*75ad0*/  HMMA.1688.F32.TF32 R20, R224.reuse, R202, R16 ;  /* 0x000000cae014723c */ /* 0x040fee0000081010 */
        /* <DEDUP_REMOVED lines=8> */
[C---:B------:R-:W-:Y:S07]  /*75b60*/  HMMA.1688.F32.TF32 R12, R224.reuse, R158, R240 ;  /* 0x0000009ee00c723c */ /* 0x040fee00000810f0 */
        /* <DEDUP_REMOVED lines=12> */
[----:B------:R1:W-:Y:S04]  /*75c30*/  STL.64 [R1+0x3d10], R16 ;  /* 0x003d101001007387 */ /* 0x0003e80000100a00 */
[----:B------:R3:W-:Y:S04]  /*75c40*/  STL.64 [R1+0x3d18], R18 ;  /* 0x003d181201007387 */ /* 0x0007e80000100a00 */
[----:B------:R-:W2:Y:S04]  /*75c50*/  LDL.LU R244, [R1+0x2840] ;  /* 0x0028400001f47983 */ /* 0x000ea80000300800 */
[----:B------:R-:W-:Y:S04]  /*75c60*/  STL.64 [R1+0x3d00], R12 ;  /* 0x003d000c01007387 */ /* 0x000fe80000100a00 */
[----:B------:R-:W-:Y:S04]  /*75c70*/  STL.64 [R1+0x3d08], R14 ;  /* 0x003d080e01007387 */ /* 0x000fe80000100a00 */
        /* <DEDUP_REMOVED lines=49> */
[----:B----4-:R-:W4:Y:S04]  /*75f90*/  LDL.LU R8, [R1+0x2940] ;  /* 0x0029400001087983 */ /* 0x010f280000300800 */
        /* <DEDUP_REMOVED lines=56> */
[C---:B------:R-:W-:Y:S07]  /*76320*/  HMMA.1688.F32.TF32 R76, R224.reuse, R170, R76 ;  /* 0x000000aae04c723c */ /* 0x040fee000008104c */
[----:B------:R-:W-:Y:S04]  /*76330*/  STL.64 [R1+0x3ce0], R84 ;  /* 0x003ce05401007387 */ /* 0x000fe80000100a00 */
[----:B------:R-:W-:Y:S04]  /*76340*/  STL.64 [R1+0x3ce8], R86 ;  /* 0x003ce85601007387 */ /* 0x000fe80000100a00 */
[----:B------:R-:W-:Y:S04]  /*76350*/  STL.64 [R1+0x3cd0], R24 ;  /* 0x003cd01801007387 */ /* 0x000fe80000100a00 */
[----:B------:R1:W-:Y:S02]  /*76360*/  STL.64 [R1+0x3cd8], R26 ;  /* 0x003cd81a01007387 */ /* 0x0003e40000100a00 */
        /* <DEDUP_REMOVED lines=48> */
[----:B------:R-:W-:Y:S03]  /*76670*/  HMMA.1688.F32.TF32 R12, R224, R154, R240 ;  /* 0x0000009ae00c723c */ /* 0x000fe600000810f0 */
[----:B------:R-:W-:Y:S04]  /*76680*/  STL.64 [R1+0x3bb8], R22 ;  /* 0x003bb81601007387 */ /* 0x000fe80000100a00 */
[----:B------:R-:W-:Y:S04]  /*76690*/  LDS R224, [R6+0x4300] ;  /* 0x0043000006e07984 */ /* 0x000fe80000000800 */
        /* <DEDUP_REMOVED lines=8> */
[----:B------:R1:W-:Y:S04]  /*76720*/  STL.64 [R1+0x3ad8], R14 ;  /* 0x003ad80e01007387 */ /* 0x0003e80000100a00 */
[----:B------:R-:W2:Y:S04]  /*76730*/  LDS R227, [R7+0x6300] ;  /* 0x0063000007e37984 */ /* 0x000ea80000000800 */
[----:B------:R-:W-:Y:S01]  /*76740*/  STL.64 [R1+0x3af0], R8 ;  /* 0x003af00801007387 */ /* 0x000fe20000100a00 */
[C---:B-1----:R-:W-:Y:S03]  /*76750*/  HMMA.1688.F32.TF32 R12, R220.reuse, R210, R236 ;  /* 0x000000d2dc0c723c */ /* 0x042fe600000810ec */
[----:B------:R1:W-:Y:S05]  /*76760*/  STL.64 [R1+0x3af8], R10 ;  /* 0x003af80a01007387 */ /* 0x0003ea0000100a00 */
[C---:B-1----:R-:W-:Y:S01]  /*76770*/  HMMA.1688.F32.TF32 R8, R220.reuse, R206, R228 ;  /* 0x000000cedc08723c */ /* 0x042fe200000810e4 */
[----:B------:R-:W-:Y:S11]  /*76780*/  STL.64 [R1+0x7e80], R206 ;  /* 0x007e80ce01007387 */ /* 0x000ff60000100a00 */
[----:B------:R-:W-:Y:S03]  /*76790*/  @!UPT UIADD3 URZ, URZ, URZ, URZ ;  /* 0x0000003f3f3ff290 */ /* 0x000fe6000fffe03f */
[----:B------:R-:W-:Y:S04]  /*767a0*/  STL.64 [R1+0x3b80], R12 ;  /* 0x003b800c01007387 */ /* 0x000fe80000100a00 */
[----:B------:R-:W-:Y:S04]  /*767b0*/  STL.64 [R1+0x3b88], R14 ;  /* 0x003b880e01007387 */ /* 0x000fe80000100a00 */
[----:B------:R-:W-:Y:S04]  /*767c0*/  STL.64 [R1+0x7e78], R204 ;  /* 0x007e78cc01007387 */ /* 0x000fe80000100a00 */
[----:B------:R-:W-:Y:S04]  /*767d0*/  STL.64 [R1+0x3b70], R8 ;  /* 0x003b700801007387 */ /* 0x000fe80000100a00 */
[----:B------:R1:W-:Y:S04]  /*767e0*/  STL.64 [R1+0x3b78], R10 ;  /* 0x003b780a01007387 */ /* 0x0003e80000100a00 */
[----:B------:R-:W3:Y:S01]  /*767f0*/  LDL.LU R228, [R1+0x25c0] ;  /* 0x0025c00001e47983 */ /* 0x000ee20000300800 */
[C---:B-1----:R-:W-:Y:S11]  /*76800*/  HMMA.1688.F32.TF32 R8, R220.reuse, R202, R232 ;  /* 0x000000cadc08723c */ /* 0x042ff600000810e8 */
[----:B------:R-:W-:Y:S11]  /*76810*/  @!UPT UIADD3 URZ, URZ, URZ, URZ ;  /* 0x0000003f3f3ff290 */ /* 0x000ff6000fffe03f */
[----:B------:R-:W-:Y:S01]  /*76820*/  @!UPT UIADD3 URZ, URZ, URZ, URZ ;  /* 0x0000003f3f3ff290 */ /* 0x000fe2000fffe03f */
        /* <DEDUP_REMOVED lines=57> */
[----:B-1----:R-:W3:Y:S04]  /*76bc0*/  LDL.LU R8, [R1+0x2770] ;  /* 0x0027700001087983 */ /* 0x002ee80000300800 */
[----:B------:R-:W3:Y:S04]  /*76bd0*/  LDL.LU R9, [R1+0x2774] ;  /* 0x0027740001097983 */ /* 0x000ee80000300800 */
[----:B----4-:R-:W3:Y:S04]  /*76be0*/  LDL.LU R10, [R1+0x2778] ;  /* 0x00277800010a7983 */ /* 0x010ee80000300800 */
[----:B------:R-:W3:Y:S04]  /*76bf0*/  LDL.LU R11, [R1+0x277c] ;  /* 0x00277c00010b7983 */ /* 0x000ee80000300800 */
[----:B------:R-:W4:Y:S04]  /*76c00*/  LDL.LU R72, [R1+0x2790] ;  /* 0x0027900001487983 */ /* 0x000f280000300800 */
[----:B------:R-:W4:Y:S04]  /*76c10*/  LDL.LU R73, [R1+0x2794] ;  /* 0x0027940001497983 */ /* 0x000f280000300800 */
[----:B------:R-:W4:Y:S04]  /*76c20*/  LDL.LU R74, [R1+0x2798] ;  /* 0x00279800014a7983 */ /* 0x000f280000300800 */
        /* <DEDUP_REMOVED lines=50> */
[----:B------:R1:W-:Y:S04]  /*76f50*/  STL.64 [R1+0x7e68], R200 ;  /* 0x007e68c801007387 */ /* 0x0003e80000100a00 */
[----:B-1----:R-:W3:Y:S04]  /*76f60*/  LDL.LU R200, [R1+0x2800] ;  /* 0x0028000001c87983 */ /* 0x002ee80000300800 */
[----:B------:R-:W3:Y:S04]  /*76f70*/  LDL.LU R201, [R1+0x2804] ;  /* 0x0028040001c97983 */ /* 0x000ee80000300800 */
[----:B------:R-:W3:Y:S04]  /*76f80*/  LDL.LU R202, [R1+0x2808] ;  /* 0x0028080001ca7983 */ /* 0x000ee80000300800 */
[----:B------:R-:W3:Y:S01]  /*76f90*/  LDL.LU R203, [R1+0x280c] ;  /* 0x00280c0001cb7983 */ /* 0x000ee20000300800 */
[C---:B--2---:R-:W-:Y:S08]  /*76fa0*/  HMMA.1688.F32.TF32 R44, R220.reuse, R106, R44 ;  /* 0x0000006adc2c723c */ /* 0x044ff0000008102c */
[C---:B----4-:R-:W-:Y:S08]  /*76fb0*/  HMMA.1688.F32.TF32 R72, R220.reuse, R178, R72 ;  /* 0x000000b2dc48723c */ /* 0x050ff00000081048 */
[C---:B---3--:R-:W-:Y:S08]  /*76fc0*/  HMMA.1688.F32.TF32 R76, R220.reuse, R182, R76 ;  /* 0x000000b6dc4c723c */ /* 0x048ff0000008104c */
[C---:B------:R-:W-:Y:S08]  /*76fd0*/  HMMA.1688.F32.TF32 R24, R220.reuse, R158, R24 ;  /* 0x0000009edc18723c */ /* 0x040ff00000081018 */
[C---:B------:R-:W-:Y:S08]  /*76fe0*/  HMMA.1688.F32.TF32 R204, R220.reuse, R194, R204 ;  /* 0x000000c2dccc723c */ /* 0x040ff000000810cc */
[C---:B------:R-:W-:Y:S08]  /*76ff0*/  HMMA.1688.F32.TF32 R84, R220.reuse, R190, R84 ;  /* 0x000000bedc54723c */ /* 0x040ff00000081054 */
[C---:B------:R-:W-:Y:S08]  /*77000*/  HMMA.1688.F32.TF32 R56, R220.reuse, R94, R56 ;  /* 0x0000005edc38723c */ /* 0x040ff00000081038 */
[C---:B------:R-:W-:Y:S11]  /*77010*/  HMMA.1688.F32.TF32 R200, R220.reuse, R198, R200 ;  /* 0x000000c6dcc8723c */ /* 0x040ff600000810c8 */
[----:B------:R-:W-:Y:S11]  /*77020*/  @!UPT UIADD3 URZ, URZ, URZ, URZ ;  /* 0x0000003f3f3ff290 */ /* 0x000ff6000fffe03f */
[----:B------:R-:W-:Y:S01]  /*77030*/  @!UPT UIADD3 URZ, URZ, URZ, URZ ;  /* 0x0000003f3f3ff290 */ /* 0x000fe2000fffe03f */
        /* <DEDUP_REMOVED lines=79> */
[----:B------:R1:W-:Y:S04]  /*77530*/  STL.64 [R1+0x3990], R16 ;  /* 0x0039901001007387 */ /* 0x0003e80000100a00 */
[----:B------:R2:W-:Y:S04]  /*77540*/  STL.64 [R1+0x3998], R18 ;  /* 0x0039981201007387 */ /* 0x0005e80000100a00 */
[----:B------:R-:W3:Y:S04]  /*77550*/  LDL.LU R232, [R1+0x23a0] ;  /* 0x0023a00001e87983 */ /* 0x000ee80000300800 */
[----:B------:R-:W-:Y:S04]  /*77560*/  STL.64 [R1+0x3980], R12 ;  /* 0x0039800c01007387 */ /* 0x000fe80000100a00 */
[----:B------:R-:W-:Y:S04]  /*77570*/  STL.64 [R1+0x3988], R14 ;  /* 0x0039880e01007387 */ /* 0x000fe80000100a00 */
[----:B------:R-:W-:Y:S04]  /*77580*/  LDS R221, [R5+0x4380] ;  /* 0x0043800005dd7984 */ /* 0x000fe80000000800 */
        /* <DEDUP_REMOVED lines=23> */
[----:B--2---:R-:W3:Y:S04]  /*77700*/  LDL.LU R18, [R1+0x2428] ;  /* 0x0024280001127983 */ /* 0x004ee80000300800 */
        /* <DEDUP_REMOVED lines=33> */
[----:B----4-:R-:W4:Y:S04]  /*77920*/  LDL.LU R8, [R1+0x24e0] ;  /* 0x0024e00001087983 */ /* 0x010f280000300800 */
        /* <DEDUP_REMOVED lines=59> */
[----:B------:R-:W1:Y:S01]  /*77ce0*/  LDS R223, [R5+0x6380] ;  /* 0x0063800005df7984 */ /* 0x000e620000000800 */
        /* <DEDUP_REMOVED lines=12> */
[----:B--2---:R-:W2:Y:S01]  /*77db0*/  LDL.LU.64 R202, [R1+0x7e70] ;  /* 0x007e700001ca7983 */ /* 0x004ea20000300a00 */
[C---:B------:R-:W-:Y:S03]  /*77dc0*/  HMMA.1688.F32.TF32 R216, R224.reuse, R198, R216 ;  /* 0x000000c6e0d8723c */ /* 0x040fe600000810d8 */
[----:B------:R-:W4:Y:S05]  /*77dd0*/  LDL.LU.64 R200, [R1+0x7e68] ;  /* 0x007e680001c87983 */ /* 0x000f2a0000300a00 */
[C---:B------:R-:W-:Y:S08]  /*77de0*/  HMMA.1688.F32.TF32 R84, R224.reuse, R194, R84 ;  /* 0x000000c2e054723c */ /* 0x040ff00000081054 */
[C---:B---3--:R-:W-:Y:S08]  /*77df0*/  HMMA.1688.F32.TF32 R76, R224.reuse, R162, R76 ;  /* 0x000000a2e04c723c */ /* 0x048ff0000008104c */
[C---:B------:R-:W-:Y:S08]  /*77e00*/  HMMA.1688.F32.TF32 R72, R224.reuse, R190, R72 ;  /* 0x000000bee048723c */ /* 0x040ff00000081048 */
        /* <DEDUP_REMOVED lines=16> */
[C---:B----4-:R-:W-:Y:S08]  /*77f10*/  HMMA.1688.F32.TF32 R68, R224.reuse, R182, R8 ;  /* 0x000000b6e044723c */ /* 0x050ff00000081008 */
        /* <DEDUP_REMOVED lines=64> */
[----:B------:R-:W-:Y:S04]  /*78320*/  STL.64 [R1+0x3780], R8 ;  /* 0x0037800801007387 */ /* 0x000fe80000100a00 */
        /* <DEDUP_REMOVED lines=36> */
[----:B------:R-:W1:Y:S04]  /*78570*/  LDL.LU R60, [R1+0x2390] ;  /* 0x00239000013c7983 */ /* 0x000e680000300800 */
[----:B------:R-:W1:Y:S04]  /*78580*/  LDL.LU R61, [R1+0x2394] ;  /* 0x00239400013d7983 */ /* 0x000e680000300800 */
[----:B------:R-:W1:Y:S04]  /*78590*/  LDL.LU R62, [R1+0x2398] ;  /* 0x00239800013e7983 */ /* 0x000e680000300800 */
[----:B------:R-:W1:Y:S04]  /*785a0*/  LDL.LU R63, [R1+0x239c] ;  /* 0x00239c00013f7983 */ /* 0x000e680000300800 */
        /* <DEDUP_REMOVED lines=32> */
[C---:B-1----:R-:W-:Y:S11]  /*787b0*/  HMMA.1688.F32.TF32 R8, R224.reuse, R150, R60 ;  /* 0x00000096e008723c */ /* 0x042ff6000008103c */
[----:B------:R-:W-:Y:S11]  /*787c0*/  @!UPT UIADD3 URZ, URZ, URZ, URZ ;  /* 0x0000003f3f3ff290 */ /* 0x000ff6000fffe03f */
[----:B------:R-:W-:Y:S01]  /*787d0*/  @!UPT UIADD3 URZ, URZ, URZ, URZ ;  /* 0x0000003f3f3ff290 */ /* 0x000fe2000fffe03f */
[----:B------:R1:W-:Y:S01]  /*787e0*/  STL [R1+0x3770], R8 ;  /* 0x0037700801007387 */ /* 0x0003e20000100800 */
[----:B------:R-:W-:Y:S01]  /*787f0*/  MOV R3, R9 ;  /* 0x0000000900037202 */ /* 0x000fe20000000f00 */
[----:B------:R-:W-:Y:S02]  /*78800*/  IMAD.MOV.U32 R2, RZ, RZ, R10 ;  /* 0x000000ffff027224 */ /* 0x000fe400078e000a */
[----:B------:R-:W-:Y:S01]  /*78810*/  IMAD.MOV.U32 R0, RZ, RZ, R11 ;  /* 0x000000ffff007224 */ /* 0x000fe200078e000b */
[----:B--2---:R-:W-:Y:S08]  /*78820*/  HMMA.1688.F32.TF32 R24, R224, R154, R56 ;  /* 0x0000009ae018723c */ /* 0x004ff00000081038 */
[C---:B-1----:R-:W-:Y:S01]  /*78830*/  HMMA.1688.F32.TF32 R8, R220.reuse, R214, R52 ;  /* 0x000000d6dc08723c */ /* 0x042fe20000081034 */
[----:B------:R1:W-:Y:S04]  /*78840*/  STL [R1+0x7a98], R0 ;  /* 0x007a980001007387 */ /* 0x0003e80000100800 */
[----:B------:R2:W-:Y:S04]  /*78850*/  STL [R1+0x7a94], R2 ;  /* 0x007a940201007387 */ /* 0x0005e80000100800 */
[----:B------:R1:W-:Y:S01]  /*78860*/  STL [R1+0x7a90], R3 ;  /* 0x007a900301007387 */ /* 0x0003e20000100800 */
[C---:B---3--:R-:W-:Y:S03]  /*78870*/  HMMA.1688.F32.TF32 R44, R220.reuse, R206, R44 ;  /* 0x000000cedc2c723c */ /* 0x048fe6000008102c */
[----:B------:R-:W-:Y:S04]  /*78880*/  LDS R224, [R6+0x4380] ;  /* 0x0043800006e07984 */ /* 0x000fe80000000800 */
[----:B------:R-:W-:Y:S04]  /*78890*/  STL.64 [R1+0x3760], R24 ;  /* 0x0037601801007387 */ /* 0x000fe80000100a00 */
[----:B------:R4:W-:Y:S03]  /*788a0*/  STL.64 [R1+0x3768], R26 ;  /* 0x0037681a01007387 */ /* 0x0009e60000100a00 */
[----:B-1----:R-:W-:Y:S01]  /*788b0*/  IMAD.MOV.U32 R0, RZ, RZ, R9 ;  /* 0x000000ffff007224 */ /* 0x002fe200078e0009 */
[----:B------:R1:W-:Y:S01]  /*788c0*/  STL [R1+0x3750], R8 ;  /* 0x0037500801007387 */ /* 0x0003e20000100800 */
[----:B--2---:R-:W-:Y:S01]  /*788d0*/  IMAD.MOV.U32 R2, RZ, RZ, R10 ;  /* 0x000000ffff027224 */ /* 0x004fe200078e000a */
[----:B------:R-:W-:Y:S01]  /*788e0*/  MOV R3, R11 ;  /* 0x0000000b00037202 */ /* 0x000fe20000000f00 */
[C---:B------:R-:W-:Y:S01]  /*788f0*/  HMMA.1688.F32.TF32 R32, R220.reuse, R194, R32 ;  /* 0x000000c2dc20723c */ /* 0x040fe20000081020 */
[----:B------:R-:W-:Y:S04]  /*78900*/  LDS R226, [R6+0x6380] ;  /* 0x0063800006e27984 */ /* 0x000fe80000000800 */
[----:B------:R-:W-:Y:S03]  /*78910*/  LDS R225, [R7+0x4380] ;  /* 0x0043800007e17984 */ /* 0x000fe60000000800 */
[C---:B----4-:R-:W-:Y:S01]  /*78920*/  HMMA.1688.F32.TF32 R24, R220.reuse, R210, R48 ;  /* 0x000000d2dc18723c */ /* 0x050fe20000081030 */
[----:B------:R-:W2:Y:S07]  /*78930*/  LDS R227, [R7+0x6380] ;  /* 0x0063800007e37984 */ /* 0x000eae0000000800 */
[C---:B-1----:R-:W-:Y:S11]  /*78940*/  HMMA.1688.F32.TF32 R8, R220.reuse, R202, R40 ;  /* 0x000000cadc08723c */ /* 0x042ff60000081028 */
[----:B------:R-:W-:Y:S04]  /*78950*/  @!UPT UIADD3 URZ, URZ, URZ, URZ ;  /* 0x0000003f3f3ff290 */ /* 0x000fe8000fffe03f */
        /* <DEDUP_REMOVED lines=964> */
[----:B------:R-:W-:Y:S01]  /*7c5a0*/  HMMA.1688.F32.TF32 R216, R224, R154, R216 ;  /* 0x0000009ae0d8723c */ /* 0x000fe200000810d8 */
[----:B------:R-:W-:Y:S04]  /*7c5b0*/  LDS R224, [R6+0x4480] ;  /* 0x0044800006e07984 */ /* 0x000fe80000000800 */
[----:B------:R-:W-:Y:S03]  /*7c5c0*/  LDS R226, [R6+0x6480] ;  /* 0x0064800006e27984 */ /* 0x000fe60000000800 */
[C---:B------:R-:W-:Y:S01]  /*7c5d0*/  HMMA.1688.F32.TF32 R76, R220.reuse, R206, R76 ;  /* 0x000000cedc4c723c */ /* 0x040fe2000008104c */
[----:B------:R-:W-:Y:S04]  /*7c5e0*/  LDS R225, [R7+0x4480] ;  /* 0x0044800007e17984 */ /* 0x000fe80000000800 */
[----:B------:R-:W1:Y:S04]  /*7c5f0*/  LDS R227, [R7+0x6480] ;  /* 0x0064800007e37984 */ /* 0x000e680000000800 */
[----:B------:R-:W-:Y:S04]  /*7c600*/  STL.64 [R1+0x2f50], R24 ;  /* 0x002f501801007387 */ /* 0x000fe80000100a00 */
[----:B------:R2:W-:Y:S02]  /*7c610*/  STL.64 [R1+0x2f58], R26 ;  /* 0x002f581a01007387 */ /* 0x0005e40000100a00 */
[C---:B--2---:R-:W-:Y:S02]  /*7c620*/  HMMA.1688.F32.TF32 R24, R220.reuse, R214, R84 ;  /* 0x000000d6dc18723c */ /* 0x044fe40000081054 */
[----:B------:R-:W-:Y:S04]  /*7c630*/  STL.64 [R1+0x2f40], R216 ;  /* 0x002f40d801007387 */ /* 0x000fe80000100a00 */
[----:B------:R-:W-:Y:S11]  /*7c640*/  STL.64 [R1+0x2f48], R218 ;  /* 0x002f48da01007387 */ /* 0x000ff60000100a00 */
[----:B------:R-:W-:Y:S06]  /*7c650*/  @!UPT UIADD3 URZ, URZ, URZ, URZ ;  /* 0x0000003f3f3ff290 */ /* 0x000fec000fffe03f */
[----:B------:R-:W-:Y:S04]  /*7c660*/  STL.64 [R1+0x2f30], R24 ;  /* 0x002f301801007387 */ /* 0x000fe80000100a00 */
[----:B------:R2:W-:Y:S02]  /*7c670*/  STL.64 [R1+0x2f38], R26 ;  /* 0x002f381a01007387 */ /* 0x0005e40000100a00 */
[C---:B--2---:R-:W-:Y:S08]  /*7c680*/  HMMA.1688.F32.TF32 R24, R220.reuse, R210, R80 ;  /* 0x000000d2dc18723c */ /* 0x044ff00000081050 */
[C---:B------:R-:W-:Y:S11]  /*7c690*/  HMMA.1688.F32.TF32 R72, R220.reuse, R202, R72 ;  /* 0x000000cadc48723c */ /* 0x040ff60000081048 */
[----:B------:R-:W-:Y:S04]  /*7c6a0*/  @!UPT UIADD3 URZ, URZ, URZ, URZ ;  /* 0x0000003f3f3ff290 */ /* 0x000fe8000fffe03f */
        /* <DEDUP_REMOVED lines=178> */
[----:B--2---:R-:W-:Y:S08]  /*7d1d0*/  HMMA.1688.F32.TF32 R8, R224, R214, R8 ;  /* 0x000000d6e008723c */ /* 0x004ff00000081008 */
[C---:B---3--:R-:W-:Y:S08]  /*7d1e0*/  HMMA.1688.F32.TF32 R72, R220.reuse, R150, R72 ;  /* 0x00000096dc48723c */ /* 0x048ff00000081048 */
[C---:B----4-:R-:W-:Y:S08]  /*7d1f0*/  HMMA.1688.F32.TF32 R76, R220.reuse, R146, R76 ;  /* 0x00000092dc4c723c */ /* 0x050ff0000008104c */
        /* <DEDUP_REMOVED lines=12> */
[----:B-1----:R-:W-:Y:S02]  /*7d2c0*/  HMMA.1688.F32.TF32 R24, R220, R154, R68 ;  /* 0x0000009adc18723c */ /* 0x002fe40000081044 */
[----:B------:R-:W-:Y:S04]  /*7d2d0*/  STL.64 [R1+0x2d60], R76 ;  /* 0x002d604c01007387 */ /* 0x000fe80000100a00 */
[----:B------:R-:W-:Y:S04]  /*7d2e0*/  STL.64 [R1+0x2d68], R78 ;  /* 0x002d684e01007387 */ /* 0x000fe80000100a00 */
[----:B------:R-:W-:Y:S04]  /*7d2f0*/  STL.64 [R1+0x2d50], R72 ;  /* 0x002d504801007387 */ /* 0x000fe80000100a00 */
[----:B------:R-:W-:Y:S01]  /*7d300*/  STL.64 [R1+0x2d58], R74 ;  /* 0x002d584a01007387 */ /* 0x000fe20000100a00 */
[C---:B------:R-:W-:Y:S03]  /*7d310*/  HMMA.1688.F32.TF32 R56, R224.reuse, R202, R56 ;  /* 0x000000cae038723c */ /* 0x040fe60000081038 */
[----:B------:R-:W-:Y:S04]  /*7d320*/  LDS R220, [R4+0x4500] ;  /* 0x0045000004dc7984 */ /* 0x000fe80000000800 */
[----:B------:R-:W-:Y:S04]  /*7d330*/  LDS R222, [R4+0x6500] ;  /* 0x0065000004de7984 */ /* 0x000fe80000000800 */
[----:B------:R-:W-:Y:S04]  /*7d340*/  STL.64 [R1+0x2d40], R24 ;  /* 0x002d401801007387 */ /* 0x000fe80000100a00 */
[----:B------:R-:W-:Y:S04]  /*7d350*/  STL.64 [R1+0x2d48], R26 ;  /* 0x002d481a01007387 */ /* 0x000fe80000100a00 */
[----:B------:R-:W-:Y:S04]  /*7d360*/  STL.64 [R1+0x2d30], R8 ;  /* 0x002d300801007387 */ /* 0x000fe80000100a00 */
[----:B------:R1:W-:Y:S01]  /*7d370*/  STL.64 [R1+0x2d38], R10 ;  /* 0x002d380a01007387 */ /* 0x0003e20000100a00 */
[C---:B------:R-:W-:Y:S03]  /*7d380*/  HMMA.1688.F32.TF32 R44, R224.reuse, R158, R44 ;  /* 0x0000009ee02c723c */ /* 0x040fe6000008102c */
[----:B------:R-:W-:Y:S04]  /*7d390*/  LDS R221, [R5+0x4500] ;  /* 0x0045000005dd7984 */ /* 0x000fe80000000800 */
[----:B------:R-:W2:Y:S01]  /*7d3a0*/  LDS R223, [R5+0x6500] ;  /* 0x0065000005df7984 */ /* 0x000ea20000000800 */
        /* <DEDUP_REMOVED lines=16> */
[----:B------:R-:W-:Y:S01]  /*7d4b0*/  STL.64 [R1+0x2cd0], R44 ;  /* 0x002cd02c01007387 */ /* 0x000fe20000100a00 */
[C---:B------:R-:W-:Y:S03]  /*7d4c0*/  HMMA.1688.F32.TF32 R32, R224.reuse, R186, R32 ;  /* 0x000000bae020723c */ /* 0x040fe60000081020 */
[----:B------:R-:W-:Y:S05]  /*7d4d0*/  STL.64 [R1+0x2cd8], R46 ;  /* 0x002cd82e01007387 */ /* 0x000fea0000100a00 */
[C---:B-1----:R-:W-:Y:S01]  /*7d4e0*/  HMMA.1688.F32.TF32 R24, R224.reuse, R190, R36 ;  /* 0x000000bee018723c */ /* 0x042fe20000081024 */
[----:B------:R-:W-:Y:S04]  /*7d4f0*/  STL.64 [R1+0x2cc0], R8 ;  /* 0x002cc00801007387 */ /* 0x000fe80000100a00 */
[----:B------:R1:W-:Y:S03]  /*7d500*/  STL.64 [R1+0x2cc8], R10 ;  /* 0x002cc80a01007387 */ /* 0x0003e60000100a00 */
[C---:B-1----:R-:W-:Y:S11]  /*7d510*/  HMMA.1688.F32.TF32 R8, R224.reuse, R182, R28 ;  /* 0x000000b6e008723c */ /* 0x042ff6000008101c */
[----:B------:R-:W-:Y:S04]  /*7d520*/  @!UPT UIADD3 URZ, URZ, URZ, URZ ;  /* 0x0000003f3f3ff290 */ /* 0x000fe8000fffe03f */
        /* <DEDUP_REMOVED lines=144> */
[C---:B------:R-:W-:Y:S11]  /*7de30*/  HMMA.1688.F32.TF32 R232, R224.reuse, R118, R232 ;  /* 0x00000076e0e8723c */ /* 0x040ff600000810e8 */
[----:B------:R-:W-:Y:S04]  /*7de40*/  @!UPT UIADD3 URZ, URZ, URZ, URZ ;  /* 0x0000003f3f3ff290 */ /* 0x000fe8000fffe03f */
[----:B------:R-:W-:Y:S04]  /*7de50*/  STL.64 [R1+0x2bf0], R248 ;  /* 0x002bf0f801007387 */ /* 0x000fe80000100a00 */
[----:B------:R1:W-:Y:S04]  /*7de60*/  STL.64 [R1+0x2bf8], R250 ;  /* 0x002bf8fa01007387 */ /* 0x0003e80000100a00 */
[----:B-1----:R-:W2:Y:S04]  /*7de70*/  LDL.LU.64 R250, [R1+0x7e40] ;  /* 0x007e400001fa7983 */ /* 0x002ea80000300a00 */
[----:B------:R-:W3:Y:S04]  /*7de80*/  LDL.LU.64 R248, [R1+0x7e38] ;  /* 0x007e380001f87983 */ /* 0x000ee80000300a00 */
[----:B------:R-:W-:Y:S04]  /*7de90*/  STL.64 [R1+0x2be0], R240 ;  /* 0x002be0f001007387 */ /* 0x000fe80000100a00 */
[----:B------:R1:W-:Y:S04]  /*7dea0*/  STL.64 [R1+0x2be8], R242 ;  /* 0x002be8f201007387 */ /* 0x0003e80000100a00 */
[----:B-1----:R-:W4:Y:S04]  /*7deb0*/  LDL.LU.64 R242, [R1+0x7e30] ;  /* 0x007e300001f27983 */ /* 0x002f280000300a00 */
[----:B------:R-:W2:Y:S04]  /*7dec0*/  LDL.LU.64 R240, [R1+0x7e28] ;  /* 0x007e280001f07983 */ /* 0x000ea80000300a00 */
[----:B------:R-:W-:Y:S04]  /*7ded0*/  STL.64 [R1+0x2bd0], R232 ;  /* 0x002bd0e801007387 */ /* 0x000fe80000100a00 */
[----:B------:R1:W-:Y:S04]  /*7dee0*/  STL.64 [R1+0x2bd8], R234 ;  /* 0x002bd8ea01007387 */ /* 0x0003e80000100a00 */
[----:B-1----:R-:W2:Y:S04]  /*7def0*/  LDL.LU.64 R234, [R1+0x7e20] ;  /* 0x007e200001ea7983 */ /* 0x002ea80000300a00 */
[----:B------:R-:W2:Y:S04]  /*7df00*/  LDL.LU.64 R232, [R1+0x7e18] ;  /* 0x007e180001e87983 */ /* 0x000ea80000300a00 */
[----:B------:R-:W-:Y:S04]  /*7df10*/  STL.64 [R1+0x2bc0], R228 ;  /* 0x002bc0e401007387 */ /* 0x000fe80000100a00 */
[----:B------:R1:W-:Y:S04]  /*7df20*/  STL.64 [R1+0x2bc8], R230 ;  /* 0x002bc8e601007387 */ /* 0x0003e80000100a00 */
[----:B-1----:R-:W2:Y:S04]  /*7df30*/  LDL.LU.64 R230, [R1+0x7e10] ;  /* 0x007e100001e67983 */ /* 0x002ea80000300a00 */
[----:B------:R-:W2:Y:S01]  /*7df40*/  LDL.LU.64 R228, [R1+0x7e08] ;  /* 0x007e080001e47983 */ /* 0x000ea20000300a00 */
[C---:B------:R-:W-:Y:S11]  /*7df50*/  HMMA.1688.F32.TF32 R24, R224.reuse, R126, R24 ;  /* 0x0000007ee018723c */ /* 0x040ff60000081018 */
[----:B------:R-:W-:Y:S11]  /*7df60*/  @!UPT UIADD3 URZ, URZ, URZ, URZ ;  /* 0x0000003f3f3ff290 */ /* 0x000ff6000fffe03f */
[----:B------:R-:W-:Y:S01]  /*7df70*/  @!UPT UIADD3 URZ, URZ, URZ, URZ ;  /* 0x0000003f3f3ff290 */ /* 0x000fe2000fffe03f */
[----:B------:R-:W-:Y:S04]  /*7df80*/  STL.64 [R1+0x2bb0], R24 ;  /* 0x002bb01801007387 */ /* 0x000fe80000100a00 */
[----:B------:R1:W-:Y:S02]  /*7df90*/  STL.64 [R1+0x2bb8], R26 ;  /* 0x002bb81a01007387 */ /* 0x0003e40000100a00 */
        /* <DEDUP_REMOVED lines=14> */
[----:B-1----:R-:W-:Y:S02]  /*7e080*/  HMMA.1688.F32.TF32 R24, R224, R154, R8 ;  /* 0x0000009ae018723c */ /* 0x002fe40000081008 */
[----:B------:R-:W-:Y:S04]  /*7e090*/  STL.64 [R1+0x2b60], R72 ;  /* 0x002b604801007387 */ /* 0x000fe80000100a00 */
[----:B------:R-:W-:Y:S02]  /*7e0a0*/  LDS R224, [R6+0x4500] ;  /* 0x0045000006e07984 */ /* 0x000fe40000000800 */
[C---:B------:R-:W-:Y:S02]  /*7e0b0*/  HMMA.1688.F32.TF32 R8, R220.reuse, R214, R64 ;  /* 0x000000d6dc08723c */ /* 0x040fe40000081040 */
[----:B------:R-:W-:Y:S04]  /*7e0c0*/  STL.64 [R1+0x2b68], R74 ;  /* 0x002b684a01007387 */ /* 0x000fe80000100a00 */
[----:B------:R-:W-:Y:S04]  /*7e0d0*/  STL.64 [R1+0x2b50], R68 ;  /* 0x002b504401007387 */ /* 0x000fe80000100a00 */
[----:B------:R-:W-:Y:S01]  /*7e0e0*/  STL.64 [R1+0x2b58], R70 ;  /* 0x002b584601007387 */ /* 0x000fe20000100a00 */
[C---:B------:R-:W-:Y:S03]  /*7e0f0*/  HMMA.1688.F32.TF32 R60, R220.reuse, R210, R60 ;  /* 0x000000d2dc3c723c */ /* 0x040fe6000008103c */
        /* <DEDUP_REMOVED lines=18> */
[----:B------:R-:W-:Y:S01]  /*7e220*/  STL.64 [R1+0x2af0], R48 ;  /* 0x002af03001007387 */ /* 0x000fe20000100a00 */
[C---:B------:R-:W-:Y:S03]  /*7e230*/  HMMA.1688.F32.TF32 R36, R220.reuse, R162, R36 ;  /* 0x000000a2dc24723c */ /* 0x040fe60000081024 */
[----:B------:R-:W-:Y:S05]  /*7e240*/  STL.64 [R1+0x2af8], R50 ;  /* 0x002af83201007387 */ /* 0x000fea0000100a00 */
[C---:B-1----:R-:W-:Y:S04]  /*7e250*/  HMMA.1688.F32.TF32 R24, R220.reuse, R158, R40 ;  /* 0x0000009edc18723c */ /* 0x042fe80000081028 */
[----:B------:R-:W-:Y:S04]  /*7e260*/  STL.64 [R1+0x2ae0], R8 ;  /* 0x002ae00801007387 */ /* 0x000fe80000100a00 */
[----:B------:R1:W-:Y:S02]  /*7e270*/  STL.64 [R1+0x2ae8], R10 ;  /* 0x002ae80a01007387 */ /* 0x0003e40000100a00 */
[C---:B-1----:R-:W-:Y:S11]  /*7e280*/  HMMA.1688.F32.TF32 R8, R220.reuse, R190, R32 ;  /* 0x000000bedc08723c */ /* 0x042ff60000081020 */
[----:B------:R-:W-:Y:S02]  /*7e290*/  @!UPT UIADD3 URZ, URZ, URZ, URZ ;  /* 0x0000003f3f3ff290 */ /* 0x000fe4000fffe03f */
        /* <DEDUP_REMOVED lines=18> */
[----:B-1----:R-:W-:Y:S06]  /*7e3c0*/  HMMA.1688.F32.TF32 R8, R220, R166, R236 ;  /* 0x000000a6dc08723c */ /* 0x002fec00000810ec */
[----:B------:R2:W-:Y:S04]  /*7e3d0*/  STL.64 [R1+0x2a70], R16 ;  /* 0x002a701001007387 */ /* 0x0005e80000100a00 */
[----:B------:R1:W-:Y:S04]  /*7e3e0*/  STL.64 [R1+0x2a78], R18 ;  /* 0x002a781201007387 */ /* 0x0003e80000100a00 */
[----:B------:R-:W-:Y:S01]  /*7e3f0*/  STL.64 [R1+0x2a60], R12 ;  /* 0x002a600c01007387 */ /* 0x000fe20000100a00 */
[----:B--2---:R-:W-:-:S03]  /*7e400*/  IMAD.MOV.U32 R16, RZ, RZ, R229 ;  /* 0x000000ffff107224 */ /* 0x004fc600078e00e5 */
[----:B------:R-:W-:Y:S01]  /*7e410*/  STL.64 [R1+0x2a68], R14 ;  /* 0x002a680e01007387 */ /* 0x000fe20000100a00 */
[----:B------:R-:W-:-:S03]  /*7e420*/  IMAD.MOV.U32 R17, RZ, RZ, R231 ;  /* 0x000000ffff117224 */ /* 0x000fc600078e00e7 */
[----:B------:R-:W2:Y:S04]  /*7e430*/  LDL.LU R229, [R1+0x7e04] ;  /* 0x007e040001e57983 */ /* 0x000ea80000300800 */
[----:B------:R2:W-:Y:S04]  /*7e440*/  STL.64 [R1+0x2a50], R8 ;  /* 0x002a500801007387 */ /* 0x0005e80000100a00 */
[----:B------:R2:W-:Y:S04]  /*7e450*/  STL.64 [R1+0x2a58], R10 ;  /* 0x002a580a01007387 */ /* 0x0005e80000100a00 */
[----:B------:R-:W3:Y:S01]  /*7e460*/  LDL.LU R231, [R1+0x7e00] ;  /* 0x007e000001e77983 */ /* 0x000ee20000300800 */
[----:B-1----:R-:W-:Y:S01]  /*7e470*/  IMAD.MOV.U32 R18, RZ, RZ, R232 ;  /* 0x000000ffff127224 */ /* 0x002fe200078e00e8 */
[----:B------:R-:W-:Y:S01]  /*7e480*/  MOV R20, R234 ;  /* 0x000000ea00147202 */ /* 0x000fe20000000f00 */
[----:B------:R-:W-:Y:S01]  /*7e490*/  IMAD.MOV.U32 R19, RZ, RZ, R233 ;  /* 0x000000ffff137224 */ /* 0x000fe200078e00e9 */
[----:B------:R-:W4:Y:S01]  /*7e4a0*/  LDL.LU R232, [R1+0x7dfc] ;  /* 0x007dfc0001e87983 */ /* 0x000f220000300800 */
[----:B------:R-:W-:-:S03]  /*7e4b0*/  IMAD.MOV.U32 R21, RZ, RZ, R235 ;  /* 0x000000ffff157224 */ /* 0x000fc600078e00eb */
[----:B------:R-:W4:Y:S04]  /*7e4c0*/  LDL.LU R233, [R1+0x7df8] ;  /* 0x007df80001e97983 */ /* 0x000f280000300800 */
[----:B------:R-:W4:Y:S04]  /*7e4d0*/  LDL.LU R234, [R1+0x7df4] ;  /* 0x007df40001ea7983 */ /* 0x000f280000300800 */
[----:B------:R-:W4:Y:S01]  /*7e4e0*/  LDL.LU R235, [R1+0x7df0] ;  /* 0x007df00001eb7983 */ /* 0x000f220000300800 */
[----:B------:R-:W-:Y:S02]  /*7e4f0*/  IMAD.MOV.U32 R22, RZ, RZ, R228 ;  /* 0x000000ffff167224 */ /* 0x000fe400078e00e4 */
[----:B------:R-:W-:Y:S01]  /*7e500*/  IMAD.MOV.U32 R23, RZ, RZ, R230 ;  /* 0x000000ffff177224 */ /* 0x000fe200078e00e6 */
[----:B------:R-:W4:Y:S04]  /*7e510*/  LDL.LU R228, [R1+0x7dec] ;  /* 0x007dec0001e47983 */ /* 0x000f280000300800 */
[----:B------:R-:W4:Y:S01]  /*7e520*/  LDL.LU R230, [R1+0x7de8] ;  /* 0x007de80001e67983 */ /* 0x000f220000300800 */
[----:B--2---:R-:W-:Y:S01]  /*7e530*/  MOV R29, R229 ;  /* 0x000000e5001d7202 */ /* 0x004fe20000000f00 */
[----:B---3--:R-:W-:-:S02]  /*7e540*/  IMAD.MOV.U32 R28, RZ, RZ, R231 ;  /* 0x000000ffff1c7224 */ /* 0x008fc400078e00e7 */
        /* <DEDUP_REMOVED lines=35> */
[----:B------:R-:W3:Y:S01]  /*7e780*/  LDL.LU R219, [R1+0x13ec] ;  /* 0x0013ec0001db7983 */ /* 0x000ee20000300800 */
[----:B----4-:R-:W-:-:S03]  /*7e790*/  IMAD.MOV.U32 R39, RZ, RZ, R232 ;  /* 0x000000ffff277224 */ /* 0x010fc600078e00e8 */
[----:B------:R-:W4:Y:S01]  /*7e7a0*/  LDL.LU R24, [R1+0x13f0] ;  /* 0x0013f00001187983 */ /* 0x000f220000300800 */
[----:B------:R-:W-:-:S03]  /*7e7b0*/  IMAD.MOV.U32 R38, RZ, RZ, R233 ;  /* 0x000000ffff267224 */ /* 0x000fc600078e00e9 */
[----:B------:R-:W4:Y:S01]  /*7e7c0*/  LDL.LU R25, [R1+0x13f4] ;  /* 0x0013f40001197983 */ /* 0x000f220000300800 */
[----:B------:R-:W-:-:S03]  /*7e7d0*/  IMAD.MOV.U32 R37, RZ, RZ, R234 ;  /* 0x000000ffff257224 */ /* 0x000fc600078e00ea */
[----:B------:R-:W4:Y:S01]  /*7e7e0*/  LDL.LU R26, [R1+0x13f8] ;  /* 0x0013f800011a7983 */ /* 0x000f220000300800 */
[----:B------:R-:W-:-:S03]  /*7e7f0*/  IMAD.MOV.U32 R36, RZ, RZ, R235 ;  /* 0x000000ffff247224 */ /* 0x000fc600078e00eb */
        /* <DEDUP_REMOVED lines=14> */
[----:B------:R-:W-:Y:S01]  /*7e8e0*/  IMAD.MOV.U32 R41, RZ, RZ, R230 ;  /* 0x000000ffff297224 */ /* 0x000fe200078e00e6 */
[----:B------:R-:W4:Y:S01]  /*7e8f0*/  LDL.LU R228, [R1+0x1410] ;  /* 0x0014100001e47983 */ /* 0x000f220000300800 */
[----:B--2---:R-:W-:Y:S01]  /*7e900*/  MOV R40, R231 ;  /* 0x000000e700287202 */ /* 0x004fe20000000f00 */
[----:B---3--:R-:W-:Y:S02]  /*7e910*/  IMAD.MOV.U32 R42, RZ, RZ, R229 ;  /* 0x000000ffff2a7224 */ /* 0x008fe400078e00e5 */
        /* <DEDUP_REMOVED lines=31> */
[C---:B----4-:R-:W-:Y:S08]  /*7eb10*/  HMMA.1688.F32.TF32 R232, R220.reuse, R102, R232 ;  /* 0x00000066dce8723c */ /* 0x050ff000000810e8 */
[C---:B------:R-:W-:Y:S08]  /*7eb20*/  HMMA.1688.F32.TF32 R236, R220.reuse, R94, R236 ;  /* 0x0000005edcec723c */ /* 0x040ff000000810ec */
[C---:B------:R-:W-:Y:S11]  /*7eb30*/  HMMA.1688.F32.TF32 R244, R220.reuse, R90, R244 ;  /* 0x0000005adcf4723c */ /* 0x040ff600000810f4 */
[----:B------:R-:W-:Y:S11]  /*7eb40*/  @!UPT UIADD3 URZ, URZ, URZ, URZ ;  /* 0x0000003f3f3ff290 */ /* 0x000ff6000fffe03f */
[----:B------:R-:W-:Y:S01]  /*7eb50*/  @!UPT UIADD3 URZ, URZ, URZ, URZ ;  /* 0x0000003f3f3ff290 */ /* 0x000fe2000fffe03f */
[----:B------:R-:W-:Y:S04]  /*7eb60*/  STL.64 [R1+0x2a40], R244 ;  /* 0x002a40f401007387 */ /* 0x000fe80000100a00 */
[----:B------:R1:W-:Y:S04]  /*7eb70*/  STL.64 [R1+0x2a48], R246 ;  /* 0x002a48f601007387 */ /* 0x0003e80000100a00 */
[----:B-1----:R-:W4:Y:S04]  /*7eb80*/  LDL.LU.64 R246, [R1+0x7dd8] ;  /* 0x007dd80001f67983 */ /* 0x002f280000300a00 */
[----:B------:R-:W4:Y:S04]  /*7eb90*/  LDL.LU.64 R244, [R1+0x7dd0] ;  /* 0x007dd00001f47983 */ /* 0x000f280000300a00 */
[----:B------:R-:W-:Y:S04]  /*7eba0*/  STL.64 [R1+0x2a30], R236 ;  /* 0x002a30ec01007387 */ /* 0x000fe80000100a00 */
[----:B------:R1:W-:Y:S04]  /*7ebb0*/  STL.64 [R1+0x2a38], R238 ;  /* 0x002a38ee01007387 */ /* 0x0003e80000100a00 */
[----:B-1----:R-:W4:Y:S04]  /*7ebc0*/  LDL.LU.64 R238, [R1+0x7dc8] ;  /* 0x007dc80001ee7983 */ /* 0x002f280000300a00 */
[----:B------:R-:W4:Y:S01]  /*7ebd0*/  LDL.LU.64 R236, [R1+0x7dc0] ;  /* 0x007dc00001ec7983 */ /* 0x000f220000300a00 */
[C---:B--2---:R-:W-:Y:S11]  /*7ebe0*/  HMMA.1688.F32.TF32 R228, R220.reuse, R98, R228 ;  /* 0x00000062dce4723c */ /* 0x044ff600000810e4 */
[----:B------:R-:W-:Y:S11]  /*7ebf0*/  @!UPT UIADD3 URZ, URZ, URZ, URZ ;  /* 0x0000003f3f3ff290 */ /* 0x000ff6000fffe03f */
[----:B------:R-:W-:Y:S01]  /*7ec00*/  @!UPT UIADD3 URZ, URZ, URZ, URZ ;  /* 0x0000003f3f3ff290 */ /* 0x000fe2000fffe03f */
[----:B------:R-:W-:Y:S04]  /*7ec10*/  STL.64 [R1+0x2a20], R228 ;  /* 0x002a20e401007387 */ /* 0x000fe80000100a00 */
[----:B------:R1:W-:Y:S04]  /*7ec20*/  STL.64 [R1+0x2a28], R230 ;  /* 0x002a28e601007387 */ /* 0x0003e80000100a00 */
[----:B-1----:R-:W2:Y:S04]  /*7ec30*/  LDL.LU.64 R230, [R1+0x7db8] ;  /* 0x007db80001e67983 */ /* 0x002ea80000300a00 */
[----:B------:R-:W2:Y:S04]  /*7ec40*/  LDL.LU.64 R228, [R1+0x7db0] ;  /* 0x007db00001e47983 */ /* 0x000ea80000300a00 */
[----:B------:R-:W-:Y:S04]  /*7ec50*/  STL.64 [R1+0x2a10], R232 ;  /* 0x002a10e801007387 */ /* 0x000fe80000100a00 */
[----:B------:R1:W-:Y:S04]  /*7ec60*/  STL.64 [R1+0x2a18], R234 ;  /* 0x002a18ea01007387 */ /* 0x0003e80000100a00 */
[----:B-1----:R-:W4:Y:S04]  /*7ec70*/  LDL.LU.64 R234, [R1+0x7da8] ;  /* 0x007da80001ea7983 */ /* 0x002f280000300a00 */
[----:B------:R-:W4:Y:S01]  /*7ec80*/  LDL.LU.64 R232, [R1+0x7da0] ;  /* 0x007da00001e87983 */ /* 0x000f220000300a00 */
[C---:B------:R-:W-:Y:S08]  /*7ec90*/  HMMA.1688.F32.TF32 R24, R220.reuse, R106, R24 ;  /* 0x0000006adc18723c */ /* 0x040ff00000081018 */
[C---:B------:R-:W-:Y:S08]  /*7eca0*/  HMMA.1688.F32.TF32 R216, R220.reuse, R110, R216 ;  /* 0x0000006edcd8723c */ /* 0x040ff000000810d8 */
[C---:B---3--:R-:W-:Y:S07]  /*7ecb0*/  HMMA.1688.F32.TF32 R84, R220.reuse, R114, R84 ;  /* 0x00000072dc54723c */ /* 0x048fee0000081054 */
        /* <DEDUP_REMOVED lines=9> */
[----:B------:R-:W-:Y:S01]  /*7ed50*/  STL.64 [R1+0x29d0], R24 ;  /* 0x0029d01801007387 */ /* 0x000fe20000100a00 */
[C---:B------:R-:W-:Y:S03]  /*7ed60*/  HMMA.1688.F32.TF32 R8, R220.reuse, R134, R8 ;  /* 0x00000086dc08723c */ /* 0x040fe60000081008 */
[----:B------:R1:W-:Y:S05]  /*7ed70*/  STL.64 [R1+0x29d8], R26 ;  /* 0x0029d81a01007387 */ /* 0x0003ea0000100a00 */
[C---:B-1----:R-:W-:Y:S01]  /*7ed80*/  HMMA.1688.F32.TF32 R24, R220.reuse, R130, R68 ;  /* 0x00000082dc18723c */ /* 0x042fe20000081044 */
[----:B------:R-:W-:Y:S04]  /*7ed90*/  STL.64 [R1+0x29c0], R76 ;  /* 0x0029c04c01007387 */ /* 0x000fe80000100a00 */
[----:B------:R-:W-:Y:S04]  /*7eda0*/  STL.64 [R1+0x29c8], R78 ;  /* 0x0029c84e01007387 */ /* 0x000fe80000100a00 */
[----:B------:R-:W-:Y:S01]  /*7edb0*/  STL.64 [R1+0x29b0], R72 ;  /* 0x0029b04801007387 */ /* 0x000fe20000100a00 */
[C---:B------:R-:W-:Y:S03]  /*7edc0*/  HMMA.1688.F32.TF32 R64, R220.reuse, R138, R64 ;  /* 0x0000008adc40723c */ /* 0x040fe60000081040 */
[----:B------:R-:W-:Y:S10]  /*7edd0*/  STL.64 [R1+0x29b8], R74 ;  /* 0x0029b84a01007387 */ /* 0x000ff40000100a00 */
[----:B------:R-:W-:Y:S04]  /*7ede0*/  STL.64 [R1+0x29a0], R24 ;  /* 0x0029a01801007387 */ /* 0x000fe80000100a00 */
[----:B------:R1:W-:Y:S04]  /*7edf0*/  STL.64 [R1+0x29a8], R26 ;  /* 0x0029a81a01007387 */ /* 0x0003e80000100a00 */
[----:B------:R-:W-:Y:S04]  /*7ee00*/  STL.64 [R1+0x2990], R8 ;  /* 0x0029900801007387 */ /* 0x000fe80000100a00 */
[----:B------:R3:W-:Y:S01]  /*7ee10*/  STL.64 [R1+0x2998], R10 ;  /* 0x0029980a01007387 */ /* 0x0007e20000100a00 */
[C---:B-1----:R-:W-:Y:S08]  /*7ee20*/  HMMA.1688.F32.TF32 R24, R220.reuse, R142, R60 ;  /* 0x0000008edc18723c */ /* 0x042ff0000008103c */
[C---:B---3--:R-:W-:Y:S01]  /*7ee30*/  HMMA.1688.F32.TF32 R8, R220.reuse, R146, R56 ;  /* 0x00000092dc08723c */ /* 0x048fe20000081038 */
[----:B------:R-:W-:Y:S04]  /*7ee40*/  STL.64 [R1+0x2980], R64 ;  /* 0x0029804001007387 */ /* 0x000fe80000100a00 */
[----:B------:R-:W-:Y:S03]  /*7ee50*/  STL.64 [R1+0x2988], R66 ;  /* 0x0029884201007387 */ /* 0x000fe60000100a00 */
[----:B------:R-:W-:Y:S07]  /*7ee60*/  HMMA.1688.F32.TF32 R52, R220, R150, R52 ;  /* 0x00000096dc34723c */ /* 0x000fee0000081034 */
[----:B------:R-:W-:Y:S04]  /*7ee70*/  STL.64 [R1+0x2970], R24 ;  /* 0x0029701801007387 */ /* 0x000fe80000100a00 */
[----:B------:R-:W-:Y:S04]  /*7ee80*/  STL.64 [R1+0x2978], R26 ;  /* 0x0029781a01007387 */ /* 0x000fe80000100a00 */
[----:B------:R-:W-:Y:S04]  /*7ee90*/  STL.64 [R1+0x2960], R8 ;  /* 0x0029600801007387 */ /* 0x000fe80000100a00 */
[----:B------:R2:W-:Y:S01]  /*7eea0*/  STL.64 [R1+0x2968], R10 ;  /* 0x0029680a01007387 */ /* 0x0005e20000100a00 */
[C---:B------:R-:W-:Y:S03]  /*7eeb0*/  HMMA.1688.F32.TF32 R48, R224.reuse, R210, R48 ;  /* 0x000000d2e030723c */ /* 0x040fe60000081030 */
[----:B------:R-:W-:Y:S04]  /*7eec0*/  STL.64 [R1+0x2950], R52 ;  /* 0x0029503401007387 */ /* 0x000fe80000100a00 */
[----:B------:R-:W-:Y:S01]  /*7eed0*/  STL.64 [R1+0x2958], R54 ;  /* 0x0029583601007387 */ /* 0x000fe20000100a00 */
[C---:B------:R-:W-:Y:S08]  /*7eee0*/  HMMA.1688.F32.TF32 R36, R224.reuse, R198, R36 ;  /* 0x000000c6e024723c */ /* 0x040ff00000081024 */
[C---:B------:R-:W-:Y:S08]  /*7eef0*/  HMMA.1688.F32.TF32 R20, R224.reuse, R162, R20 ;  /* 0x000000a2e014723c */ /* 0x040ff00000081014 */
[C---:B------:R-:W-:Y:S08]  /*7ef00*/  HMMA.1688.F32.TF32 R16, R224.reuse, R190, R16 ;  /* 0x000000bee010723c */ /* 0x040ff00000081010 */
[----:B--2---:R-:W-:Y:S08]  /*7ef10*/  HMMA.1688.F32.TF32 R8, R224, R214, R228 ;  /* 0x000000d6e008723c */ /* 0x004ff000000810e4 */
[----:B----4-:R-:W-:Y:S01]  /*7ef20*/  HMMA.1688.F32.TF32 R24, R220, R154, R232 ;  /* 0x0000009adc18723c */ /* 0x010fe200000810e8 */
[----:B------:R-:W-:Y:S04]  /*7ef30*/  LDS R220, [R4+0x4580] ;  /* 0x0045800004dc7984 */ /* 0x000fe80000000800 */
[----:B------:R-:W-:Y:S04]  /*7ef40*/  LDS R222, [R4+0x6580] ;  /* 0x0065800004de7984 */ /* 0x000fe80000000800 */
[----:B------:R-:W-:Y:S04]  /*7ef50*/  LDS R221, [R5+0x4580] ;  /* 0x0045800005dd7984 */ /* 0x000fe80000000800 */
[----:B------:R-:W1:Y:S10]  /*7ef60*/  LDS R223, [R5+0x6580] ;  /* 0x0065800005df7984 */ /* 0x000e740000000800 */
[----:B------:R-:W-:Y:S04]  /*7ef70*/  STL.64 [R1+0x2940], R24 ;  /* 0x0029401801007387 */ /* 0x000fe80000100a00 */
[----:B------:R2:W-:Y:S04]  /*7ef80*/  STL.64 [R1+0x2948], R26 ;  /* 0x0029481a01007387 */ /* 0x0005e80000100a00 */
[----:B------:R-:W-:Y:S04]  /*7ef90*/  STL.64 [R1+0x2930], R8 ;  /* 0x0029300801007387 */ /* 0x000fe80000100a00 */
[----:B------:R3:W-:Y:S01]  /*7efa0*/  STL.64 [R1+0x2938], R10 ;  /* 0x0029380a01007387 */ /* 0x0007e20000100a00 */
[C---:B--2---:R-:W-:Y:S08]  /*7efb0*/  HMMA.1688.F32.TF32 R24, R224.reuse, R206, R44 ;  /* 0x000000cee018723c */ /* 0x044ff0000008102c */
[C---:B---3--:R-:W-:Y:S01]  /*7efc0*/  HMMA.1688.F32.TF32 R8, R224.reuse, R202, R40 ;  /* 0x000000cae008723c */ /* 0x048fe20000081028 */
[----:B------:R-:W-:Y:S04]  /*7efd0*/  STL.64 [R1+0x2920], R48 ;  /* 0x0029203001007387 */ /* 0x000fe80000100a00 */
[----:B------:R-:W-:Y:S10]  /*7efe0*/  STL.64 [R1+0x2928], R50 ;  /* 0x0029283201007387 */ /* 0x000ff40000100a00 */
        /* <DEDUP_REMOVED lines=9> */
[----:B------:R-:W-:Y:S04]  /*7f080*/  STL.64 [R1+0x28e8], R26 ;  /* 0x0028e81a01007387 */ /* 0x000fe80000100a00 */
[----:B------:R-:W-:Y:S04]  /*7f090*/  STL.64 [R1+0x28d0], R8 ;  /* 0x0028d00801007387 */ /* 0x000fe80000100a00 */
[----:B------:R2:W-:Y:S02]  /*7f0a0*/  STL.64 [R1+0x28d8], R10 ;  /* 0x0028d80a01007387 */ /* 0x0005e40000100a00 */
[----:B--2---:R-:W-:Y:S02]  /*7f0b0*/  HMMA.1688.F32.TF32 R8, R224, R186, R12 ;  /* 0x000000bae008723c */ /* 0x004fe4000008100c */
[----:B------:R-:W-:Y:S04]  /*7f0c0*/  STL.64 [R1+0x28c0], R20 ;  /* 0x0028c01401007387 */ /* 0x000fe80000100a00 */
[----:B------:R-:W-:Y:S04]  /*7f0d0*/  STL.64 [R1+0x28c8], R22 ;  /* 0x0028c81601007387 */ /* 0x000fe80000100a00 */
[----:B------:R-:W2:Y:S04]  /*7f0e0*/  LDL.LU R32, [R1+0x10] ;  /* 0x0000100001207983 */ /* 0x000ea80000300800 */
[----:B------:R-:W-:Y:S04]  /*7f0f0*/  STL.64 [R1+0x28b0], R16 ;  /* 0x0028b01001007387 */ /* 0x000fe80000100a00 */
[----:B------:R-:W-:Y:S05]  /*7f100*/  STL.64 [R1+0x28b8], R18 ;  /* 0x0028b81201007387 */ /* 0x000fea0000100a00 */
        /* <DEDUP_REMOVED lines=73> */
[----:B------:R-:W-:-:S03]  /*7f5a0*/  IMAD.MOV.U32 R16, RZ, RZ, R240 ;  /* 0x000000ffff107224 */ /* 0x000fc600078e00f0 */
[----:B------:R-:W3:Y:S04]  /*7f5b0*/  LDL.LU R28, [R1] ;  /* 0x00000000011c7983 */ /* 0x000ee80000300800 */
[----:B------:R-:W3:Y:S04]  /*7f5c0*/  LDL.LU R29, [R1+0x4] ;  /* 0x00000400011d7983 */ /* 0x000ee80000300800 */
[----:B------:R-:W3:Y:S01]  /*7f5d0*/  LDL.LU R30, [R1+0x8] ;  /* 0x00000800011e7983 */ /* 0x000ee20000300800 */
[----:B------:R-:W-:-:S03]  /*7f5e0*/  MOV R17, R241 ;  /* 0x000000f100117202 */ /* 0x000fc60000000f00 */
[----:B------:R-:W3:Y:S01]  /*7f5f0*/  LDL.LU R31, [R1+0xc] ;  /* 0x00000c00011f7983 */ /* 0x000ee20000300800 */
[----:B------:R-:W-:-:S03]  /*7f600*/  IMAD.MOV.U32 R18, RZ, RZ, R242 ;  /* 0x000000ffff127224 */ /* 0x000fc600078e00f2 */
[----:B------:R-:W3:Y:S01]  /*7f610*/  LDL.LU R240, [R1+0x7d9c] ;  /* 0x007d9c0001f07983 */ /* 0x000ee20000300800 */
[----:B------:R-:W-:Y:S02]  /*7f620*/  IMAD.MOV.U32 R19, RZ, RZ, R243 ;  /* 0x000000ffff137224 */ /* 0x000fe400078e00f3 */
[----:B------:R-:W-:Y:S01]  /*7f630*/  IMAD.MOV.U32 R20, RZ, RZ, R244 ;  /* 0x000000ffff147224 */ /* 0x000fe200078e00f4 */
[----:B------:R-:W-:Y:S01]  /*7f640*/  MOV R22, R246 ;  /* 0x000000f600167202 */ /* 0x000fe20000000f00 */
[----:B------:R-:W-:Y:S02]  /*7f650*/  IMAD.MOV.U32 R21, RZ, RZ, R245 ;  /* 0x000000ffff157224 */ /* 0x000fe400078e00f5 */
[----:B------:R-:W-:Y:S01]  /*7f660*/  IMAD.MOV.U32 R23, RZ, RZ, R247 ;  /* 0x000000ffff177224 */ /* 0x000fe200078e00f7 */
[----:B--2---:R-:W-:Y:S11]  /*7f670*/  HMMA.1688.F32.TF32 R12, R224, R182, R12 ;  /* 0x000000b6e00c723c */ /* 0x004ff6000008100c */
[----:B------:R-:W-:Y:S11]  /*7f680*/  @!UPT UIADD3 URZ, URZ, URZ, URZ ;  /* 0x0000003f3f3ff290 */ /* 0x000ff6000fffe03f */
[----:B------:R-:W-:Y:S01]  /*7f690*/  @!UPT UIADD3 URZ, URZ, URZ, URZ ;  /* 0x0000003f3f3ff290 */ /* 0x000fe2000fffe03f */
[----:B------:R2:W-:Y:S04]  /*7f6a0*/  STL.64 [R1+0x2890], R12 ;  /* 0x0028900c01007387 */ /* 0x0005e80000100a00 */
[----:B------:R1:W-:Y:S04]  /*7f6b0*/  STL.64 [R1+0x2898], R14 ;  /* 0x0028980e01007387 */ /* 0x0003e80000100a00 */
[----:B------:R-:W4:Y:S04]  /*7f6c0*/  LDL.LU R241, [R1+0x7d98] ;  /* 0x007d980001f17983 */ /* 0x000f280000300800 */
[----:B------:R-:W4:Y:S04]  /*7f6d0*/  LDL.LU R242, [R1+0x7d94] ;  /* 0x007d940001f27983 */ /* 0x000f280000300800 */
[----:B------:R-:W4:Y:S01]  /*7f6e0*/  LDL.LU R243, [R1+0x7d90] ;  /* 0x007d900001f37983 */ /* 0x000f220000300800 */
[----:B--2---:R-:W-:-:S03]  /*7f6f0*/  IMAD.MOV.U32 R12, RZ, RZ, R248 ;  /* 0x000000ffff0c7224 */ /* 0x004fc600078e00f8 */
[----:B------:R-:W2:Y:S01]  /*7f700*/  LDL.LU R244, [R1+0x7d8c] ;  /* 0x007d8c0001f47983 */ /* 0x000ea20000300800 */
[----:B------:R-:W-:-:S03]  /*7f710*/  IMAD.MOV.U32 R13, RZ, RZ, R249 ;  /* 0x000000ffff0d7224 */ /* 0x000fc600078e00f9 */
[----:B------:R-:W2:Y:S01]  /*7f720*/  LDL.LU R245, [R1+0x7d88] ;  /* 0x007d880001f57983 */ /* 0x000ea20000300800 */
[----:B-1----:R-:W-:-:S03]  /*7f730*/  IMAD.MOV.U32 R14, RZ, RZ, R250 ;  /* 0x000000ffff0e7224 */ /* 0x002fc600078e00fa */
[----:B------:R-:W2:Y:S01]  /*7f740*/  LDL.LU R246, [R1+0x7d84] ;  /* 0x007d840001f67983 */ /* 0x000ea20000300800 */
[----:B------:R-:W-:-:S03]  /*7f750*/  MOV R15, R251 ;  /* 0x000000fb000f7202 */ /* 0x000fc60000000f00 */
[----:B------:R-:W2:Y:S04]  /*7f760*/  LDL.LU R247, [R1+0x7d80] ;  /* 0x007d800001f77983 */ /* 0x000ea80000300800 */
[----:B------:R-:W2:Y:S04]  /*7f770*/  LDL.LU R248, [R1+0x7d7c] ;  /* 0x007d7c0001f87983 */ /* 0x000ea80000300800 */
[----:B------:R-:W2:Y:S04]  /*7f780*/  LDL.LU R249, [R1+0x7d78] ;  /* 0x007d780001f97983 */ /* 0x000ea80000300800 */
[----:B------:R-:W2:Y:S04]  /*7f790*/  LDL.LU R250, [R1+0x7d74] ;  /* 0x007d740001fa7983 */ /* 0x000ea80000300800 */
[----:B------:R-:W2:Y:S01]  /*7f7a0*/  LDL.LU R251, [R1+0x7d70] ;  /* 0x007d700001fb7983 */ /* 0x000ea20000300800 */
[C---:B---3--:R-:W-:Y:S08]  /*7f7b0*/  HMMA.1688.F32.TF32 R228, R224.reuse, R178, R24 ;  /* 0x000000b2e0e4723c */ /* 0x048ff00000081018 */
[C---:B------:R-:W-:Y:S08]  /*7f7c0*/  HMMA.1688.F32.TF32 R216, R224.reuse, R174, R216 ;  /* 0x000000aee0d8723c */ /* 0x040ff000000810d8 */
[C---:B------:R-:W-:Y:S07]  /*7f7d0*/  HMMA.1688.F32.TF32 R24, R224.reuse, R170, R84 ;  /* 0x000000aae018723c */ /* 0x040fee0000081054 */
        /* <DEDUP_REMOVED lines=45> */
[----:B------:R-:W-:Y:S01]  /*7fab0*/  STL.64 [R1+0x2798], R10 ;  /* 0x0027980a01007387 */ /* 0x000fe20000100a00 */
[----:B-1----:R-:W-:Y:S03]  /*7fac0*/  HMMA.1688.F32.TF32 R24, R224, R142, R28 ;  /* 0x0000008ee018723c */ /* 0x002fe6000008101c */
[----:B------:R-:W-:Y:S04]  /*7fad0*/  STL.64 [R1+0x2780], R32 ;  /* 0x0027802001007387 */ /* 0x000fe80000100a00 */
[----:B------:R-:W-:Y:S11]  /*7fae0*/  STL.64 [R1+0x2788], R34 ;  /* 0x0027882201007387 */ /* 0x000ff60000100a00 */
[----:B------:R-:W-:Y:S05]  /*7faf0*/  @!UPT UIADD3 URZ, URZ, URZ, URZ ;  /* 0x0000003f3f3ff290 */ /* 0x000fea000fffe03f */
[----:B------:R-:W-:Y:S04]  /*7fb00*/  STL.64 [R1+0x2770], R24 ;  /* 0x0027701801007387 */ /* 0x000fe80000100a00 */
[----:B------:R4:W-:Y:S01]  /*7fb10*/  STL.64 [R1+0x2778], R26 ;  /* 0x0027781a01007387 */ /* 0x0009e20000100a00 */
[----:B------:R-:W-:Y:S08]  /*7fb20*/  HMMA.1688.F32.TF32 R20, R220, R210, R20 ;  /* 0x000000d2dc14723c */ /* 0x000ff00000081014 */
[C---:B----4-:R-:W-:Y:S08]  /*7fb30*/  HMMA.1688.F32.TF32 R24, R224.reuse, R154, R240 ;  /* 0x0000009ae018723c */ /* 0x050ff000000810f0 */
[C---:B--2---:R-:W-:Y:S08]  /*7fb40*/  HMMA.1688.F32.TF32 R8, R224.reuse, R146, R248 ;  /* 0x00000092e008723c */ /* 0x044ff000000810f8 */
[----:B------:R-:W-:Y:S01]  /*7fb50*/  HMMA.1688.F32.TF32 R28, R224, R150, R244 ;  /* 0x00000096e01c723c */ /* 0x000fe200000810f4 */
[----:B------:R-:W-:Y:S04]  /*7fb60*/  LDS R224, [R6+0x4580] ;  /* 0x0045800006e07984 */ /* 0x000fe80000000800 */
[----:B------:R-:W-:Y:S04]  /*7fb70*/  LDS R226, [R6+0x6580] ;  /* 0x0065800006e27984 */ /* 0x000fe80000000800 */
[----:B------:R-:W-:Y:S04]  /*7fb80*/  LDS R225, [R7+0x4580] ;  /* 0x0045800007e17984 */ /* 0x000fe80000000800 */
[----:B------:R-:W1:Y:S04]  /*7fb90*/  LDS R227, [R7+0x6580] ;  /* 0x0065800007e37984 */ /* 0x000e680000000800 */
        /* <DEDUP_REMOVED lines=17> */
[----:B------:R-:W1:Y:S11]  /*7fcb0*/  LDL.LU R12, [R1+0x1a0] ;  /* 0x0001a000010c7983 */ /* 0x000e760000300800 */
[----:B------:R-:W-:Y:S10]  /*7fcc0*/  @!UPT UIADD3 URZ, URZ, URZ, URZ ;  /* 0x0000003f3f3ff290 */ /* 0x000ff4000fffe03f */
[----:B------:R2:W-:Y:S04]  /*7fcd0*/  STL.64 [R1+0x2700], R8 ;  /* 0x0027000801007387 */ /* 0x0005e80000100a00 */
[----:B------:R3:W-:Y:S04]  /*7fce0*/  STL.64 [R1+0x2708], R10 ;  /* 0x0027080a01007387 */ /* 0x0007e80000100a00 */
[----:B------:R-:W1:Y:S04]  /*7fcf0*/  LDL.LU R13, [R1+0x1a4] ;  /* 0x0001a400010d7983 */ /* 0x000e680000300800 */
[----:B------:R-:W1:Y:S04]  /*7fd00*/  LDL.LU R14, [R1+0x1a8] ;  /* 0x0001a800010e7983 */ /* 0x000e680000300800 */
[----:B------:R-:W1:Y:S04]  /*7fd10*/  LDL.LU R15, [R1+0x1ac] ;  /* 0x0001ac00010f7983 */ /* 0x000e680000300800 */
        /* <DEDUP_REMOVED lines=36> */
[----:B--2---:R-:W2:Y:S04]  /*7ff60*/  LDL.LU R8, [R1+0x1150] ;  /* 0x0011500001087983 */ /* 0x004ea80000300800 */
        /* <DEDUP_REMOVED lines=71> */
[----:B------:R-:W-:Y:S04]  /*803e0*/  STL.64 [R1+0x7d58], R202 ;  /* 0x007d58ca01007387 */ /* 0x000fe80000100a00 */
[----:B------:R1:W-:Y:S04]  /*803f0*/  STL.64 [R1+0x7d50], R200 ;  /* 0x007d50c801007387 */ /* 0x0003e80000100a00 */
[----:B-1----:R-:W4:Y:S04]  /*80400*/  LDL.LU R200, [R1+0x1240] ;  /* 0x0012400001c87983 */ /* 0x002f280000300800 */
[----:B------:R-:W4:Y:S04]  /*80410*/  LDL.LU R201, [R1+0x1244] ;  /* 0x0012440001c97983 */ /* 0x000f280000300800 */
[----:B------:R-:W4:Y:S04]  /*80420*/  LDL.LU R202, [R1+0x1248] ;  /* 0x0012480001ca7983 */ /* 0x000f280000300800 */
[----:B------:R-:W4:Y:S04]  /*80430*/  LDL.LU R203, [R1+0x124c] ;  /* 0x00124c0001cb7983 */ /* 0x000f280000300800 */
[----:B------:R-:W-:Y:S04]  /*80440*/  STL.64 [R1+0x7d48], R198 ;  /* 0x007d48c601007387 */ /* 0x000fe80000100a00 */
[----:B------:R1:W-:Y:S01]  /*80450*/  STL.64 [R1+0x7d40], R196 ;  /* 0x007d40c401007387 */ /* 0x0003e20000100a00 */
[C---:B---3--:R-:W-:Y:S08]  /*80460*/  HMMA.1688.F32.TF32 R72, R220.reuse, R98, R72 ;  /* 0x00000062dc48723c */ /* 0x048ff00000081048 */
[C---:B--2---:R-:W-:Y:S08]  /*80470*/  HMMA.1688.F32.TF32 R80, R220.reuse, R90, R80 ;  /* 0x0000005adc50723c */ /* 0x044ff00000081050 */
[C---:B----4-:R-:W-:Y:S08]  /*80480*/  HMMA.1688.F32.TF32 R60, R220.reuse, R114, R60 ;  /* 0x00000072dc3c723c */ /* 0x050ff0000008103c */
[C---:B------:R-:W-:Y:S08]  /*80490*/  HMMA.1688.F32.TF32 R48, R220.reuse, R126, R48 ;  /* 0x0000007edc30723c */ /* 0x040ff00000081030 */
[C---:B------:R-:W-:Y:S08]  /*804a0*/  HMMA.1688.F32.TF32 R36, R220.reuse, R138, R36 ;  /* 0x0000008adc24723c */ /* 0x040ff00000081024 */
[C---:B------:R-:W-:Y:S08]  /*804b0*/  HMMA.1688.F32.TF32 R200, R220.reuse, R198, R200 ;  /* 0x000000c6dcc8723c */ /* 0x040ff000000810c8 */
[C---:B-1----:R-:W-:Y:S11]  /*804c0*/  HMMA.1688.F32.TF32 R196, R220.reuse, R158, R236 ;  /* 0x0000009edcc4723c */ /* 0x042ff600000810ec */
[----:B------:R-:W-:Y:S04]  /*804d0*/  @!UPT UIADD3 URZ, URZ, URZ, URZ ;  /* 0x0000003f3f3ff290 */ /* 0x000fe8000fffe03f */
[----:B------:R-:W-:Y:S04]  /*804e0*/  STL.64 [R1+0x26f0], R200 ;  /* 0x0026f0c801007387 */ /* 0x000fe80000100a00 */
[----:B------:R1:W-:Y:S02]  /*804f0*/  STL.64 [R1+0x26f8], R202 ;  /* 0x0026f8ca01007387 */ /* 0x0003e40000100a00 */
[C---:B-1----:R-:W-:Y:S08]  /*80500*/  HMMA.1688.F32.TF32 R200, R220.reuse, R194, R204 ;  /* 0x000000c2dcc8723c */ /* 0x042ff000000810cc */
[C---:B------:R-:W-:Y:S11]  /*80510*/  HMMA.1688.F32.TF32 R204, R220.reuse, R162, R240 ;  /* 0x000000a2dccc723c */ /* 0x040ff600000810f0 */
[----:B------:R-:W-:Y:S04]  /*80520*/  @!UPT UIADD3 URZ, URZ, URZ, URZ ;  /* 0x0000003f3f3ff290 */ /* 0x000fe8000fffe03f */
[----:B------:R-:W-:Y:S04]  /*80530*/  STL.64 [R1+0x26e0], R200 ;  /* 0x0026e0c801007387 */ /* 0x000fe80000100a00 */
[----:B------:R1:W-:Y:S04]  /*80540*/  STL.64 [R1+0x26e8], R202 ;  /* 0x0026e8ca01007387 */ /* 0x0003e80000100a00 */
[----:B------:R-:W-:Y:S04]  /*80550*/  STL.64 [R1+0x26d0], R196 ;  /* 0x0026d0c401007387 */ /* 0x000fe80000100a00 */
[----:B------:R2:W-:Y:S01]  /*80560*/  STL.64 [R1+0x26d8], R198 ;  /* 0x0026d8c601007387 */ /* 0x0005e20000100a00 */
[C---:B-1----:R-:W-:Y:S08]  /*80570*/  HMMA.1688.F32.TF32 R200, R220.reuse, R190, R244 ;  /* 0x000000bedcc8723c */ /* 0x042ff000000810f4 */
[C---:B--2---:R-:W-:Y:S01]  /*80580*/  HMMA.1688.F32.TF32 R196, R220.reuse, R186, R248 ;  /* 0x000000badcc4723c */ /* 0x044fe200000810f8 */
[----:B------:R-:W-:Y:S04]  /*80590*/  STL.64 [R1+0x26c0], R204 ;  /* 0x0026c0cc01007387 */ /* 0x000fe80000100a00 */
[----:B------:R1:W-:Y:S10]  /*805a0*/  STL.64 [R1+0x26c8], R206 ;  /* 0x0026c8ce01007387 */ /* 0x0003f40000100a00 */
[----:B------:R-:W-:Y:S01]  /*805b0*/  STL.64 [R1+0x26b0], R200 ;  /* 0x0026b0c801007387 */ /* 0x000fe20000100a00 */
[C---:B-1----:R-:W-:Y:S03]  /*805c0*/  HMMA.1688.F32.TF32 R204, R220.reuse, R182, R228 ;  /* 0x000000b6dccc723c */ /* 0x042fe600000810e4 */
[----:B------:R1:W-:Y:S04]  /*805d0*/  STL.64 [R1+0x26b8], R202 ;  /* 0x0026b8ca01007387 */ /* 0x0003e80000100a00 */
[----:B------:R-:W-:Y:S04]  /*805e0*/  STL.64 [R1+0x26a0], R196 ;  /* 0x0026a0c401007387 */ /* 0x000fe80000100a00 */
[----:B------:R2:W-:Y:S01]  /*805f0*/  STL.64 [R1+0x26a8], R198 ;  /* 0x0026a8c601007387 */ /* 0x0005e20000100a00 */
[C---:B-1----:R-:W-:Y:S08]  /*80600*/  HMMA.1688.F32.TF32 R200, R220.reuse, R178, R232 ;  /* 0x000000b2dcc8723c */ /* 0x042ff000000810e8 */
[C---:B--2---:R-:W-:Y:S08]  /*80610*/  HMMA.1688.F32.TF32 R196, R220.reuse, R174, R24 ;  /* 0x000000aedcc4723c */ /* 0x044ff00000081018 */
        /* <DEDUP_REMOVED lines=17> */
[----:B------:R1:W-:Y:S02]  /*80730*/  STL.64 [R1+0x2638], R26 ;  /* 0x0026381a01007387 */ /* 0x0003e40000100a00 */
[C---:B-1----:R-:W-:Y:S08]  /*80740*/  HMMA.1688.F32.TF32 R24, R220.reuse, R106, R8 ;  /* 0x0000006adc18723c */ /* 0x042ff00000081008 */
        /* <DEDUP_REMOVED lines=30> */
[----:B------:R-:W-:Y:S01]  /*80930*/  STL.64 [R1+0x2570], R24 ;  /* 0x0025701801007387 */ /* 0x000fe20000100a00 */
[----:B------:R-:W-:Y:S03]  /*80940*/  HMMA.1688.F32.TF32 R16, R220, R154, R16 ;  /* 0x0000009adc10723c */ /* 0x000fe60000081010 */
        /* <DEDUP_REMOVED lines=8> */
[----:B------:R-:W2:Y:S04]  /*809d0*/  LDL.LU R12, [R1+0xec0] ;  /* 0x000ec000010c7983 */ /* 0x000ea80000300800 */
[----:B------:R1:W-:Y:S04]  /*809e0*/  STL.64 [R1+0x2540], R16 ;  /* 0x0025401001007387 */ /* 0x0003e80000100a00 */
[----:B------:R3:W-:Y:S04]  /*809f0*/  STL.64 [R1+0x2548], R18 ;  /* 0x0025481201007387 */ /* 0x0007e80000100a00 */
[----:B------:R-:W-:Y:S04]  /*80a00*/  LDS R221, [R5+0x4600] ;  /* 0x0046000005dd7984 */ /* 0x000fe80000000800 */
[----:B------:R4:W-:Y:S04]  /*80a10*/  STL.64 [R1+0x2530], R8 ;  /* 0x0025300801007387 */ /* 0x0009e80000100a00 */
[----:B------:R1:W-:Y:S04]  /*80a20*/  STL.64 [R1+0x2538], R10 ;  /* 0x0025380a01007387 */ /* 0x0003e80000100a00 */
        /* <DEDUP_REMOVED lines=141> */
[C---:B------:R-:W-:Y:S08]  /*81300*/  HMMA.1688.F32.TF32 R244, R224.reuse, R158, R244 ;  /* 0x0000009ee0f4723c */ /* 0x040ff000000810f4 */
        /* <DEDUP_REMOVED lines=13> */
[C---:B---3--:R-:W-:Y:S08]  /*813e0*/  HMMA.1688.F32.TF32 R236, R224.reuse, R194, R240 ;  /* 0x000000c2e0ec723c */ /* 0x048ff000000810f0 */
[C---:B------:R-:W-:Y:S11]  /*813f0*/  HMMA.1688.F32.TF32 R240, R224.reuse, R162, R248 ;  /* 0x000000a2e0f0723c */ /* 0x040ff600000810f8 */
[----:B------:R-:W-:Y:S04]  /*81400*/  @!UPT UIADD3 URZ, URZ, URZ, URZ ;  /* 0x0000003f3f3ff290 */ /* 0x000fe8000fffe03f */
[----:B------:R-:W-:Y:S04]  /*81410*/  STL.64 [R1+0x24e0], R236 ;  /* 0x0024e0ec01007387 */ /* 0x000fe80000100a00 */
[----:B------:R3:W-:Y:S02]  /*81420*/  STL.64 [R1+0x24e8], R238 ;  /* 0x0024e8ee01007387 */ /* 0x0007e40000100a00 */
[C---:B---3--:R-:W-:Y:S08]  /*81430*/  HMMA.1688.F32.TF32 R236, R224.reuse, R190, R228 ;  /* 0x000000bee0ec723c */ /* 0x048ff000000810e4 */
        /* <DEDUP_REMOVED lines=60> */
[----:B---3--:R-:W-:Y:S07]  /*81800*/  HMMA.1688.F32.TF32 R8, R224, R150, R12 ;  /* 0x00000096e008723c */ /* 0x008fee000008100c */
        /* <DEDUP_REMOVED lines=10> */
[----:B----4-:R-:W4:Y:S04]  /*818b0*/  LDL.LU R20, [R1+0xd50] ;  /* 0x000d500001147983 */ /* 0x010f280000300800 */
[----:B------:R-:W4:Y:S04]  /*818c0*/  LDL.LU R21, [R1+0xd54] ;  /* 0x000d540001157983 */ /* 0x000f280000300800 */
[----:B-1----:R-:W4:Y:S04]  /*818d0*/  LDL.LU R22, [R1+0xd58] ;  /* 0x000d580001167983 */ /* 0x002f280000300800 */
        /* <DEDUP_REMOVED lines=104> */
[----:B------:R-:W-:Y:S08]  /*81f60*/  HMMA.1688.F32.TF32 R216, R220, R158, R216 ;  /* 0x0000009edcd8723c */ /* 0x000ff000000810d8 */
[----:B------:R-:W-:Y:S08]  /*81f70*/  HMMA.1688.F32.TF32 R224, R224, R154, R236 ;  /* 0x0000009ae0e0723c */ /* 0x000ff000000810ec */
[C---:B------:R-:W-:Y:S08]  /*81f80*/  HMMA.1688.F32.TF32 R236, R220.reuse, R214, R240 ;  /* 0x000000d6dcec723c */ /* 0x040ff000000810f0 */
[C---:B------:R-:W-:Y:S07]  /*81f90*/  HMMA.1688.F32.TF32 R240, R220.reuse, R206, R248 ;  /* 0x000000cedcf0723c */ /* 0x040fee00000810f8 */
[----:B------:R-:W-:Y:S04]  /*81fa0*/  STL.64 [R1+0x2340], R224 ;  /* 0x002340e001007387 */ /* 0x000fe80000100a00 */
[----:B------:R-:W-:Y:S01]  /*81fb0*/  STL.64 [R1+0x2348], R226 ;  /* 0x002348e201007387 */ /* 0x000fe20000100a00 */
[C---:B------:R-:W-:Y:S03]  /*81fc0*/  HMMA.1688.F32.TF32 R244, R220.reuse, R210, R244 ;  /* 0x000000d2dcf4723c */ /* 0x040fe600000810f4 */
[----:B------:R-:W-:Y:S04]  /*81fd0*/  STL.64 [R1+0x2330], R236 ;  /* 0x002330ec01007387 */ /* 0x000fe80000100a00 */
[----:B------:R1:W-:Y:S01]  /*81fe0*/  STL.64 [R1+0x2338], R238 ;  /* 0x002338ee01007387 */ /* 0x0003e20000100a00 */
[C---:B------:R-:W-:Y:S03]  /*81ff0*/  HMMA.1688.F32.TF32 R44, R220.reuse, R102, R44 ;  /* 0x00000066dc2c723c */ /* 0x040fe6000008102c */
[----:B------:R-:W-:Y:S04]  /*82000*/  LDS R224, [R6+0x4600] ;  /* 0x0046000006e07984 */ /* 0x000fe80000000800 */
[----:B------:R-:W-:Y:S01]  /*82010*/  LDS R226, [R6+0x6600] ;  /* 0x0066000006e27984 */ /* 0x000fe20000000800 */
[C---:B-1----:R-:W-:Y:S03]  /*82020*/  HMMA.1688.F32.TF32 R236, R220.reuse, R202, R228 ;  /* 0x000000cadcec723c */ /* 0x042fe600000810e4 */
[----:B------:R-:W-:Y:S04]  /*82030*/  LDS R225, [R7+0x4600] ;  /* 0x0046000007e17984 */ /* 0x000fe80000000800 */
[----:B------:R-:W1:Y:S01]  /*82040*/  LDS R227, [R7+0x6600] ;  /* 0x0066000007e37984 */ /* 0x000e620000000800 */
        /* <DEDUP_REMOVED lines=12> */
[C---:B--2---:R-:W-:Y:S02]  /*82110*/  HMMA.1688.F32.TF32 R24, R220.reuse, R190, R80 ;  /* 0x000000bedc18723c */ /* 0x044fe40000081050 */
[----:B------:R-:W-:Y:S04]  /*82120*/  STL.64 [R1+0x22d0], R216 ;  /* 0x0022d0d801007387 */ /* 0x000fe80000100a00 */
[----:B------:R-:W-:Y:S02]  /*82130*/  STL.64 [R1+0x22d8], R218 ;  /* 0x0022d8da01007387 */ /* 0x000fe40000100a00 */
[C---:B------:R-:W-:Y:S02]  /*82140*/  HMMA.1688.F32.TF32 R76, R220.reuse, R186, R76 ;  /* 0x000000badc4c723c */ /* 0x040fe4000008104c */
        /* <DEDUP_REMOVED lines=30> */
[----:B------:R2:W-:Y:S01]  /*82330*/  STL.64 [R1+0x2208], R26 ;  /* 0x0022081a01007387 */ /* 0x0005e20000100a00 */
[C---:B------:R-:W-:Y:S03]  /*82340*/  HMMA.1688.F32.TF32 R32, R220.reuse, R114, R32 ;  /* 0x00000072dc20723c */ /* 0x040fe60000081020 */
        /* <DEDUP_REMOVED lines=15> */
[----:B--2---:R-:W-:Y:S07]  /*82440*/  HMMA.1688.F32.TF32 R8, R220, R130, R12 ;  /* 0x00000082dc08723c */ /* 0x004fee000008100c */
        /* <DEDUP_REMOVED lines=42> */
[----:B-1----:R-:W3:Y:S04]  /*826f0*/  LDL.LU R8, [R1+0xc70] ;  /* 0x000c700001087983 */ /* 0x002ee80000300800 */
        /* <DEDUP_REMOVED lines=73> */
[----:B----4-:R-:W-:Y:S08]  /*82b90*/  HMMA.1688.F32.TF32 R84, R224, R206, R84 ;  /* 0x000000cee054723c */ /* 0x010ff00000081054 */
[C---:B------:R-:W-:Y:S11]  /*82ba0*/  HMMA.1688.F32.TF32 R236, R220.reuse, R134, R236 ;  /* 0x00000086dcec723c */ /* 0x040ff600000810ec */
[----:B------:R-:W-:Y:S11]  /*82bb0*/  @!UPT UIADD3 URZ, URZ, URZ, URZ ;  /* 0x0000003f3f3ff290 */ /* 0x000ff6000fffe03f */
[----:B------:R-:W-:Y:S01]  /*82bc0*/  @!UPT UIADD3 URZ, URZ, URZ, URZ ;  /* 0x0000003f3f3ff290 */ /* 0x000fe2000fffe03f */
[----:B------:R-:W-:Y:S04]  /*82bd0*/  STL.64 [R1+0x2170], R236 ;  /* 0x002170ec01007387 */ /* 0x000fe80000100a00 */
[----:B------:R1:W-:Y:S02]  /*82be0*/  STL.64 [R1+0x2178], R238 ;  /* 0x002178ee01007387 */ /* 0x0003e40000100a00 */
[C---:B-1----:R-:W-:Y:S08]  /*82bf0*/  HMMA.1688.F32.TF32 R236, R220.reuse, R138, R240 ;  /* 0x0000008adcec723c */ /* 0x042ff000000810f0 */
[C---:B------:R-:W-:Y:S08]  /*82c00*/  HMMA.1688.F32.TF32 R244, R220.reuse, R142, R244 ;  /* 0x0000008edcf4723c */ /* 0x040ff000000810f4 */
[----:B------:R-:W-:Y:S07]  /*82c10*/  HMMA.1688.F32.TF32 R240, R220, R146, R248 ;  /* 0x00000092dcf0723c */ /* 0x000fee00000810f8 */
[----:B------:R-:W-:Y:S04]  /*82c20*/  STL.64 [R1+0x2160], R236 ;  /* 0x002160ec01007387 */ /* 0x000fe80000100a00 */
[----:B------:R1:W-:Y:S01]  /*82c30*/  STL.64 [R1+0x2168], R238 ;  /* 0x002168ee01007387 */ /* 0x0003e20000100a00 */
[----:B------:R-:W-:Y:S08]  /*82c40*/  HMMA.1688.F32.TF32 R24, R224, R214, R24 ;  /* 0x000000d6e018723c */ /* 0x000ff00000081018 */
[C---:B-1----:R-:W-:Y:S08]  /*82c50*/  HMMA.1688.F32.TF32 R236, R220.reuse, R150, R228 ;  /* 0x00000096dcec723c */ /* 0x042ff000000810e4 */
[----:B------:R-:W-:Y:S01]  /*82c60*/  HMMA.1688.F32.TF32 R228, R220, R154, R232 ;  /* 0x0000009adce4723c */ /* 0x000fe200000810e8 */
        /* <DEDUP_REMOVED lines=12> */
[----:B------:R-:W-:Y:S04]  /*82d30*/  LDS R220, [R4+0x4680] ;  /* 0x0046800004dc7984 */ /* 0x000fe80000000800 */
[----:B------:R-:W-:Y:S01]  /*82d40*/  LDS R222, [R4+0x6680] ;  /* 0x0066800004de7984 */ /* 0x000fe20000000800 */
[C---:B-1----:R-:W-:Y:S03]  /*82d50*/  HMMA.1688.F32.TF32 R24, R224.reuse, R202, R80 ;  /* 0x000000cae018723c */ /* 0x042fe60000081050 */
[----:B------:R-:W-:Y:S04]  /*82d60*/  STL.64 [R1+0x20f0], R216 ;  /* 0x0020f0d801007387 */ /* 0x000fe80000100a00 */
[----:B------:R-:W-:Y:S04]  /*82d70*/  STL.64 [R1+0x20f8], R218 ;  /* 0x0020f8da01007387 */ /* 0x000fe80000100a00 */
[----:B------:R-:W-:Y:S04]  /*82d80*/  STL.64 [R1+0x20e0], R84 ;  /* 0x0020e05401007387 */ /* 0x000fe80000100a00 */
[----:B------:R-:W-:Y:S01]  /*82d90*/  STL.64 [R1+0x20e8], R86 ;  /* 0x0020e85601007387 */ /* 0x000fe20000100a00 */
[C---:B------:R-:W-:Y:S03]  /*82da0*/  HMMA.1688.F32.TF32 R44, R224.reuse, R170, R44 ;  /* 0x000000aae02c723c */ /* 0x040fe6000008102c */
[----:B------:R-:W-:Y:S04]  /*82db0*/  LDS R221, [R5+0x4680] ;  /* 0x0046800005dd7984 */ /* 0x000fe80000000800 */
[----:B------:R-:W1:Y:S04]  /*82dc0*/  LDS R223, [R5+0x6680] ;  /* 0x0066800005df7984 */ /* 0x000e680000000800 */
        /* <DEDUP_REMOVED lines=185> */
[----:B------:R-:W-:Y:S03]  /*83960*/  HMMA.1688.F32.TF32 R76, R224, R154, R76 ;  /* 0x0000009ae04c723c */ /* 0x000fe6000008104c */
        /* <DEDUP_REMOVED lines=19> */
[C---:B------:R-:W-:Y:S01]  /*83aa0*/  HMMA.1688.F32.TF32 R8, R220.reuse, R202, R64 ;  /* 0x000000cadc08723c */ /* 0x040fe20000081040 */
        /* <DEDUP_REMOVED lines=29> */
[----:B------:R-:W-:Y:S01]  /*83c80*/  STL.64 [R1+0x1e20], R24 ;  /* 0x001e201801007387 */ /* 0x000fe20000100a00 */
[C---:B------:R-:W-:Y:S03]  /*83c90*/  HMMA.1688.F32.TF32 R16, R220.reuse, R166, R16 ;  /* 0x000000a6dc10723c */ /* 0x040fe60000081010 */
[----:B------:R-:W-:Y:S04]  /*83ca0*/  STL.64 [R1+0x1e28], R26 ;  /* 0x001e281a01007387 */ /* 0x000fe80000100a00 */
[----:B------:R-:W-:Y:S04]  /*83cb0*/  STL.64 [R1+0x1e10], R8 ;  /* 0x001e100801007387 */ /* 0x000fe80000100a00 */
[----:B------:R2:W-:Y:S02]  /*83cc0*/  STL.64 [R1+0x1e18], R10 ;  /* 0x001e180a01007387 */ /* 0x0005e40000100a00 */
[C---:B--2---:R-:W-:Y:S02]  /*83cd0*/  HMMA.1688.F32.TF32 R8, R220.reuse, R90, R12 ;  /* 0x0000005adc08723c */ /* 0x044fe4000008100c */
[----:B------:R2:W-:Y:S04]  /*83ce0*/  STL.64 [R1+0x1e00], R20 ;  /* 0x001e001401007387 */ /* 0x0005e80000100a00 */
[----:B------:R3:W-:Y:S04]  /*83cf0*/  STL.64 [R1+0x1e08], R22 ;  /* 0x001e081601007387 */ /* 0x0007e80000100a00 */
[----:B--2---:R-:W2:Y:S04]  /*83d00*/  LDL.LU R20, [R1+0x890] ;  /* 0x0008900001147983 */ /* 0x004ea80000300800 */
[----:B------:R-:W-:Y:S04]  /*83d10*/  STL.64 [R1+0x1df0], R16 ;  /* 0x001df01001007387 */ /* 0x000fe80000100a00 */
[----:B------:R-:W-:Y:S05]  /*83d20*/  STL.64 [R1+0x1df8], R18 ;  /* 0x001df81201007387 */ /* 0x000fea0000100a00 */
[----:B------:R4:W-:Y:S04]  /*83d30*/  STL.64 [R1+0x1de0], R8 ;  /* 0x001de00801007387 */ /* 0x0009e80000100a00 */
[----:B------:R1:W-:Y:S04]  /*83d40*/  STL.64 [R1+0x1de8], R10 ;  /* 0x001de80a01007387 */ /* 0x0003e80000100a00 */
        /* <DEDUP_REMOVED lines=109> */
[C---:B------:R-:W-:Y:S08]  /*84420*/  HMMA.1688.F32.TF32 R236, R220.reuse, R98, R236 ;  /* 0x00000062dcec723c */ /* 0x040ff000000810ec */
[C---:B------:R-:W-:Y:S11]  /*84430*/  HMMA.1688.F32.TF32 R12, R220.reuse, R94, R12 ;  /* 0x0000005edc0c723c */ /* 0x040ff6000008100c */
[----:B------:R-:W-:Y:S11]  /*84440*/  @!UPT UIADD3 URZ, URZ, URZ, URZ ;  /* 0x0000003f3f3ff290 */ /* 0x000ff6000fffe03f */
[----:B------:R-:W-:Y:S01]  /*84450*/  @!UPT UIADD3 URZ, URZ, URZ, URZ ;  /* 0x0000003f3f3ff290 */ /* 0x000fe2000fffe03f */
        /* <DEDUP_REMOVED lines=8> */
[C---:B------:R-:W-:Y:S07]  /*844e0*/  HMMA.1688.F32.TF32 R240, R220.reuse, R110, R248 ;  /* 0x0000006edcf0723c */ /* 0x040fee00000810f8 */
[----:B------:R-:W-:Y:S01]  /*844f0*/  STL.64 [R1+0x1db0], R236 ;  /* 0x001db0ec01007387 */ /* 0x000fe20000100a00 */
[C---:B------:R-:W-:Y:S03]  /*84500*/  HMMA.1688.F32.TF32 R232, R220.reuse, R118, R232 ;  /* 0x00000076dce8723c */ /* 0x040fe600000810e8 */
[----:B------:R1:W-:Y:S05]  /*84510*/  STL.64 [R1+0x1db8], R238 ;  /* 0x001db8ee01007387 */ /* 0x0003ea0000100a00 */
        /* <DEDUP_REMOVED lines=24> */
[----:B----4-:R-:W-:Y:S07]  /*846a0*/  HMMA.1688.F32.TF32 R68, R220, R150, R8 ;  /* 0x00000096dc44723c */ /* 0x010fee0000081008 */
[----:B------:R-:W-:Y:S01]  /*846b0*/  STL.64 [R1+0x1cf0], R24 ;  /* 0x001cf01801007387 */ /* 0x000fe20000100a00 */
[----:B------:R-:W-:Y:S03]  /*846c0*/  HMMA.1688.F32.TF32 R8, R224, R214, R60 ;  /* 0x000000d6e008723c */ /* 0x000fe6000008103c */
[----:B------:R1:W-:Y:S05]  /*846d0*/  STL.64 [R1+0x1cf8], R26 ;  /* 0x001cf81a01007387 */ /* 0x0003ea0000100a00 */
[----:B-1----:R-:W-:Y:S01]  /*846e0*/  HMMA.1688.F32.TF32 R24, R220, R154, R64 ;  /* 0x0000009adc18723c */ /* 0x002fe20000081040 */
        /* <DEDUP_REMOVED lines=13> */
[----:B------:R-:W3:Y:S01]  /*847c0*/  LDS R223, [R5+0x6700] ;  /* 0x0067000005df7984 */ /* 0x000ee20000000800 */
        /* <DEDUP_REMOVED lines=25> */
[----:B------:R-:W-:Y:S04]  /*84960*/  STL.64 [R1+0x1c38], R26 ;  /* 0x001c381a01007387 */ /* 0x000fe80000100a00 */
[----:B------:R-:W3:Y:S04]  /*84970*/  LDL.LU R32, [R1+0x100] ;  /* 0x0001000001207983 */ /* 0x000ee80000300800 */
[----:B------:R-:W-:Y:S04]  /*84980*/  STL.64 [R1+0x1c20], R20 ;  /* 0x001c201401007387 */ /* 0x000fe80000100a00 */
[----:B------:R-:W-:Y:S04]  /*84990*/  STL.64 [R1+0x1c28], R22 ;  /* 0x001c281601007387 */ /* 0x000fe80000100a00 */
        /* <DEDUP_REMOVED lines=110> */
[C---:B-1----:R-:W-:Y:S08]  /*85080*/  HMMA.1688.F32.TF32 R236, R224.reuse, R166, R228 ;  /* 0x000000a6e0ec723c */ /* 0x042ff000000810e4 */
        /* <DEDUP_REMOVED lines=55> */
[----:B------:R1:W-:Y:S04]  /*85400*/  STL.64 [R1+0x1a98], R26 ;  /* 0x001a981a01007387 */ /* 0x0003e80000100a00 */
[----:B------:R-:W-:Y:S04]  /*85410*/  STL.64 [R1+0x1a80], R8 ;  /* 0x001a800801007387 */ /* 0x000fe80000100a00 */
[----:B------:R2:W-:Y:S01]  /*85420*/  STL.64 [R1+0x1a88], R10 ;  /* 0x001a880a01007387 */ /* 0x0005e20000100a00 */
[C---:B-1----:R-:W-:Y:S03]  /*85430*/  HMMA.1688.F32.TF32 R24, R220.reuse, R210, R28 ;  /* 0x000000d2dc18723c */ /* 0x042fe6000008101c */
[----:B------:R-:W-:Y:S04]  /*85440*/  LDS R225, [R7+0x4700] ;  /* 0x0047000007e17984 */ /* 0x000fe80000000800 */
[----:B------:R-:W1:Y:S01]  /*85450*/  LDS R227, [R7+0x6700] ;  /* 0x0067000007e37984 */ /* 0x000e620000000800 */
[C---:B--2---:R-:W-:Y:S03]  /*85460*/  HMMA.1688.F32.TF32 R8, R220.reuse, R206, R20 ;  /* 0x000000cedc08723c */ /* 0x044fe60000081014 */
[----:B------:R-:W-:Y:S11]  /*85470*/  STL.64 [R1+0x7d28], R206 ;  /* 0x007d28ce01007387 */ /* 0x000ff60000100a00 */
[----:B------:R-:W-:Y:S01]  /*85480*/  @!UPT UIADD3 URZ, URZ, URZ, URZ ;  /* 0x0000003f3f3ff290 */ /* 0x000fe2000fffe03f */
[----:B------:R-:W-:Y:S04]  /*85490*/  STL.64 [R1+0x1a70], R24 ;  /* 0x001a701801007387 */ /* 0x000fe80000100a00 */
[----:B------:R-:W-:Y:S04]  /*854a0*/  STL.64 [R1+0x1a78], R26 ;  /* 0x001a781a01007387 */ /* 0x000fe80000100a00 */
[----:B------:R-:W-:Y:S04]  /*854b0*/  STL.64 [R1+0x7d20], R204 ;  /* 0x007d20cc01007387 */ /* 0x000fe80000100a00 */
[----:B------:R-:W-:Y:S04]  /*854c0*/  STL.64 [R1+0x1a60], R8 ;  /* 0x001a600801007387 */ /* 0x000fe80000100a00 */
[----:B------:R2:W-:Y:S02]  /*854d0*/  STL.64 [R1+0x1a68], R10 ;  /* 0x001a680a01007387 */ /* 0x0005e40000100a00 */
[C---:B--2---:R-:W-:Y:S02]  /*854e0*/  HMMA.1688.F32.TF32 R8, R220.reuse, R202, R16 ;  /* 0x000000cadc08723c */ /* 0x044fe40000081010 */
[----:B------:R-:W2:Y:S11]  /*854f0*/  LDL.LU R16, [R1+0xf0] ;  /* 0x0000f00001107983 */ /* 0x000eb60000300800 */
[----:B------:R-:W-:Y:S10]  /*85500*/  @!UPT UIADD3 URZ, URZ, URZ, URZ ;  /* 0x0000003f3f3ff290 */ /* 0x000ff4000fffe03f */
        /* <DEDUP_REMOVED lines=114> */
[----:B------:R-:W3:Y:S04]  /*85c30*/  LDL.LU R203, [R1+0x70c] ;  /* 0x00070c0001cb7983 */ /* 0x000ee80000300800 */
[----:B------:R-:W-:Y:S04]  /*85c40*/  STL.64 [R1+0x7d08], R198 ;  /* 0x007d08c601007387 */ /* 0x000fe80000100a00 */
[----:B------:R1:W-:Y:S01]  /*85c50*/  STL.64 [R1+0x7d00], R196 ;  /* 0x007d00c401007387 */ /* 0x0003e20000100a00 */
[C---:B----4-:R-:W-:Y:S08]  /*85c60*/  HMMA.1688.F32.TF32 R72, R220.reuse, R98, R72 ;  /* 0x00000062dc48723c */ /* 0x050ff00000081048 */
[C---:B--2---:R-:W-:Y:S08]  /*85c70*/  HMMA.1688.F32.TF32 R80, R220.reuse, R90, R80 ;  /* 0x0000005adc50723c */ /* 0x044ff00000081050 */
[C---:B------:R-:W-:Y:S08]  /*85c80*/  HMMA.1688.F32.TF32 R60, R220.reuse, R114, R60 ;  /* 0x00000072dc3c723c */ /* 0x040ff0000008103c */
[C---:B------:R-:W-:Y:S08]  /*85c90*/  HMMA.1688.F32.TF32 R48, R220.reuse, R126, R48 ;  /* 0x0000007edc30723c */ /* 0x040ff00000081030 */
[C---:B------:R-:W-:Y:S08]  /*85ca0*/  HMMA.1688.F32.TF32 R36, R220.reuse, R138, R36 ;  /* 0x0000008adc24723c */ /* 0x040ff00000081024 */
[C---:B---3--:R-:W-:Y:S08]  /*85cb0*/  HMMA.1688.F32.TF32 R200, R220.reuse, R198, R200 ;  /* 0x000000c6dcc8723c */ /* 0x048ff000000810c8 */
        /* <DEDUP_REMOVED lines=75> */
[----:B------:R1:W-:Y:S02]  /*86170*/  STL.64 [R1+0x1848], R10 ;  /* 0x0018480a01007387 */ /* 0x0003e40000100a00 */
[C---:B-1----:R-:W-:Y:S02]  /*86180*/  HMMA.1688.F32.TF32 R8, R224.reuse, R214, R12 ;  /* 0x000000d6e008723c */ /* 0x042fe4000008100c */
[----:B------:R-:W-:Y:S04]  /*86190*/  STL.64 [R1+0x1830], R20 ;  /* 0x0018301401007387 */ /* 0x000fe80000100a00 */
[----:B------:R-:W-:Y:S04]  /*861a0*/  STL.64 [R1+0x1838], R22 ;  /* 0x0018381601007387 */ /* 0x000fe80000100a00 */
[----:B------:R-:W2:Y:S04]  /*861b0*/  LDL.LU R28, [R1+0x380] ;  /* 0x00038000011c7983 */ /* 0x000ea80000300800 */
[----:B------:R-:W-:Y:S04]  /*861c0*/  STL.64 [R1+0x1820], R16 ;  /* 0x0018201001007387 */ /* 0x000fe80000100a00 */
[----:B------:R-:W-:Y:S04]  /*861d0*/  STL.64 [R1+0x1828], R18 ;  /* 0x0018281201007387 */ /* 0x000fe80000100a00 */
[----:B------:R-:W-:Y:S04]  /*861e0*/  LDS R12, [R4+0x4780] ;  /* 0x00478000040c7984 */ /* 0x000fe80000000800 */
        /* <DEDUP_REMOVED lines=121> */
[----:B------:R-:W-:Y:S04]  /*86980*/  LDS R14, [R4+0x6780] ;  /* 0x00678000040e7984 */ /* 0x000fe80000000800 */
[----:B------:R-:W-:Y:S04]  /*86990*/  LDS R13, [R5+0x4780] ;  /* 0x00478000050d7984 */ /* 0x000fe80000000800 */
        /* <DEDUP_REMOVED lines=33> */
[----:B------:R3:W-:Y:S04]  /*86bb0*/  STL.64 [R1+0x17d8], R22 ;  /* 0x0017d81601007387 */ /* 0x0007e80000100a00 */
[----:B---3--:R-:W1:Y:S04]  /*86bc0*/  LDL.LU.64 R22, [R1+0x7cf8] ;  /* 0x007cf80001167983 */ /* 0x008e680000300a00 */
[----:B------:R-:W1:Y:S04]  /*86bd0*/  LDL.LU.64 R20, [R1+0x7cf0] ;  /* 0x007cf00001147983 */ /* 0x000e680000300a00 */
[----:B------:R-:W-:Y:S04]  /*86be0*/  STL.64 [R1+0x17c0], R16 ;  /* 0x0017c01001007387 */ /* 0x000fe80000100a00 */
[----:B------:R3:W-:Y:S04]  /*86bf0*/  STL.64 [R1+0x17c8], R18 ;  /* 0x0017c81201007387 */ /* 0x0007e80000100a00 */
[----:B---3--:R-:W3:Y:S04]  /*86c00*/  LDL.LU.64 R18, [R1+0x7ce8] ;  /* 0x007ce80001127983 */ /* 0x008ee80000300a00 */
[----:B------:R-:W3:Y:S04]  /*86c10*/  LDL.LU.64 R16, [R1+0x7ce0] ;  /* 0x007ce00001107983 */ /* 0x000ee80000300a00 */
[----:B------:R-:W-:Y:S04]  /*86c20*/  STL.64 [R1+0x17b0], R220 ;  /* 0x0017b0dc01007387 */ /* 0x000fe80000100a00 */
[----:B------:R2:W-:Y:S02]  /*86c30*/  STL.64 [R1+0x17b8], R222 ;  /* 0x0017b8de01007387 */ /* 0x0005e40000100a00 */
[C---:B--2---:R-:W-:Y:S08]  /*86c40*/  HMMA.1688.F32.TF32 R220, R224.reuse, R162, R236 ;  /* 0x000000a2e0dc723c */ /* 0x044ff000000810ec */
[C---:B------:R-:W-:Y:S08]  /*86c50*/  HMMA.1688.F32.TF32 R236, R224.reuse, R190, R240 ;  /* 0x000000bee0ec723c */ /* 0x040ff000000810f0 */
[C---:B------:R-:W-:Y:S07]  /*86c60*/  HMMA.1688.F32.TF32 R240, R224.reuse, R186, R244 ;  /* 0x000000bae0f0723c */ /* 0x040fee00000810f4 */
[----:B------:R-:W-:Y:S04]  /*86c70*/  STL.64 [R1+0x17a0], R220 ;  /* 0x0017a0dc01007387 */ /* 0x000fe80000100a00 */
[----:B------:R2:W-:Y:S02]  /*86c80*/  STL.64 [R1+0x17a8], R222 ;  /* 0x0017a8de01007387 */ /* 0x0005e40000100a00 */
[C---:B--2---:R-:W-:Y:S02]  /*86c90*/  HMMA.1688.F32.TF32 R220, R224.reuse, R182, R248 ;  /* 0x000000b6e0dc723c */ /* 0x044fe400000810f8 */
[----:B------:R-:W-:Y:S04]  /*86ca0*/  STL.64 [R1+0x1790], R236 ;  /* 0x001790ec01007387 */ /* 0x000fe80000100a00 */
[----:B------:R2:W-:Y:S04]  /*86cb0*/  STL.64 [R1+0x1798], R238 ;  /* 0x001798ee01007387 */ /* 0x0005e80000100a00 */
[----:B------:R-:W-:Y:S04]  /*86cc0*/  STL.64 [R1+0x1780], R240 ;  /* 0x001780f001007387 */ /* 0x000fe80000100a00 */
[----:B------:R-:W-:Y:S01]  /*86cd0*/  STL.64 [R1+0x1788], R242 ;  /* 0x001788f201007387 */ /* 0x000fe20000100a00 */
[C---:B--2---:R-:W-:Y:S08]  /*86ce0*/  HMMA.1688.F32.TF32 R236, R224.reuse, R178, R228 ;  /* 0x000000b2e0ec723c */ /* 0x044ff000000810e4 */
[----:B------:R-:W-:Y:S01]  /*86cf0*/  STL.64 [R1+0x1770], R220 ;  /* 0x001770dc01007387 */ /* 0x000fe20000100a00 */
[C---:B------:R-:W-:Y:S03]  /*86d00*/  HMMA.1688.F32.TF32 R228, R224.reuse, R174, R232 ;  /* 0x000000aee0e4723c */ /* 0x040fe600000810e8 */
[----:B------:R2:W-:Y:S04]  /*86d10*/  STL.64 [R1+0x1778], R222 ;  /* 0x001778de01007387 */ /* 0x0005e80000100a00 */
[----:B------:R-:W-:Y:S01]  /*86d20*/  LDS R232, [R6+0x4780] ;  /* 0x0047800006e87984 */ /* 0x000fe20000000800 */
[C---:B------:R-:W-:Y:S03]  /*86d30*/  HMMA.1688.F32.TF32 R60, R224.reuse, R118, R60 ;  /* 0x00000076e03c723c */ /* 0x040fe6000008103c */
[----:B------:R-:W-:Y:S04]  /*86d40*/  LDS R234, [R6+0x6780] ;  /* 0x0067800006ea7984 */ /* 0x000fe80000000800 */
[----:B------:R-:W-:Y:S01]  /*86d50*/  LDS R233, [R7+0x4780] ;  /* 0x0047800007e97984 */ /* 0x000fe20000000800 */
[C---:B--2---:R-:W-:Y:S03]  /*86d60*/  HMMA.1688.F32.TF32 R220, R224.reuse, R170, R24 ;  /* 0x000000aae0dc723c */ /* 0x044fe60000081018 */
[----:B------:R-:W2:Y:S05]  /*86d70*/  LDS R235, [R7+0x6780] ;  /* 0x0067800007eb7984 */ /* 0x000eaa0000000800 */
        /* <DEDUP_REMOVED lines=43> */
[C---:B----4-:R-:W-:Y:S11]  /*87030*/  HMMA.1688.F32.TF32 R8, R224.reuse, R146, R32 ;  /* 0x00000092e008723c */ /* 0x050ff60000081020 */
[----:B------:R-:W-:Y:S03]  /*87040*/  @!UPT UIADD3 URZ, URZ, URZ, URZ ;  /* 0x0000003f3f3ff290 */ /* 0x000fe6000fffe03f */
[----:B------:R-:W-:Y:S04]  /*87050*/  STL.64 [R1+0x1640], R24 ;  /* 0x0016401801007387 */ /* 0x000fe80000100a00 */
[----:B------:R2:W-:Y:S01]  /*87060*/  STL.64 [R1+0x1648], R26 ;  /* 0x0016481a01007387 */ /* 0x0005e20000100a00 */
[C---:B---3--:R-:W-:Y:S03]  /*87070*/  HMMA.1688.F32.TF32 R16, R224.reuse, R154, R16 ;  /* 0x0000009ae010723c */ /* 0x048fe60000081010 */
[----:B------:R-:W-:Y:S04]  /*87080*/  STL.64 [R1+0x1630], R36 ;  /* 0x0016302401007387 */ /* 0x000fe80000100a00 */
[----:B------:R-:W-:Y:S01]  /*87090*/  STL.64 [R1+0x1638], R38 ;  /* 0x0016382601007387 */ /* 0x000fe20000100a00 */
[----:B--2---:R-:W-:Y:S03]  /*870a0*/  HMMA.1688.F32.TF32 R24, R224, R150, R28 ;  /* 0x00000096e018723c */ /* 0x004fe6000008101c */
[----:B------:R-:W-:Y:S04]  /*870b0*/  STL.64 [R1+0x1620], R8 ;  /* 0x0016200801007387 */ /* 0x000fe80000100a00 */
[----:B------:R1:W-:Y:S02]  /*870c0*/  STL.64 [R1+0x1628], R10 ;  /* 0x0016280a01007387 */ /* 0x0003e40000100a00 */
[C---:B-1----:R-:W-:Y:S11]  /*870d0*/  HMMA.1688.F32.TF32 R8, R12.reuse, R214, R20 ;  /* 0x000000d60c08723c */ /* 0x042ff60000081014 */
[----:B------:R-:W-:Y:S03]  /*870e0*/  @!UPT UIADD3 URZ, URZ, URZ, URZ ;  /* 0x0000003f3f3ff290 */ /* 0x000fe6000fffe03f */
        /* <DEDUP_REMOVED lines=114> */
[C---:B--2---:R-:W-:Y:S11]  /*87810*/  HMMA.1688.F32.TF32 R24, R12.reuse, R210, R24 ;  /* 0x000000d20c18723c */ /* 0x044ff60000081018 */
[----:B------:R-:W-:Y:S11]  /*87820*/  @!UPT UIADD3 URZ, URZ, URZ, URZ ;  /* 0x0000003f3f3ff290 */ /* 0x000ff6000fffe03f */
[----:B------:R-:W-:Y:S01]  /*87830*/  @!UPT UIADD3 URZ, URZ, URZ, URZ ;  /* 0x0000003f3f3ff290 */ /* 0x000fe2000fffe03f */
[----:B------:R-:W-:Y:S04]  /*87840*/  STL.64 [R1+0x15e0], R24 ;  /* 0x0015e01801007387 */ /* 0x000fe80000100a00 */
[----:B------:R1:W-:Y:S04]  /*87850*/  STL.64 [R1+0x15e8], R26 ;  /* 0x0015e81a01007387 */ /* 0x0003e80000100a00 */
[----:B-1----:R-:W2:Y:S04]  /*87860*/  LDL.LU.64 R26, [R1+0x7cd8] ;  /* 0x007cd800011a7983 */ /* 0x002ea80000300a00 */
[----:B------:R-:W2:Y:S01]  /*87870*/  LDL.LU.64 R24, [R1+0x7cd0] ;  /* 0x007cd00001187983 */ /* 0x000ea20000300a00 */
[C---:B------:R-:W-:Y:S08]  /*87880*/  HMMA.1688.F32.TF32 R216, R12.reuse, R206, R216 ;  /* 0x000000ce0cd8723c */ /* 0x040ff000000810d8 */
[C---:B---3--:R-:W-:Y:S08]  /*87890*/  HMMA.1688.F32.TF32 R84, R12.reuse, R202, R84 ;  /* 0x000000ca0c54723c */ /* 0x048ff00000081054 */
[C---:B------:R-:W-:Y:S08]  /*878a0*/  HMMA.1688.F32.TF32 R80, R12.reuse, R198, R80 ;  /* 0x000000c60c50723c */ /* 0x040ff00000081050 */
[C---:B------:R-:W-:Y:S01]  /*878b0*/  HMMA.1688.F32.TF32 R76, R12.reuse, R194, R76 ;  /* 0x000000c20c4c723c */ /* 0x040fe2000008104c */
[----:B------:R-:W-:Y:S07]  /*878c0*/  STL.64 [R1+0x15d0], R216 ;  /* 0x0015d0d801007387 */ /* 0x000fee0000100a00 */
[C---:B------:R-:W-:Y:S01]  /*878d0*/  HMMA.1688.F32.TF32 R72, R12.reuse, R158, R72 ;  /* 0x0000009e0c48723c */ /* 0x040fe20000081048 */
[----:B------:R1:W-:Y:S07]  /*878e0*/  STL.64 [R1+0x15d8], R218 ;  /* 0x0015d8da01007387 */ /* 0x0003ee0000100a00 */
[C---:B------:R-:W-:Y:S01]  /*878f0*/  HMMA.1688.F32.TF32 R68, R12.reuse, R162, R68 ;  /* 0x000000a20c44723c */ /* 0x040fe20000081044 */
[----:B-1----:R-:W3:Y:S07]  /*87900*/  LDL.LU.64 R218, [R1+0x7cc8] ;  /* 0x007cc80001da7983 */ /* 0x002eee0000300a00 */
[C---:B----4-:R-:W-:Y:S01]  /*87910*/  HMMA.1688.F32.TF32 R8, R12.reuse, R190, R8 ;  /* 0x000000be0c08723c */ /* 0x050fe20000081008 */
[----:B------:R-:W3:Y:S04]  /*87920*/  LDL.LU.64 R216, [R1+0x7cc0] ;  /* 0x007cc00001d87983 */ /* 0x000ee80000300a00 */
[----:B------:R-:W-:Y:S03]  /*87930*/  STL.64 [R1+0x15c0], R84 ;  /* 0x0015c05401007387 */ /* 0x000fe60000100a00 */
[C---:B------:R-:W-:Y:S01]  /*87940*/  HMMA.1688.F32.TF32 R64, R12.reuse, R186, R64 ;  /* 0x000000ba0c40723c */ /* 0x040fe20000081040 */
[----:B------:R1:W-:Y:S07]  /*87950*/  STL.64 [R1+0x15c8], R86 ;  /* 0x0015c85601007387 */ /* 0x0003ee0000100a00 */
[C---:B------:R-:W-:Y:S01]  /*87960*/  HMMA.1688.F32.TF32 R60, R12.reuse, R182, R60 ;  /* 0x000000b60c3c723c */ /* 0x040fe2000008103c */
[----:B-1----:R-:W4:Y:S04]  /*87970*/  LDL.LU.64 R86, [R1+0x7cb8] ;  /* 0x007cb80001567983 */ /* 0x002f280000300a00 */
[----:B------:R-:W4:Y:S04]  /*87980*/  LDL.LU.64 R84, [R1+0x7cb0] ;  /* 0x007cb00001547983 */ /* 0x000f280000300a00 */
[----:B------:R-:W-:Y:S04]  /*87990*/  STL.64 [R1+0x15b0], R80 ;  /* 0x0015b05001007387 */ /* 0x000fe80000100a00 */
[----:B------:R1:W-:Y:S01]  /*879a0*/  STL.64 [R1+0x15b8], R82 ;  /* 0x0015b85201007387 */ /* 0x0003e20000100a00 */
[C---:B------:R-:W-:Y:S03]  /*879b0*/  HMMA.1688.F32.TF32 R56, R12.reuse, R178, R56 ;  /* 0x000000b20c38723c */ /* 0x040fe60000081038 */
[----:B-1----:R-:W2:Y:S04]  /*879c0*/  LDL.LU.64 R82, [R1+0x7ca8] ;  /* 0x007ca80001527983 */ /* 0x002ea80000300a00 */
[----:B------:R-:W2:Y:S04]  /*879d0*/  LDL.LU.64 R80, [R1+0x7ca0] ;  /* 0x007ca00001507983 */ /* 0x000ea80000300a00 */
        /* <DEDUP_REMOVED lines=13> */
[----:B-1----:R-:W3:Y:S04]  /*87ab0*/  LDL.LU.64 R70, [R1+0x7c78] ;  /* 0x007c780001467983 */ /* 0x002ee80000300a00 */
[----:B------:R-:W3:Y:S04]  /*87ac0*/  LDL.LU.64 R68, [R1+0x7c70] ;  /* 0x007c700001447983 */ /* 0x000ee80000300a00 */
        /* <DEDUP_REMOVED lines=50> */
[----:B------:R1:W-:Y:S02]  /*87df0*/  STL.64 [R1+0x14b8], R22 ;  /* 0x0014b81601007387 */ /* 0x0003e40000100a00 */
[----:B-1----:R-:W-:Y:S07]  /*87e00*/  HMMA.1688.F32.TF32 R20, R12, R110, R228 ;  /* 0x0000006e0c14723c */ /* 0x002fee00000810e4 */
[----:B--2---:R-:W-:-:S02]  /*87e10*/  IMAD.MOV.U32 R228, RZ, RZ, R24 ;  /* 0x000000ffffe47224 */ /* 0x004fc400078e0018 */
[----:B------:R-:W2:Y:S01]  /*87e20*/  LDL.LU R24, [R1+0x7bb8] ;  /* 0x007bb80001187983 */ /* 0x000ea20000300800 */
[----:B------:R-:W-:Y:S02]  /*87e30*/  IMAD.MOV.U32 R229, RZ, RZ, R25 ;  /* 0x000000ffffe57224 */ /* 0x000fe400078e0019 */
[----:B------:R-:W-:Y:S02]  /*87e40*/  IMAD.MOV.U32 R230, RZ, RZ, R26 ;  /* 0x000000ffffe67224 */ /* 0x000fe400078e001a */
[----:B------:R-:W-:-:S09]  /*87e50*/  IMAD.MOV.U32 R231, RZ, RZ, R27 ;  /* 0x000000ffffe77224 */ /* 0x000fd200078e001b */
[----:B------:R-:W-:Y:S04]  /*87e60*/  STL.64 [R1+0x14a0], R20 ;  /* 0x0014a01401007387 */ /* 0x000fe80000100a00 */
[----:B------:R1:W-:Y:S04]  /*87e70*/  STL.64 [R1+0x14a8], R22 ;  /* 0x0014a81601007387 */ /* 0x0003e80000100a00 */
[----:B------:R-:W2:Y:S04]  /*87e80*/  LDL.LU R25, [R1+0x7bb4] ;  /* 0x007bb40001197983 */ /* 0x000ea80000300800 */
[----:B------:R-:W2:Y:S04]  /*87e90*/  LDL.LU R26, [R1+0x7bb0] ;  /* 0x007bb000011a7983 */ /* 0x000ea80000300800 */
[----:B------:R-:W2:Y:S01]  /*87ea0*/  LDL.LU R27, [R1+0x7bac] ;  /* 0x007bac00011b7983 */ /* 0x000ea20000300800 */
        /* <DEDUP_REMOVED lines=8> */
[C---:B------:R-:W-:Y:S01]  /*87f30*/  HMMA.1688.F32.TF32 R220, R12.reuse, R130, R240 ;  /* 0x000000820cdc723c */ /* 0x040fe200000810f0 */
[----:B------:R-:W-:Y:S01]  /*87f40*/  IMAD.MOV.U32 R236, RZ, RZ, R185 ;  /* 0x000000ffffec7224 */ /* 0x000fe200078e00b9 */
[----:B------:R-:W-:Y:S06]  /*87f50*/  LDS R240, [R4+0x8000] ;  /* 0x0080000004f07984 */ /* 0x000fec0000000800 */
[C---:B--2---:R-:W-:Y:S07]  /*87f60*/  HMMA.1688.F32.TF32 R24, R12.reuse, R142, R24 ;  /* 0x0000008e0c18723c */ /* 0x044fee0000081018 */
[----:B------:R-:W-:Y:S04]  /*87f70*/  STL.64 [R1+0x1470], R20 ;  /* 0x0014701401007387 */ /* 0x000fe80000100a00 */
[----:B------:R1:W-:Y:S04]  /*87f80*/  STL.64 [R1+0x1478], R22 ;  /* 0x0014781601007387 */ /* 0x0003e80000100a00 */
[----:B------:R-:W-:Y:S04]  /*87f90*/  STL.64 [R1+0x1450], R16 ;  /* 0x0014501001007387 */ /* 0x000fe80000100a00 */
[----:B------:R2:W-:Y:S01]  /*87fa0*/  STL.64 [R1+0x1458], R18 ;  /* 0x0014581201007387 */ /* 0x0005e20000100a00 */
[----:B-1----:R-:W-:Y:S01]  /*87fb0*/  HMMA.1688.F32.TF32 R20, R12, R134, R244 ;  /* 0x000000860c14723c */ /* 0x002fe200000810f4 */
[----:B------:R-:W-:-:S02]  /*87fc0*/  IMAD.MOV.U32 R237, RZ, RZ, R164 ;  /* 0x000000ffffed7224 */ /* 0x000fc400078e00a4 */
[----:B------:R-:W-:Y:S01]  /*87fd0*/  LDS R242, [R4+0xa000] ;  /* 0x00a0000004f27984 */ /* 0x000fe20000000800 */
[----:B------:R-:W-:Y:S02]  /*87fe0*/  IMAD.MOV.U32 R238, RZ, RZ, R165 ;  /* 0x000000ffffee7224 */ /* 0x000fe400078e00a5 */
[----:B------:R-:W-:Y:S01]  /*87ff0*/  IMAD.MOV.U32 R239, RZ, RZ, R168 ;  /* 0x000000ffffef7224 */ /* 0x000fe200078e00a8 */
[----:B------:R-:W-:Y:S01]  /*88000*/  LDS R241, [R5+0x8000] ;  /* 0x0080000005f17984 */ /* 0x000fe20000000800 */
[----:B--2---:R-:W-:Y:S03]  /*88010*/  HMMA.1688.F32.TF32 R16, R12, R138, R248 ;  /* 0x0000008a0c10723c */ /* 0x004fe600000810f8 */
[----:B------:R-:W-:Y:S04]  /*88020*/  STL.64 [R1+0x1440], R220 ;  /* 0x001440dc01007387 */ /* 0x000fe80000100a00 */
[----:B------:R-:W-:Y:S01]  /*88030*/  STL.64 [R1+0x1448], R222 ;  /* 0x001448de01007387 */ /* 0x000fe20000100a00 */
[----:B------:R-:W-:-:S02]  /*88040*/  IMAD.MOV.U32 R224, RZ, RZ, R200 ;  /* 0x000000ffffe07224 */ /* 0x000fc400078e00c8 */
[----:B------:R-:W-:Y:S01]  /*88050*/  IMAD.MOV.U32 R225, RZ, RZ, R188 ;  /* 0x000000ffffe17224 */ /* 0x000fe200078e00bc */
[----:B------:R-:W-:Y:S04]  /*88060*/  LDS R243, [R5+0xa000] ;  /* 0x00a0000005f37984 */ /* 0x000fe80000000800 */
[----:B------:R-:W-:Y:S04]  /*88070*/  STL.64 [R1+0x1430], R20 ;  /* 0x0014301401007387 */ /* 0x000fe80000100a00 */
[----:B------:R3:W-:Y:S04]  /*88080*/  STL.64 [R1+0x1438], R22 ;  /* 0x0014381601007387 */ /* 0x0007e80000100a00 */
[----:B------:R-:W-:Y:S04]  /*88090*/  STL.64 [R1+0x1420], R16 ;  /* 0x0014201001007387 */ /* 0x000fe80000100a00 */
[----:B------:R1:W-:Y:S01]  /*880a0*/  STL.64 [R1+0x1428], R18 ;  /* 0x0014281201007387 */ /* 0x0003e20000100a00 */
[C---:B---3--:R-:W-:Y:S08]  /*880b0*/  HMMA.1688.F32.TF32 R20, R12.reuse, R146, R28 ;  /* 0x000000920c14723c */ /* 0x048ff0000008101c */
[C---:B-1----:R-:W-:Y:S08]  /*880c0*/  HMMA.1688.F32.TF32 R16, R12.reuse, R150, R32 ;  /* 0x000000960c10723c */ /* 0x042ff00000081020 */
[----:B------:R-:W-:Y:S01]  /*880d0*/  HMMA.1688.F32.TF32 R12, R12, R154, R36 ;  /* 0x0000009a0c0c723c */ /* 0x000fe20000081024 */
[----:B------:R-:W-:Y:S04]  /*880e0*/  STL.64 [R1+0x1410], R24 ;  /* 0x0014101801007387 */ /* 0x000fe80000100a00 */
[----:B------:R-:W-:Y:S04]  /*880f0*/  STL.64 [R1+0x1418], R26 ;  /* 0x0014181a01007387 */ /* 0x000fe80000100a00 */
[----:B------:R-:W-:Y:S04]  /*88100*/  STL.64 [R1+0x1400], R20 ;  /* 0x0014001401007387 */ /* 0x000fe80000100a00 */
[----:B------:R1:W-:Y:S04]  /*88110*/  STL.64 [R1+0x1408], R22 ;  /* 0x0014081601007387 */ /* 0x0003e80000100a00 */
[----:B------:R-:W-:Y:S04]  /*88120*/  STL.64 [R1+0x13f0], R16 ;  /* 0x0013f01001007387 */ /* 0x000fe80000100a00 */
[----:B------:R2:W-:Y:S01]  /*88130*/  STL.64 [R1+0x13f8], R18 ;  /* 0x0013f81201007387 */ /* 0x0005e20000100a00 */
[C---:B-1----:R-:W-:Y:S03]  /*88140*/  HMMA.1688.F32.TF32 R20, R232.reuse, R214, R40 ;  /* 0x000000d6e814723c */ /* 0x042fe60000081028 */
[----:B------:R-:W-:Y:S04]  /*88150*/  STL.64 [R1+0x13e0], R12 ;  /* 0x0013e00c01007387 */ /* 0x000fe80000100a00 */
[----:B------:R1:W-:Y:S01]  /*88160*/  STL.64 [R1+0x13e8], R14 ;  /* 0x0013e80e01007387 */ /* 0x0003e20000100a00 */
[C---:B--2---:R-:W-:Y:S08]  /*88170*/  HMMA.1688.F32.TF32 R16, R232.reuse, R210, R44 ;  /* 0x000000d2e810723c */ /* 0x044ff0000008102c */
[C---:B-1----:R-:W-:Y:S07]  /*88180*/  HMMA.1688.F32.TF32 R12, R232.reuse, R206, R48 ;  /* 0x000000cee80c723c */ /* 0x042fee0000081030 */
        /* <DEDUP_REMOVED lines=28> */
[----:B------:R4:W-:Y:S03]  /*88350*/  STL.64 [R1+0x1348], R10 ;  /* 0x0013480a01007387 */ /* 0x0009e60000100a00 */
[C---:B------:R-:W-:Y:S07]  /*88360*/  HMMA.1688.F32.TF32 R20, R232.reuse, R170, R216 ;  /* 0x000000aae814723c */ /* 0x040fee00000810d8 */
[----:B------:R-:W-:Y:S01]  /*88370*/  STL.64 [R1+0x1330], R16 ;  /* 0x0013301001007387 */ /* 0x000fe20000100a00 */
[C---:B----4-:R-:W-:Y:S03]  /*88380*/  HMMA.1688.F32.TF32 R8, R232.reuse, R174, R84 ;  /* 0x000000aee808723c */ /* 0x050fe60000081054 */
[----:B------:R-:W-:Y:S04]  /*88390*/  STL.64 [R1+0x1338], R18 ;  /* 0x0013381201007387 */ /* 0x000fe80000100a00 */
[----:B------:R-:W-:Y:S04]  /*883a0*/  STL.64 [R1+0x1320], R12 ;  /* 0x0013200c01007387 */ /* 0x000fe80000100a00 */
[----:B------:R1:W-:Y:S04]  /*883b0*/  STL.64 [R1+0x1328], R14 ;  /* 0x0013280e01007387 */ /* 0x0003e80000100a00 */
[----:B------:R-:W2:Y:S01]  /*883c0*/  S2R R251, SR_TID.X ;  /* 0x0000000000fb7919 */ /* 0x000ea20000002100 */
[----:B-1----:R-:W-:Y:S07]  /*883d0*/  HMMA.1688.F32.TF32 R12, R232, R166, R228 ;  /* 0x000000a6e80c723c */ /* 0x002fee00000810e4 */
[----:B------:R1:W-:Y:S04]  /*883e0*/  STL.64 [R1+0x1310], R8 ;  /* 0x0013100801007387 */ /* 0x0003e80000100a00 */
[----:B------:R-:W-:Y:S01]  /*883f0*/  STL.64 [R1+0x1318], R10 ;  /* 0x0013180a01007387 */ /* 0x000fe20000100a00 */
[----:B------:R-:W-:-:S03]  /*88400*/  IMAD.MOV.U32 R248, RZ, RZ, R161 ;  /* 0x000000fffff87224 */ /* 0x000fc600078e00a1 */
[----:B------:R-:W-:Y:S01]  /*88410*/  STL.64 [R1+0x1300], R20 ;  /* 0x0013001401007387 */ /* 0x000fe20000100a00 */
[----:B------:R-:W-:-:S03]  /*88420*/  IMAD.MOV.U32 R249, RZ, RZ, R184 ;  /* 0x000000fffff97224 */ /* 0x000fc600078e00b8 */
[----:B------:R-:W-:Y:S01]  /*88430*/  STL.64 [R1+0x1308], R22 ;  /* 0x0013081601007387 */ /* 0x000fe20000100a00 */
[----:B------:R-:W-:Y:S02]  /*88440*/  MOV R250, R181 ;  /* 0x000000b500fa7202 */ /* 0x000fe40000000f00 */
[C---:B--2---:R-:W-:Y:S02]  /*88450*/  SHF.L.U32 R17, R251.reuse, 0x1, RZ ;  /* 0x00000001fb117819 */ /* 0x044fe400000006ff */
[----:B------:R-:W-:Y:S01]  /*88460*/  LOP3.LUT R16, R251, 0x7, RZ, 0xc0, !PT ;  /* 0x00000007fb107812 */ /* 0x000fe200078ec0ff */
[----:B------:R-:W-:Y:S01]  /*88470*/  IMAD.MOV.U32 R251, RZ, RZ, R180 ;  /* 0x000000fffffb7224 */ /* 0x000fe200078e00b4 */
[----:B------:R-:W-:Y:S04]  /*88480*/  STL.64 [R1+0x12f0], R12 ;  /* 0x0012f00c01007387 */ /* 0x000fe80000100a00 */
[----:B------:R-:W-:Y:S01]  /*88490*/  STL.64 [R1+0x12f8], R14 ;  /* 0x0012f80e01007387 */ /* 0x000fe20000100a00 */
[----:B------:R-:W-:-:S03]  /*884a0*/  IMAD.MOV.U32 R244, RZ, RZ, R177 ;  /* 0x000000fffff47224 */ /* 0x000fc600078e00b1 */
[----:B------:R-:W2:Y:S01]  /*884b0*/  LDL.LU R161, [R1+0x7ba8] ;  /* 0x007ba80001a17983 */ /* 0x000ea20000300800 */
[----:B------:R-:W-:-:S03]  /*884c0*/  IMAD.MOV.U32 R245, RZ, RZ, R212 ;  /* 0x000000fffff57224 */ /* 0x000fc600078e00d4 */
[----:B------:R-:W3:Y:S01]  /*884d0*/  LDL.LU R184, [R1+0x7ba4] ;  /* 0x007ba40001b87983 */ /* 0x000ee20000300800 */
[----:B------:R-:W-:-:S03]  /*884e0*/  IMAD.MOV.U32 R246, RZ, RZ, R213 ;  /* 0x000000fffff67224 */ /* 0x000fc600078e00d5 */
[----:B------:R-:W4:Y:S01]  /*884f0*/  LDL.LU R181, [R1+0x7ba0] ;  /* 0x007ba00001b57983 */ /* 0x000f220000300800 */
[----:B------:R-:W-:-:S03]  /*88500*/  MOV R247, R252 ;  /* 0x000000fc00f77202 */ /* 0x000fc60000000f00 */
[----:B------:R-:W2:Y:S04]  /*88510*/  LDL.LU R180, [R1+0x7b9c] ;  /* 0x007b9c0001b47983 */ /* 0x000ea80000300800 */
[----:B------:R-:W2:Y:S04]  /*88520*/  LDL.LU R177, [R1+0x7b98] ;  /* 0x007b980001b17983 */ /* 0x000ea80000300800 */
[----:B------:R-:W2:Y:S04]  /*88530*/  LDL.LU R212, [R1+0x7b94] ;  /* 0x007b940001d47983 */ /* 0x000ea80000300800 */
[----:B------:R-:W2:Y:S04]  /*88540*/  LDL.LU R213, [R1+0x7b90] ;  /* 0x007b900001d57983 */ /* 0x000ea80000300800 */
[----:B------:R-:W2:Y:S04]  /*88550*/  LDL.LU R252, [R1+0x7b8c] ;  /* 0x007b8c0001fc7983 */ /* 0x000ea80000300800 */
[----:B------:R-:W2:Y:S01]  /*88560*/  LDL.LU R185, [R1+0x7b88] ;  /* 0x007b880001b97983 */ /* 0x000ea20000300800 */
[----:B------:R-:W-:Y:S01]  /*88570*/  IMAD R16, R16, 0x90, RZ ;  /* 0x0000009010107824 */ /* 0x000fe200078e02ff */
[----:B------:R-:W-:-:S02]  /*88580*/  MOV R228, R169 ;  /* 0x000000a900e47202 */ /* 0x000fc40000000f00 */
[----:B------:R-:W2:Y:S02]  /*88590*/  LDL.LU R164, [R1+0x7b84] ;  /* 0x007b840001a47983 */ /* 0x000ea40000300800 */
[----:B------:R-:W-:Y:S02]  /*885a0*/  LOP3.LUT R16, R16, 0x30, R17, 0x78, !PT ;  /* 0x0000003010107812 */ /* 0x000fe400078e7811 */
[----:B------:R-:W2:Y:S01]  /*885b0*/  LDL.LU R165, [R1+0x7b80] ;  /* 0x007b800001a57983 */ /* 0x000ea20000300800 */
[----:B-1----:R-:W-:Y:S01]  /*885c0*/  IMAD.U32 R8, RZ, RZ, UR5 ;  /* 0x00000005ff087e24 */ /* 0x002fe2000f8e00ff */
[----:B------:R-:W-:Y:S01]  /*885d0*/  LOP3.LUT R16, R16, 0x40, RZ, 0x3c, !PT ;  /* 0x0000004010107812 */ /* 0x000fe200078e3cff */
[----:B------:R-:W-:Y:S01]  /*885e0*/  IMAD.MOV.U32 R229, RZ, RZ, R204 ;  /* 0x000000ffffe57224 */ /* 0x000fe200078e00cc */
[----:B------:R-:W2:Y:S01]  /*885f0*/  LDL.LU R168, [R1+0x7b7c] ;  /* 0x007b7c0001a87983 */ /* 0x000ea20000300800 */
[----:B------:R-:W-:-:S03]  /*88600*/  IMAD.MOV.U32 R230, RZ, RZ, R205 ;  /* 0x000000ffffe67224 */ /* 0x000fc600078e00cd */
[----:B------:R-:W2:Y:S01]  /*88610*/  LDL.LU R169, [R1+0x7b78] ;  /* 0x007b780001a97983 */ /* 0x000ea20000300800 */
[----:B------:R-:W-:-:S03]  /*88620*/  IMAD.MOV.U32 R231, RZ, RZ, R208 ;  /* 0x000000ffffe77224 */ /* 0x000fc600078e00d0 */
[----:B------:R-:W2:Y:S01]  /*88630*/  LDL.LU R204, [R1+0x7b74] ;  /* 0x007b740001cc7983 */ /* 0x000ea20000300800 */
[----:B------:R-:W-:Y:S01]  /*88640*/  IMAD.MOV.U32 R220, RZ, RZ, R209 ;  /* 0x000000ffffdc7224 */ /* 0x000fe200078e00d1 */
[----:B------:R-:W-:Y:S02]  /*88650*/  MOV R221, R196 ;  /* 0x000000c400dd7202 */ /* 0x000fe40000000f00 */
[----:B------:R-:W2:Y:S01]  /*88660*/  LDL.LU R205, [R1+0x7b70] ;  /* 0x007b700001cd7983 */ /* 0x000ea20000300800 */
[----:B------:R-:W-:-:S03]  /*88670*/  IMAD R8, R8, 0x8000, R16 ;  /* 0x0000800008087824 */ /* 0x000fc600078e0210 */
[----:B------:R-:W2:Y:S01]  /*88680*/  LDL.LU R208, [R1+0x7b6c] ;  /* 0x007b6c0001d07983 */ /* 0x000ea20000300800 */
[----:B------:R-:W-:-:S03]  /*88690*/  IMAD.MOV.U32 R16, RZ, RZ, R197 ;  /* 0x000000ffff107224 */ /* 0x000fc600078e00c5 */
[----:B------:R-:W2:Y:S01]  /*886a0*/  LDL.LU R209, [R1+0x7b68] ;  /* 0x007b680001d17983 */ /* 0x000ea20000300800 */
[----:B------:R-:W-:-:S03]  /*886b0*/  IMAD.MOV.U32 R17, RZ, RZ, R201 ;  /* 0x000000ffff117224 */ /* 0x000fc600078e00c9 */
[----:B------:R-:W2:Y:S01]  /*886c0*/  LDL.LU R196, [R1+0x7b64] ;  /* 0x007b640001c47983 */ /* 0x000ea20000300800 */
[----:B------:R-:W-:-:S03]  /*886d0*/  MOV R28, R189 ;  /* 0x000000bd001c7202 */ /* 0x000fc60000000f00 */
        /* <DEDUP_REMOVED lines=10> */
[----:B------:R-:W2:Y:S04]  /*88780*/  LDL.LU R192, [R1+0x7b4c] ;  /* 0x007b4c0001c07983 */ /* 0x000ea80000300800 */
[----:B------:R-:W2:Y:S04]  /*88790*/  LDL.LU R193, [R1+0x7b48] ;  /* 0x007b480001c17983 */ /* 0x000ea80000300800 */
[----:B------:R-:W2:Y:S04]  /*887a0*/  LDL.LU R172, [R1+0x7b44] ;  /* 0x007b440001ac7983 */ /* 0x000ea80000300800 */
[----:B------:R-:W2:Y:S04]  /*887b0*/  LDL.LU R173, [R1+0x7b40] ;  /* 0x007b400001ad7983 */ /* 0x000ea80000300800 */
[----:B------:R-:W2:Y:S04]  /*887c0*/  LDL.LU R176, [R1+0x7b3c] ;  /* 0x007b3c0001b07983 */ /* 0x000ea80000300800 */
[----:B------:R-:W1:Y:S01]  /*887d0*/  LDSM.16.M88.4 R216, [R8+0x20000] ;  /* 0x0200000008d8783b */ /* 0x000e620000000200 */
[----:B---3--:R-:W-:Y:S01]  /*887e0*/  MOV R43, R184 ;  /* 0x000000b8002b7202 */ /* 0x008fe20000000f00 */
[----:B----4-:R-:W-:-:S02]  /*887f0*/  IMAD.MOV.U32 R42, RZ, RZ, R181 ;  /* 0x000000ffff2a7224 */ /* 0x010fc400078e00b5 */
[----:B--2---:R-:W-:Y:S02]  /*88800*/  IMAD.MOV.U32 R41, RZ, RZ, R180 ;  /* 0x000000ffff297224 */ /* 0x004fe400078e00b4 */
[----:B------:R-:W-:Y:S02]  /*88810*/  IMAD.MOV.U32 R40, RZ, RZ, R177 ;  /* 0x000000ffff287224 */ /* 0x000fe400078e00b1 */
[----:B------:R-:W2:Y:S04]  /*88820*/  LDL.LU R177, [R1+0x7b38] ;  /* 0x007b380001b17983 */ /* 0x000ea80000300800 */
[----:B------:R-:W3:Y:S04]  /*88830*/  LDL.LU R180, [R1+0x7b34] ;  /* 0x007b340001b47983 */ /* 0x000ee80000300800 */
[----:B------:R-:W4:Y:S04]  /*88840*/  LDL.LU R181, [R1+0x7b30] ;  /* 0x007b300001b57983 */ /* 0x000f280000300800 */
[----:B------:R-:W2:Y:S01]  /*88850*/  LDL.LU R184, [R1+0x7b2c] ;  /* 0x007b2c0001b87983 */ /* 0x000ea20000300800 */
[----:B------:R-:W-:-:S03]  /*88860*/  IMAD.MOV.U32 R44, RZ, RZ, R185 ;  /* 0x000000ffff2c7224 */ /* 0x000fc600078e00b9 */
[----:B------:R-:W2:Y:S01]  /*88870*/  LDL.LU R185, [R1+0x7b28] ;  /* 0x007b280001b97983 */ /* 0x000ea20000300800 */
[----:B------:R-:W-:Y:S02]  /*88880*/  IMAD.MOV.U32 R46, RZ, RZ, R213 ;  /* 0x000000ffff2e7224 */ /* 0x000fe400078e00d5 */
[----:B------:R-:W-:Y:S02]  /*88890*/  IMAD.MOV.U32 R47, RZ, RZ, R212 ;  /* 0x000000ffff2f7224 */ /* 0x000fe400078e00d4 */
[----:B------:R-:W1:Y:S01]  /*888a0*/  LDSM.16.M88.4 R212, [R8+0x20400] ;  /* 0x0204000008d4783b */ /* 0x000e620000000200 */
[----:B------:R-:W-:Y:S02]  /*888b0*/  IMAD.MOV.U32 R55, RZ, RZ, R204 ;  /* 0x000000ffff377224 */ /* 0x000fe400078e00cc */
[----:B------:R-:W-:Y:S02]  /*888c0*/  IMAD.MOV.U32 R54, RZ, RZ, R205 ;  /* 0x000000ffff367224 */ /* 0x000fe400078e00cd */
[----:B------:R-:W-:Y:S01]  /*888d0*/  LDSM.16.M88.4 R204, [R8+0x20c00] ;  /* 0x020c000008cc783b */ /* 0x000fe20000000200 */
[----:B------:R-:W-:Y:S01]  /*888e0*/  IMAD.MOV.U32 R53, RZ, RZ, R208 ;  /* 0x000000ffff357224 */ /* 0x000fe200078e00d0 */
[----:B------:R-:W-:-:S02]  /*888f0*/  MOV R52, R209 ;  /* 0x000000d100347202 */ /* 0x000fc40000000f00 */
[----:B------:R-:W1:Y:S01]  /*88900*/  LDSM.16.M88.4 R208, [R8+0x20800] ;  /* 0x0208000008d0783b */ /* 0x000e620000000200 */
[----:B------:R-:W-:-:S03]  /*88910*/  MOV R203, R196 ;  /* 0x000000c400cb7202 */ /* 0x000fc60000000f00 */
[----:B-1----:R-:W-:Y:S01]  /*88920*/  STL [R1+0x7894], R218 ;  /* 0x007894da01007387 */ /* 0x002fe20000100800 */
[----:B------:R-:W-:-:S03]  /*88930*/  IMAD.MOV.U32 R202, RZ, RZ, R197 ;  /* 0x000000ffffca7224 */ /* 0x000fc600078e00c5 */
[----:B------:R-:W-:Y:S04]  /*88940*/  STL [R1+0x7890], R219 ;  /* 0x007890db01007387 */ /* 0x000fe80000100800 */
[----:B------:R-:W-:Y:S04]  /*88950*/  STL [R1+0x789c], R214 ;  /* 0x00789cd601007387 */ /* 0x000fe80000100800 */
[----:B------:R-:W-:Y:S01]  /*88960*/  STL [R1+0x7898], R215 ;  /* 0x007898d701007387 */ /* 0x000fe20000100800 */
[----:B------:R-:W-:Y:S02]  /*88970*/  IMAD.MOV.U32 R59, RZ, RZ, R188 ;  /* 0x000000ffff3b7224 */ /* 0x000fe400078e00bc */
[----:B------:R-:W-:-:S02]  /*88980*/  IMAD.MOV.U32 R58, RZ, RZ, R189 ;  /* 0x000000ffff3a7224 */ /* 0x000fc400078e00bd */
[----:B------:R-:W-:Y:S02]  /*88990*/  IMAD.MOV.U32 R57, RZ, RZ, R192 ;  /* 0x000000ffff397224 */ /* 0x000fe400078e00c0 */
[----:B------:R-:W-:Y:S02]  /*889a0*/  IMAD.MOV.U32 R56, RZ, RZ, R193 ;  /* 0x000000ffff387224 */ /* 0x000fe400078e00c1 */
[----:B------:R-:W-:Y:S02]  /*889b0*/  IMAD.MOV.U32 R199, RZ, RZ, R172 ;  /* 0x000000ffffc77224 */ /* 0x000fe400078e00ac */
[----:B------:R-:W-:Y:S01]  /*889c0*/  IMAD.MOV.U32 R198, RZ, RZ, R173 ;  /* 0x000000ffffc67224 */ /* 0x000fe200078e00ad */
[----:B------:R-:W-:Y:S01]  /*889d0*/  MOV R50, R165 ;  /* 0x000000a500327202 */ /* 0x000fe20000000f00 */
[----:B------:R-:W-:Y:S01]  /*889e0*/  STL [R1+0x78a4], R210 ;  /* 0x0078a4d201007387 */ /* 0x000fe20000100800 */
[----:B------:R-:W-:-:S03]  /*889f0*/  MOV R197, R176 ;  /* 0x000000b000c57202 */ /* 0x000fc60000000f00 */
[----:B------:R-:W-:Y:S01]  /*88a00*/  STL [R1+0x78a0], R211 ;  /* 0x0078a0d301007387 */ /* 0x000fe20000100800 */
[----:B------:R-:W-:-:S03]  /*88a10*/  IMAD.MOV.U32 R48, RZ, RZ, R169 ;  /* 0x000000ffff307224 */ /* 0x000fc600078e00a9 */
[----:B------:R-:W-:Y:S01]  /*88a20*/  STL [R1+0x78ac], R206 ;  /* 0x0078acce01007387 */ /* 0x000fe20000100800 */
[----:B------:R-:W-:Y:S02]  /*88a30*/  IMAD.MOV.U32 R49, RZ, RZ, R168 ;  /* 0x000000ffff317224 */ /* 0x000fe400078e00a8 */
[----:B------:R-:W-:Y:S01]  /*88a40*/  IMAD.MOV.U32 R51, RZ, RZ, R164 ;  /* 0x000000ffff337224 */ /* 0x000fe200078e00a4 */
[----:B------:R-:W-:Y:S04]  /*88a50*/  STL [R1+0x78a8], R207 ;  /* 0x0078a8cf01007387 */ /* 0x000fe80000100800 */
[----:B------:R-:W-:Y:S01]  /*88a60*/  STL.64 [R1+0x7aa0], R88 ;  /* 0x007aa05801007387 */ /* 0x000fe20000100a00 */
[----:B------:R-:W-:Y:S01]  /*88a70*/  HMMA.1688.F32.TF32 R52, R232, R106, R52 ;  /* 0x0000006ae834723c */ /* 0x000fe20000081034 */
[----:B------:R-:W-:Y:S01]  /*88a80*/  IMAD.MOV.U32 R45, RZ, RZ, R252 ;  /* 0x000000ffff2d7224 */ /* 0x000fe200078e00fc */
[----:B------:R-:W-:Y:S01]  /*88a90*/  MOV R15, R156 ;  /* 0x0000009c000f7202 */ /* 0x000fe20000000f00 */
[----:B------:R-:W-:Y:S01]  /*88aa0*/  IMAD.MOV.U32 R12, RZ, RZ, R161 ;  /* 0x000000ffff0c7224 */ /* 0x000fe200078e00a1 */
[----:B------:R-:W-:Y:S01]  /*88ab0*/  MOV R38, R125 ;  /* 0x0000007d00267202 */ /* 0x000fe20000000f00 */
[----:B------:R-:W-:-:S02]  /*88ac0*/  IMAD.MOV.U32 R13, RZ, RZ, R160 ;  /* 0x000000ffff0d7224 */ /* 0x000fc400078e00a0 */
[----:B------:R-:W-:Y:S01]  /*88ad0*/  IMAD.MOV.U32 R39, RZ, RZ, R124 ;  /* 0x000000ffff277224 */ /* 0x000fe200078e007c */
[----:B------:R-:W-:Y:S01]  /*88ae0*/  HMMA.1688.F32.TF32 R48, R232, R110, R48 ;  /* 0x0000006ee830723c */ /* 0x000fe20000081030 */
[----:B------:R-:W-:Y:S02]  /*88af0*/  IMAD.MOV.U32 R14, RZ, RZ, R157 ;  /* 0x000000ffff0e7224 */ /* 0x000fe400078e009d */
[----:B------:R-:W-:Y:S02]  /*88b00*/  IMAD.MOV.U32 R34, RZ, RZ, R129 ;  /* 0x000000ffff227224 */ /* 0x000fe400078e0081 */
[----:B------:R-:W-:Y:S02]  /*88b10*/  IMAD.MOV.U32 R35, RZ, RZ, R128 ;  /* 0x000000ffff237224 */ /* 0x000fe400078e0080 */
[----:B------:R-:W-:Y:S02]  /*88b20*/  IMAD.MOV.U32 R30, RZ, RZ, R133 ;  /* 0x000000ffff1e7224 */ /* 0x000fe400078e0085 */
[----:B------:R-:W-:-:S02]  /*88b30*/  IMAD.MOV.U32 R31, RZ, RZ, R132 ;  /* 0x000000ffff1f7224 */ /* 0x000fc400078e0084 */
[----:B------:R-:W-:Y:S02]  /*88b40*/  IMAD.MOV.U32 R24, RZ, RZ, R121 ;  /* 0x000000ffff187224 */ /* 0x000fe400078e0079 */
[----:B------:R-:W-:Y:S02]  /*88b50*/  IMAD.MOV.U32 R25, RZ, RZ, R120 ;  /* 0x000000ffff197224 */ /* 0x000fe400078e0078 */
[----:B------:R-:W-:Y:S02]  /*88b60*/  IMAD.MOV.U32 R26, RZ, RZ, R117 ;  /* 0x000000ffff1a7224 */ /* 0x000fe400078e0075 */
[----:B------:R-:W-:Y:S02]  /*88b70*/  IMAD.MOV.U32 R27, RZ, RZ, R116 ;  /* 0x000000ffff1b7224 */ /* 0x000fe400078e0074 */
[----:B------:R-:W-:Y:S02]  /*88b80*/  IMAD.MOV.U32 R20, RZ, RZ, R141 ;  /* 0x000000ffff147224 */ /* 0x000fe400078e008d */
[----:B------:R-:W-:-:S02]  /*88b90*/  IMAD.MOV.U32 R21, RZ, RZ, R140 ;  /* 0x000000ffff157224 */ /* 0x000fc400078e008c */
[----:B------:R-:W-:Y:S01]  /*88ba0*/  IMAD.MOV.U32 R22, RZ, RZ, R137 ;  /* 0x000000ffff167224 */ /* 0x000fe200078e0089 */
[----:B------:R-:W-:Y:S01]  /*88bb0*/  MOV R252, R51 ;  /* 0x0000003300fc7202 */ /* 0x000fe20000000f00 */
[C---:B------:R-:W-:Y:S01]  /*88bc0*/  HMMA.1688.F32.TF32 R32, R232.reuse, R130, R32 ;  /* 0x00000082e820723c */ /* 0x040fe20000081020 */
[----:B------:R-:W-:Y:S01]  /*88bd0*/  IMAD.MOV.U32 R23, RZ, RZ, R136 ;  /* 0x000000ffff177224 */ /* 0x000fe200078e0088 */
[----:B------:R-:W-:Y:S01]  /*88be0*/  MOV R227, R144 ;  /* 0x0000009000e37202 */ /* 0x000fe20000000f00 */
[----:B------:R-:W-:Y:S01]  /*88bf0*/  IMAD.MOV.U32 R226, RZ, RZ, R145 ;  /* 0x000000ffffe27224 */ /* 0x000fe200078e0091 */
[----:B------:R-:W-:Y:S01]  /*88c00*/  MOV R18, R149 ;  /* 0x0000009500127202 */ /* 0x000fe20000000f00 */
[----:B------:R-:W-:Y:S01]  /*88c10*/  IMAD.MOV.U32 R19, RZ, RZ, R148 ;  /* 0x000000ffff137224 */ /* 0x000fe200078e0094 */
[----:B------:R-:W-:Y:S02]  /*88c20*/  LDSM.16.M88.4 R192, [R8+0x22000] ;  /* 0x0220000008c0783b */ /* 0x000fe40000000200 */
[----:B------:R-:W-:Y:S01]  /*88c30*/  HMMA.1688.F32.TF32 R28, R232, R134, R28 ;  /* 0x00000086e81c723c */ /* 0x000fe2000008101c */
[----:B------:R-:W-:Y:S01]  /*88c40*/  IMAD.MOV.U32 R222, RZ, RZ, R153 ;  /* 0x000000ffffde7224 */ /* 0x000fe200078e0099 */
[----:B------:R-:W-:Y:S01]  /*88c50*/  LDSM.16.M88.4 R188, [R8+0x22400] ;  /* 0x0224000008bc783b */ /* 0x000fe20000000200 */
[----:B------:R-:W-:-:S03]  /*88c60*/  IMAD.MOV.U32 R223, RZ, RZ, R152 ;  /* 0x000000ffffdf7224 */ /* 0x000fc600078e0098 */
[----:B------:R-:W-:Y:S02]  /*88c70*/  LDSM.16.M88.4 R172, [R8+0x23400] ;  /* 0x0234000008ac783b */ /* 0x000fe40000000200 */
[----:B------:R-:W-:Y:S02]  /*88c80*/  HMMA.1688.F32.TF32 R228, R240, R216, R228 ;  /* 0x000000d8f0e4723c */ /* 0x000fe400000810e4 */
[----:B------:R-:W-:Y:S04]  /*88c90*/  LDSM.16.M88.4 R168, [R8+0x23800] ;  /* 0x0238000008a8783b */ /* 0x000fe80000000200 */
[----:B------:R-:W-:Y:S04]  /*88ca0*/  LDSM.16.M88.4 R164, [R8+0x23c00] ;  /* 0x023c000008a4783b */ /* 0x000fe80000000200 */
[----:B------:R-:W-:Y:S04]  /*88cb0*/  LDSM.16.M88.4 R160, [R8+0x24000] ;  /* 0x0240000008a0783b */ /* 0x000fe80000000200 */
[----:B------:R-:W-:Y:S04]  /*88cc0*/  LDSM.16.M88.4 R156, [R8+0x24400] ;  /* 0x02440000089c783b */ /* 0x000fe80000000200 */
[----:B------:R-:W-:Y:S04]  /*88cd0*/  LDSM.16.M88.4 R132, [R8+0x25c00] ;  /* 0x025c00000884783b */ /* 0x000fe80000000200 */
[----:B------:R-:W-:Y:S01]  /*88ce0*/  LDSM.16.M88.4 R128, [R8+0x26000] ;  /* 0x026000000880783b */ /* 0x000fe20000000200 */
[----:B---3--:R-:W-:-:S02]  /*88cf0*/  IMAD.MOV.U32 R63, RZ, RZ, R180 ;  /* 0x000000ffff3f7224 */ /* 0x008fc400078e00b4 */
[----:B----4-:R-:W-:Y:S02]  /*88d00*/  IMAD.MOV.U32 R62, RZ, RZ, R181 ;  /* 0x000000ffff3e7224 */ /* 0x010fe400078e00b5 */
[----:B--2---:R-:W-:Y:S01]  /*88d10*/  IMAD.MOV.U32 R61, RZ, RZ, R184 ;  /* 0x000000ffff3d7224 */ /* 0x004fe200078e00b8 */
[----:B------:R-:W-:Y:S01]  /*88d20*/  LDSM.16.M88.4 R180, [R8+0x22c00] ;  /* 0x022c000008b4783b */ /* 0x000fe20000000200 */
[----:B------:R-:W-:Y:S01]  /*88d30*/  MOV R60, R185 ;  /* 0x000000b9003c7202 */ /* 0x000fe20000000f00 */
[----:B------:R-:W-:Y:S02]  /*88d40*/  IMAD.MOV.U32 R196, RZ, RZ, R177 ;  /* 0x000000ffffc47224 */ /* 0x000fe400078e00b1 */
[----:B------:R-:W-:Y:S04]  /*88d50*/  LDSM.16.M88.4 R184, [R8+0x22800] ;  /* 0x0228000008b8783b */ /* 0x000fe80000000200 */
[----:B------:R-:W-:Y:S01]  /*88d60*/  LDSM.16.M88.4 R176, [R8+0x23000] ;  /* 0x0230000008b0783b */ /* 0x000fe20000000200 */
[C---:B------:R-:W-:Y:S08]  /*88d70*/  HMMA.1688.F32.TF32 R60, R232.reuse, R90, R60 ;  /* 0x0000005ae83c723c */ /* 0x040ff0000008103c */
[C---:B------:R-:W-:Y:S01]  /*88d80*/  HMMA.1688.F32.TF32 R64, R232.reuse, R94, R196 ;  /* 0x0000005ee840723c */ /* 0x040fe200000810c4 */
[----:B------:R-:W-:Y:S11]  /*88d90*/  LDSM.16.M88.4 R196, [R8+0x21400] ;  /* 0x0214000008c4783b */ /* 0x000ff60000000200 */
[----:B------:R-:W-:Y:S03]  /*88da0*/  @!UPT UIADD3 URZ, URZ, URZ, URZ ;  /* 0x0000003f3f3ff290 */ /* 0x000fe6000fffe03f */
[----:B------:R-:W-:Y:S04]  /*88db0*/  STL.64 [R1+0x12e0], R60 ;  /* 0x0012e03c01007387 */ /* 0x000fe80000100a00 */
[----:B------:R1:W-:Y:S02]  /*88dc0*/  STL.64 [R1+0x12e8], R62 ;  /* 0x0012e83e01007387 */ /* 0x0003e40000100a00 */
[C---:B-1----:R-:W-:Y:S08]  /*88dd0*/  HMMA.1688.F32.TF32 R60, R232.reuse, R98, R56 ;  /* 0x00000062e83c723c */ /* 0x042ff00000081038 */
[C---:B------:R-:W-:Y:S01]  /*88de0*/  HMMA.1688.F32.TF32 R56, R232.reuse, R102, R200 ;  /* 0x00000066e838723c */ /* 0x040fe200000810c8 */
[----:B------:R-:W-:Y:S04]  /*88df0*/  STL.64 [R1+0x12d0], R64 ;  /* 0x0012d04001007387 */ /* 0x000fe80000100a00 */
[----:B------:R-:W-:Y:S04]  /*88e00*/  STL.64 [R1+0x12d8], R66 ;  /* 0x0012d84201007387 */ /* 0x000fe80000100a00 */
[----:B------:R-:W1:Y:S06]  /*88e10*/  LDSM.16.M88.4 R200, [R8+0x21000] ;  /* 0x0210000008c8783b */ /* 0x000e6c0000000200 */
[----:B------:R-:W-:Y:S04]  /*88e20*/  STL.64 [R1+0x12c0], R60 ;  /* 0x0012c03c01007387 */ /* 0x000fe80000100a00 */
[----:B------:R-:W-:Y:S04]  /*88e30*/  STL.64 [R1+0x12c8], R62 ;  /* 0x0012c83e01007387 */ /* 0x000fe80000100a00 */
[----:B------:R-:W-:Y:S04]  /*88e40*/  STL.64 [R1+0x12b0], R56 ;  /* 0x0012b03801007387 */ /* 0x000fe80000100a00 */
[----:B------:R-:W-:Y:S04]  /*88e50*/  STL.64 [R1+0x12b8], R58 ;  /* 0x0012b83a01007387 */ /* 0x000fe80000100a00 */
[----:B------:R-:W-:Y:S04]  /*88e60*/  STL.64 [R1+0x1290], R48 ;  /* 0x0012903001007387 */ /* 0x000fe80000100a00 */
[----:B------:R-:W-:Y:S04]  /*88e70*/  STL.64 [R1+0x12a0], R52 ;  /* 0x0012a03401007387 */ /* 0x000fe80000100a00 */
[----:B------:R-:W-:Y:S04]  /*88e80*/  STL.64 [R1+0x12a8], R54 ;  /* 0x0012a83601007387 */ /* 0x000fe80000100a00 */
[----:B------:R2:W-:Y:S02]  /*88e90*/  STL [R1+0x1298], R50 ;  /* 0x0012983201007387 */ /* 0x0005e40000100800 */
[C---:B--2---:R-:W-:Y:S08]  /*88ea0*/  HMMA.1688.F32.TF32 R48, R232.reuse, R114, R44 ;  /* 0x00000072e830723c */ /* 0x044ff0000008102c */
[C---:B------:R-:W-:Y:S01]  /*88eb0*/  HMMA.1688.F32.TF32 R44, R232.reuse, R118, R40 ;  /* 0x00000076e82c723c */ /* 0x040fe20000081028 */
[----:B------:R-:W-:Y:S07]  /*88ec0*/  LDSM.16.M88.4 R116, [R8+0x26c00] ;  /* 0x026c00000874783b */ /* 0x000fee0000000200 */
[C---:B------:R-:W-:Y:S01]  /*88ed0*/  HMMA.1688.F32.TF32 R40, R232.reuse, R122, R12 ;  /* 0x0000007ae828723c */ /* 0x040fe2000008100c */
[----:B------:R-:W-:Y:S07]  /*88ee0*/  LDSM.16.M88.4 R120, [R8+0x26800] ;  /* 0x026800000878783b */ /* 0x000fee0000000200 */
        /* <DEDUP_REMOVED lines=9> */
[----:B------:R-:W-:Y:S01]  /*88f80*/  LDSM.16.M88.4 R124, [R8+0x26400] ;  /* 0x02640000087c783b */ /* 0x000fe20000000200 */
[C---:B--2---:R-:W-:Y:S03]  /*88f90*/  HMMA.1688.F32.TF32 R12, R232.reuse, R138, R24 ;  /* 0x0000008ae80c723c */ /* 0x044fe60000081018 */
[----:B------:R-:W-:Y:S04]  /*88fa0*/  STL.64 [R1+0x1240], R32 ;  /* 0x0012402001007387 */ /* 0x000fe80000100a00 */
[----:B------:R-:W-:Y:S01]  /*88fb0*/  LDSM.16.M88.4 R136, [R8+0x25800] ;  /* 0x025800000888783b */ /* 0x000fe20000000200 */
[C---:B------:R-:W-:Y:S03]  /*88fc0*/  HMMA.1688.F32.TF32 R24, R232.reuse, R142, R20 ;  /* 0x0000008ee818723c */ /* 0x040fe60000081014 */
[----:B------:R-:W-:Y:S04]  /*88fd0*/  STL.64 [R1+0x1248], R34 ;  /* 0x0012482201007387 */ /* 0x000fe80000100a00 */
[----:B------:R-:W-:Y:S01]  /*88fe0*/  LDSM.16.M88.4 R140, [R8+0x25400] ;  /* 0x02540000088c783b */ /* 0x000fe20000000200 */
[C---:B------:R-:W-:Y:S03]  /*88ff0*/  HMMA.1688.F32.TF32 R20, R232.reuse, R146, R224 ;  /* 0x00000092e814723c */ /* 0x040fe600000810e0 */
[----:B------:R-:W-:Y:S04]  /*89000*/  STL.64 [R1+0x1230], R28 ;  /* 0x0012301c01007387 */ /* 0x000fe80000100a00 */
[----:B------:R-:W-:Y:S04]  /*89010*/  STL.64 [R1+0x1238], R30 ;  /* 0x0012381e01007387 */ /* 0x000fe80000100a00 */
[----:B------:R-:W-:Y:S04]  /*89020*/  STL.64 [R1+0x1220], R12 ;  /* 0x0012200c01007387 */ /* 0x000fe80000100a00 */
[----:B------:R2:W-:Y:S04]  /*89030*/  STL.64 [R1+0x1228], R14 ;  /* 0x0012280e01007387 */ /* 0x0005e80000100a00 */
[----:B------:R-:W-:Y:S01]  /*89040*/  LDSM.16.M88.4 R144, [R8+0x25000] ;  /* 0x025000000890783b */ /* 0x000fe20000000200 */
[C---:B--2---:R-:W-:Y:S03]  /*89050*/  HMMA.1688.F32.TF32 R12, R232.reuse, R150, R16 ;  /* 0x00000096e80c723c */ /* 0x044fe60000081010 */
[----:B------:R-:W-:Y:S05]  /*89060*/  STL.64 [R1+0x1210], R24 ;  /* 0x0012101801007387 */ /* 0x000fea0000100a00 */
[----:B------:R-:W-:Y:S01]  /*89070*/  HMMA.1688.F32.TF32 R232, R232, R154, R220 ;  /* 0x0000009ae8e8723c */ /* 0x000fe200000810dc */
[----:B------:R-:W-:Y:S04]  /*89080*/  STL.64 [R1+0x1218], R26 ;  /* 0x0012181a01007387 */ /* 0x000fe80000100a00 */
[----:B------:R-:W-:Y:S04]  /*89090*/  STL.64 [R1+0x1200], R20 ;  /* 0x0012001401007387 */ /* 0x000fe80000100a00 */
[----:B------:R2:W-:Y:S01]  /*890a0*/  STL.64 [R1+0x1208], R22 ;  /* 0x0012081601007387 */ /* 0x0005e20000100a00 */
[C---:B------:R-:W-:Y:S03]  /*890b0*/  HMMA.1688.F32.TF32 R16, R240.reuse, R208, R244 ;  /* 0x000000d0f010723c */ /* 0x040fe600000810f4 */
[----:B------:R-:W-:Y:S04]  /*890c0*/  LDSM.16.M88.4 R152, [R8+0x24800] ;  /* 0x024800000898783b */ /* 0x000fe80000000200 */
[----:B------:R-:W-:Y:S01]  /*890d0*/  LDSM.16.M88.4 R148, [R8+0x24c00] ;  /* 0x024c00000894783b */ /* 0x000fe20000000200 */
[----:B--2---:R-:W-:Y:S07]  /*890e0*/  HMMA.1688.F32.TF32 R20, R240, R212, R236 ;  /* 0x000000d4f014723c */ /* 0x004fee00000810ec */
[----:B------:R-:W-:-:S02]  /*890f0*/  IMAD.MOV.U32 R238, RZ, RZ, R93 ;  /* 0x000000ffffee7224 */ /* 0x000fc400078e005d */
[----:B------:R-:W-:Y:S01]  /*89100*/  IMAD.MOV.U32 R239, RZ, RZ, R92 ;  /* 0x000000ffffef7224 */ /* 0x000fe200078e005c */
[----:B------:R-:W-:Y:S01]  /*89110*/  MOV R237, R96 ;  /* 0x0000006000ed7202 */ /* 0x000fe20000000f00 */
[----:B------:R-:W2:Y:S01]  /*89120*/  LDSM.16.M88.4 R92, [R8+0x21800] ;  /* 0x02180000085c783b */ /* 0x000ea20000000200 */
[----:B------:R-:W-:-:S03]  /*89130*/  IMAD.MOV.U32 R236, RZ, RZ, R97 ;  /* 0x000000ffffec7224 */ /* 0x000fc600078e0061 */
[----:B------:R-:W3:Y:S04]  /*89140*/  LDSM.16.M88.4 R96, [R8+0x21c00] ;  /* 0x021c00000860783b */ /* 0x000ee80000000200 */
[----:B------:R-:W-:Y:S04]  /*89150*/  STL [R1+0x78bc], R232 ;  /* 0x0078bce801007387 */ /* 0x000fe80000100800 */
[----:B------:R-:W-:Y:S04]  /*89160*/  STL.64 [R1+0x11f0], R12 ;  /* 0x0011f00c01007387 */ /* 0x000fe80000100a00 */
[----:B------:R4:W-:Y:S02]  /*89170*/  STL.64 [R1+0x11f8], R14 ;  /* 0x0011f80e01007387 */ /* 0x0009e40000100a00 */
[----:B----4-:R-:W-:Y:S02]  /*89180*/  HMMA.1688.F32.TF32 R12, R240, R204, R248 ;  /* 0x000000ccf00c723c */ /* 0x010fe400000810f8 */
[----:B------:R-:W-:Y:S04]  /*89190*/  STL [R1+0x78b8], R233 ;  /* 0x0078b8e901007387 */ /* 0x000fe80000100800 */
[----:B------:R-:W-:Y:S04]  /*891a0*/  STL [R1+0x78b4], R234 ;  /* 0x0078b4ea01007387 */ /* 0x000fe80000100800 */
[----:B------:R-:W-:Y:S04]  /*891b0*/  STL [R1+0x78b0], R235 ;  /* 0x0078b0eb01007387 */ /* 0x000fe80000100800 */
[----:B------:R-:W-:Y:S04]  /*891c0*/  STL [R1+0x78cc], R228 ;  /* 0x0078cce401007387 */ /* 0x000fe80000100800 */
[----:B------:R-:W-:Y:S04]  /*891d0*/  STL [R1+0x78c8], R229 ;  /* 0x0078c8e501007387 */ /* 0x000fe80000100800 */
[----:B------:R-:W-:Y:S04]  /*891e0*/  STL [R1+0x78c4], R230 ;  /* 0x0078c4e601007387 */ /* 0x000fe80000100800 */
[----:B------:R-:W-:Y:S04]  /*891f0*/  STL [R1+0x78c0], R231 ;  /* 0x0078c0e701007387 */ /* 0x000fe80000100800 */
[----:B------:R-:W-:Y:S04]  /*89200*/  STL.64 [R1+0x11e0], R20 ;  /* 0x0011e01401007387 */ /* 0x000fe80000100a00 */
[----:B------:R-:W-:Y:S04]  /*89210*/  STL.64 [R1+0x11e8], R22 ;  /* 0x0011e81601007387 */ /* 0x000fe80000100a00 */
[----:B------:R-:W-:Y:S04]  /*89220*/  STL.64 [R1+0x11d0], R16 ;  /* 0x0011d01001007387 */ /* 0x000fe80000100a00 */
[----:B------:R-:W-:Y:S04]  /*89230*/  STL.64 [R1+0x11d8], R18 ;  /* 0x0011d81201007387 */ /* 0x000fe80000100a00 */
[----:B------:R-:W-:Y:S04]  /*89240*/  STL.64 [R1+0x11c0], R12 ;  /* 0x0011c00c01007387 */ /* 0x000fe80000100a00 */
[----:B------:R-:W-:Y:S04]  /*89250*/  STL.64 [R1+0x11c8], R14 ;  /* 0x0011c80e01007387 */ /* 0x000fe80000100a00 */
[----:B-1----:R-:W-:Y:S04]  /*89260*/  STL [R1+0x78d4], R202 ;  /* 0x0078d4ca01007387 */ /* 0x002fe80000100800 */
[----:B------:R-:W-:Y:S04]  /*89270*/  STL [R1+0x78d0], R203 ;  /* 0x0078d0cb01007387 */ /* 0x000fe80000100800 */
[----:B------:R-:W-:Y:S04]  /*89280*/  STL [R1+0x78dc], R198 ;  /* 0x0078dcc601007387 */ /* 0x000fe80000100800 */
[----:B------:R-:W-:Y:S01]  /*89290*/  STL [R1+0x78d8], R199 ;  /* 0x0078d8c701007387 */ /* 0x000fe20000100800 */
[----:B------:R-:W-:-:S03]  /*892a0*/  IMAD.MOV.U32 R244, RZ, RZ, R113 ;  /* 0x000000fffff47224 */ /* 0x000fc600078e0071 */
[----:B--2---:R-:W-:Y:S01]  /*892b0*/  STL [R1+0x78e4], R94 ;  /* 0x0078e45e01007387 */ /* 0x004fe20000100800 */
[----:B------:R-:W-:-:S03]  /*892c0*/  IMAD.MOV.U32 R245, RZ, RZ, R112 ;  /* 0x000000fffff57224 */ /* 0x000fc600078e0070 */
[----:B------:R-:W-:Y:S01]  /*892d0*/  STL [R1+0x78e0], R95 ;  /* 0x0078e05f01007387 */ /* 0x000fe20000100800 */
[----:B------:R-:W-:-:S03]  /*892e0*/  IMAD.MOV.U32 R246, RZ, RZ, R109 ;  /* 0x000000fffff67224 */ /* 0x000fc600078e006d */
[----:B---3--:R-:W-:Y:S01]  /*892f0*/  STL [R1+0x78ec], R98 ;  /* 0x0078ec6201007387 */ /* 0x008fe20000100800 */
[----:B------:R-:W-:-:S03]  /*89300*/  IMAD.MOV.U32 R247, RZ, RZ, R108 ;  /* 0x000000fffff77224 */ /* 0x000fc600078e006c */
[----:B------:R-:W-:Y:S01]  /*89310*/  STL [R1+0x78e8], R99 ;  /* 0x0078e86301007387 */ /* 0x000fe20000100800 */
[----:B------:R-:W-:-:S03]  /*89320*/  MOV R248, R105 ;  /* 0x0000006900f87202 */ /* 0x000fc60000000f00 */
[----:B------:R-:W-:Y:S01]  /*89330*/  STL [R1+0x78f4], R194 ;  /* 0x0078f4c201007387 */ /* 0x000fe20000100800 */
[----:B------:R-:W-:-:S03]  /*89340*/  IMAD.MOV.U32 R249, RZ, RZ, R104 ;  /* 0x000000fffff97224 */ /* 0x000fc600078e0068 */
[----:B------:R-:W1:Y:S04]  /*89350*/  LDSM.16.M88.4 R112, [R8+0x27000] ;  /* 0x027000000870783b */ /* 0x000e680000000200 */
[----:B------:R-:W-:Y:S01]  /*89360*/  STL [R1+0x78f0], R195 ;  /* 0x0078f0c301007387 */ /* 0x000fe20000100800 */
[----:B------:R-:W-:-:S03]  /*89370*/  IMAD.MOV.U32 R250, RZ, RZ, R101 ;  /* 0x000000fffffa7224 */ /* 0x000fc600078e0065 */
[----:B------:R-:W-:Y:S01]  /*89380*/  STL [R1+0x78fc], R190 ;  /* 0x0078fcbe01007387 */ /* 0x000fe20000100800 */
[----:B------:R-:W-:-:S03]  /*89390*/  IMAD.MOV.U32 R251, RZ, RZ, R100 ;  /* 0x000000fffffb7224 */ /* 0x000fc600078e0064 */
[----:B------:R-:W2:Y:S04]  /*893a0*/  LDSM.16.M88.4 R108, [R8+0x27400] ;  /* 0x02740000086c783b */ /* 0x000ea80000000200 */
[----:B------:R-:W-:Y:S04]  /*893b0*/  STL [R1+0x78f8], R191 ;  /* 0x0078f8bf01007387 */ /* 0x000fe80000100800 */
[----:B------:R-:W-:Y:S04]  /*893c0*/  STL [R1+0x7904], R186 ;  /* 0x007904ba01007387 */ /* 0x000fe80000100800 */
[----:B------:R-:W3:Y:S04]  /*893d0*/  LDSM.16.M88.4 R104, [R8+0x27800] ;  /* 0x027800000868783b */ /* 0x000ee80000000200 */
[----:B------:R-:W-:Y:S04]  /*893e0*/  STL [R1+0x7900], R187 ;  /* 0x007900bb01007387 */ /* 0x000fe80000100800 */
[----:B------:R-:W-:Y:S04]  /*893f0*/  STL [R1+0x790c], R182 ;  /* 0x00790cb601007387 */ /* 0x000fe80000100800 */
[----:B------:R-:W4:Y:S04]  /*89400*/  LDSM.16.M88.4 R100, [R8+0x27c00] ;  /* 0x027c00000864783b */ /* 0x000f280000000200 */
[----:B------:R1:W-:Y:S04]  /*89410*/  STL [R1+0x7908], R183 ;  /* 0x007908b701007387 */ /* 0x0003e80000100800 */
[----:B------:R-:W-:Y:S04]  /*89420*/  STL [R1+0x7914], R178 ;  /* 0x007914b201007387 */ /* 0x000fe80000100800 */
[----:B------:R-:W-:Y:S04]  /*89430*/  STL [R1+0x7910], R179 ;  /* 0x007910b301007387 */ /* 0x000fe80000100800 */
[----:B------:R1:W-:Y:S04]  /*89440*/  STL [R1+0x791c], R174 ;  /* 0x00791cae01007387 */ /* 0x0003e80000100800 */
        /* <DEDUP_REMOVED lines=29> */
[----:B-1----:R-:W-:Y:S04]  /*89620*/  STL [R1+0x77ec], R114 ;  /* 0x0077ec7201007387 */ /* 0x002fe80000100800 */
[----:B------:R-:W-:Y:S04]  /*89630*/  STL [R1+0x77e8], R115 ;  /* 0x0077e87301007387 */ /* 0x000fe80000100800 */
[----:B--2---:R-:W-:Y:S04]  /*89640*/  STL [R1+0x77f4], R110 ;  /* 0x0077f46e01007387 */ /* 0x004fe80000100800 */
[----:B------:R-:W-:Y:S01]  /*89650*/  STL [R1+0x77f0], R111 ;  /* 0x0077f06f01007387 */ /* 0x000fe20000100800 */
[----:B------:R-:W-:Y:S03]  /*89660*/  HMMA.1688.F32.TF32 R16, R240, R200, R236 ;  /* 0x000000c8f010723c */ /* 0x000fe600000810ec */
[----:B---3--:R-:W-:Y:S04]  /*89670*/  STL [R1+0x77fc], R106 ;  /* 0x0077fc6a01007387 */ /* 0x008fe80000100800 */
[----:B------:R-:W-:Y:S04]  /*89680*/  STL [R1+0x77f8], R107 ;  /* 0x0077f86b01007387 */ /* 0x000fe80000100800 */
[----:B----4-:R-:W-:Y:S04]  /*89690*/  STL [R1+0x7804], R102 ;  /* 0x0078046601007387 */ /* 0x010fe80000100800 */
[----:B------:R-:W-:Y:S04]  /*896a0*/  STL [R1+0x7800], R103 ;  /* 0x0078006701007387 */ /* 0x000fe80000100800 */
[----:B------:R-:W2:Y:S04]  /*896b0*/  LDL.LU R220, [R1+0x5360] ;  /* 0x0053600001dc7983 */ /* 0x000ea80000300800 */
[----:B------:R-:W2:Y:S04]  /*896c0*/  LDL.LU R221, [R1+0x5364] ;  /* 0x0053640001dd7983 */ /* 0x000ea80000300800 */
[----:B------:R-:W2:Y:S04]  /*896d0*/  LDL.LU R222, [R1+0x5368] ;  /* 0x0053680001de7983 */ /* 0x000ea80000300800 */
[----:B------:R-:W2:Y:S01]  /*896e0*/  LDL.LU R223, [R1+0x536c] ;  /* 0x00536c0001df7983 */ /* 0x000ea20000300800 */
[----:B------:R-:W-:Y:S01]  /*896f0*/  IMAD.MOV.U32 R231, RZ, RZ, R19 ;  /* 0x000000ffffe77224 */ /* 0x000fe200078e0013 */
[----:B------:R-:W-:Y:S01]  /*89700*/  MOV R230, R18 ;  /* 0x0000001200e67202 */ /* 0x000fe20000000f00 */
[----:B------:R-:W-:Y:S01]  /*89710*/  IMAD.MOV.U32 R229, RZ, RZ, R17 ;  /* 0x000000ffffe57224 */ /* 0x000fe200078e0011 */
[----:B------:R-:W-:Y:S01]  /*89720*/  LDS R12, [R6+0x8000] ;  /* 0x00800000060c7984 */ /* 0x000fe20000000800 */
[----:B------:R-:W-:-:S03]  /*89730*/  IMAD.MOV.U32 R228, RZ, RZ, R16 ;  /* 0x000000ffffe47224 */ /* 0x000fc600078e0010 */
[----:B------:R-:W-:Y:S01]  /*89740*/  STL [R1+0x7964], R231 ;  /* 0x007964e701007387 */ /* 0x000fe20000100800 */
[----:B------:R-:W-:Y:S03]  /*89750*/  HMMA.1688.F32.TF32 R8, R240, R196, R248 ;  /* 0x000000c4f008723c */ /* 0x000fe600000810f8 */
[----:B------:R-:W-:Y:S04]  /*89760*/  STL [R1+0x7960], R230 ;  /* 0x007960e601007387 */ /* 0x000fe80000100800 */
[----:B------:R1:W-:Y:S04]  /*89770*/  STL [R1+0x795c], R229 ;  /* 0x00795ce501007387 */ /* 0x0003e80000100800 */
[----:B------:R3:W-:Y:S04]  /*89780*/  STL [R1+0x7958], R228 ;  /* 0x007958e401007387 */ /* 0x0007e80000100800 */
[----:B------:R-:W4:Y:S04]  /*89790*/  LDL.LU R248, [R1+0x5350] ;  /* 0x0053500001f87983 */ /* 0x000f280000300800 */
[----:B------:R-:W4:Y:S04]  /*897a0*/  LDL.LU R249, [R1+0x5354] ;  /* 0x0053540001f97983 */ /* 0x000f280000300800 */
[----:B------:R-:W4:Y:S04]  /*897b0*/  LDL.LU R250, [R1+0x5358] ;  /* 0x0053580001fa7983 */ /* 0x000f280000300800 */
[----:B------:R-:W4:Y:S04]  /*897c0*/  LDL.LU R251, [R1+0x535c] ;  /* 0x00535c0001fb7983 */ /* 0x000f280000300800 */
[----:B------:R-:W3:Y:S04]  /*897d0*/  LDL.LU R236, [R1+0x5340] ;  /* 0x0053400001ec7983 */ /* 0x000ee80000300800 */
[----:B------:R-:W3:Y:S04]  /*897e0*/  LDL.LU R237, [R1+0x5344] ;  /* 0x0053440001ed7983 */ /* 0x000ee80000300800 */
[----:B------:R-:W3:Y:S04]  /*897f0*/  LDL.LU R238, [R1+0x5348] ;  /* 0x0053480001ee7983 */ /* 0x000ee80000300800 */
[----:B------:R-:W3:Y:S01]  /*89800*/  LDL.LU R239, [R1+0x534c] ;  /* 0x00534c0001ef7983 */ /* 0x000ee20000300800 */
[----:B------:R-:W-:Y:S01]  /*89810*/  IMAD.MOV.U32 R198, RZ, RZ, R8 ;  /* 0x000000ffffc67224 */ /* 0x000fe200078e0008 */
[----:B------:R-:W-:Y:S01]  /*89820*/  MOV R203, R11 ;  /* 0x0000000b00cb7202 */ /* 0x000fe20000000f00 */
[----:B------:R-:W-:Y:S01]  /*89830*/  IMAD.MOV.U32 R199, RZ, RZ, R9 ;  /* 0x000000ffffc77224 */ /* 0x000fe200078e0009 */
[----:B------:R-:W-:Y:S01]  /*89840*/  LDS R14, [R6+0xa000] ;  /* 0x00a00000060e7984 */ /* 0x000fe20000000800 */
[----:B------:R-:W-:-:S02]  /*89850*/  IMAD.MOV.U32 R202, RZ, RZ, R10 ;  /* 0x000000ffffca7224 */ /* 0x000fc400078e000a */
[----:B------:R-:W-:Y:S01]  /*89860*/  HMMA.1688.F32.TF32 R8, R240, R92, R244 ;  /* 0x0000005cf008723c */ /* 0x000fe200000810f4 */
[----:B------:R-:W-:Y:S04]  /*89870*/  STL [R1+0x7974], R203 ;  /* 0x007974cb01007387 */ /* 0x000fe80000100800 */
[----:B------:R-:W-:Y:S04]  /*89880*/  STL [R1+0x7970], R202 ;  /* 0x007970ca01007387 */ /* 0x000fe80000100800 */
[----:B------:R1:W-:Y:S04]  /*89890*/  STL [R1+0x796c], R199 ;  /* 0x00796cc701007387 */ /* 0x0003e80000100800 */
[----:B------:R1:W-:Y:S04]  /*898a0*/  STL [R1+0x7968], R198 ;  /* 0x007968c601007387 */ /* 0x0003e80000100800 */
[----:B------:R-:W3:Y:S04]  /*898b0*/  LDL.LU R244, [R1+0x5330] ;  /* 0x0053300001f47983 */ /* 0x000ee80000300800 */
[----:B------:R-:W3:Y:S04]  /*898c0*/  LDL.LU R245, [R1+0x5334] ;  /* 0x0053340001f57983 */ /* 0x000ee80000300800 */
[----:B------:R-:W3:Y:S04]  /*898d0*/  LDL.LU R246, [R1+0x5338] ;  /* 0x0053380001f67983 */ /* 0x000ee80000300800 */
[----:B------:R-:W3:Y:S01]  /*898e0*/  LDL.LU R247, [R1+0x533c] ;  /* 0x00533c0001f77983 */ /* 0x000ee20000300800 */
[----:B------:R-:W-:-:S02]  /*898f0*/  IMAD.MOV.U32 R98, RZ, RZ, R8 ;  /* 0x000000ffff627224 */ /* 0x000fc400078e0008 */
[----:B------:R-:W-:Y:S01]  /*89900*/  IMAD.MOV.U32 R99, RZ, RZ, R9 ;  /* 0x000000ffff637224 */ /* 0x000fe200078e0009 */
[----:B------:R-:W-:Y:S01]  /*89910*/  LDS R13, [R7+0x8000] ;  /* 0x00800000070d7984 */ /* 0x000fe20000000800 */
[----:B------:R-:W-:Y:S02]  /*89920*/  IMAD.MOV.U32 R94, RZ, RZ, R10 ;  /* 0x000000ffff5e7224 */ /* 0x000fe400078e000a */
[----:B------:R-:W-:Y:S01]  /*89930*/  IMAD.MOV.U32 R95, RZ, RZ, R11 ;  /* 0x000000ffff5f7224 */ /* 0x000fe200078e000b */
[----:B------:R-:W1:Y:S04]  /*89940*/  LDS R15, [R7+0xa000] ;  /* 0x00a00000070f7984 */ /* 0x000e680000000800 */
[----:B------:R-:W-:Y:S04]  /*89950*/  STL [R1+0x7984], R95 ;  /* 0x0079845f01007387 */ /* 0x000fe80000100800 */
[----:B------:R-:W-:Y:S04]  /*89960*/  STL [R1+0x7980], R94 ;  /* 0x0079805e01007387 */ /* 0x000fe80000100800 */
[----:B------:R1:W-:Y:S04]  /*89970*/  STL [R1+0x797c], R99 ;  /* 0x00797c6301007387 */ /* 0x0003e80000100800 */
[----:B------:R1:W-:Y:S01]  /*89980*/  STL [R1+0x7978], R98 ;  /* 0x0079786201007387 */ /* 0x0003e20000100800 */
        /* <DEDUP_REMOVED lines=8> */
[----:B------:R-:W-:Y:S01]  /*89a10*/  STL [R1+0x7990], R194 ;  /* 0x007990c201007387 */ /* 0x000fe20000100800 */
[----:B----4-:R-:W-:Y:S03]  /*89a20*/  HMMA.1688.F32.TF32 R8, R240, R192, R248 ;  /* 0x000000c0f008723c */ /* 0x010fe600000810f8 */
[----:B------:R2:W-:Y:S04]  /*89a30*/  STL [R1+0x798c], R191 ;  /* 0x00798cbf01007387 */ /* 0x0005e80000100800 */
[----:B------:R4:W-:Y:S04]  /*89a40*/  STL [R1+0x7988], R190 ;  /* 0x007988be01007387 */ /* 0x0009e80000100800 */
[----:B------:R-:W2:Y:S04]  /*89a50*/  LDL.LU R248, [R1+0x5320] ;  /* 0x0053200001f87983 */ /* 0x000ea80000300800 */
[----:B------:R-:W2:Y:S04]  /*89a60*/  LDL.LU R249, [R1+0x5324] ;  /* 0x0053240001f97983 */ /* 0x000ea80000300800 */
[----:B------:R-:W2:Y:S04]  /*89a70*/  LDL.LU R250, [R1+0x5328] ;  /* 0x0053280001fa7983 */ /* 0x000ea80000300800 */
[----:B------:R-:W2:Y:S01]  /*89a80*/  LDL.LU R251, [R1+0x532c] ;  /* 0x00532c0001fb7983 */ /* 0x000ea20000300800 */
[----:B------:R-:W-:Y:S01]  /*89a90*/  MOV R233, R9 ;  /* 0x0000000900e97202 */ /* 0x000fe20000000f00 */
[----:B------:R-:W-:-:S04]  /*89aa0*/  IMAD.MOV.U32 R232, RZ, RZ, R8 ;  /* 0x000000ffffe87224 */ /* 0x000fc800078e0008 */
[----:B------:R1:W-:Y:S04]  /*89ab0*/  STL [R1+0x799c], R233 ;  /* 0x00799ce901007387 */ /* 0x0003e80000100800 */
[----:B------:R1:W-:Y:S04]  /*89ac0*/  STL [R1+0x7998], R232 ;  /* 0x007998e801007387 */ /* 0x0003e80000100800 */
        /* <DEDUP_REMOVED lines=18> */
[----:B---3--:R-:W-:Y:S01]  /*89bf0*/  HMMA.1688.F32.TF32 R8, R240, R188, R236 ;  /* 0x000000bcf008723c */ /* 0x008fe200000810ec */
[----:B------:R-:W3:Y:S04]  /*89c00*/  LDL.LU R236, [R1+0x52d0] ;  /* 0x0052d00001ec7983 */ /* 0x000ee80000300800 */
[----:B------:R-:W3:Y:S04]  /*89c10*/  LDL.LU R237, [R1+0x52d4] ;  /* 0x0052d40001ed7983 */ /* 0x000ee80000300800 */
[----:B------:R-:W3:Y:S04]  /*89c20*/  LDL.LU R238, [R1+0x52d8] ;  /* 0x0052d80001ee7983 */ /* 0x000ee80000300800 */
[----:B------:R-:W3:Y:S11]  /*89c30*/  LDL.LU R239, [R1+0x52dc] ;  /* 0x0052dc0001ef7983 */ /* 0x000ef60000300800 */
[----:B------:R-:W-:Y:S01]  /*89c40*/  IMAD.MOV.U32 R182, RZ, RZ, R8 ;  /* 0x000000ffffb67224 */ /* 0x000fe200078e0008 */
[----:B------:R-:W-:Y:S01]  /*89c50*/  MOV R186, R10 ;  /* 0x0000000a00ba7202 */ /* 0x000fe20000000f00 */
[----:B------:R-:W-:-:S02]  /*89c60*/  IMAD.MOV.U32 R183, RZ, RZ, R9 ;  /* 0x000000ffffb77224 */ /* 0x000fc400078e0009 */
[----:B------:R-:W-:Y:S02]  /*89c70*/  IMAD.MOV.U32 R187, RZ, RZ, R11 ;  /* 0x000000ffffbb7224 */ /* 0x000fe400078e000b */
[----:B------:R-:W-:Y:S01]  /*89c80*/  HMMA.1688.F32.TF32 R8, R240, R184, R244 ;  /* 0x000000b8f008723c */ /* 0x000fe200000810f4 */
        /* <DEDUP_REMOVED lines=8> */
[----:B--2---:R-:W-:Y:S01]  /*89d10*/  HMMA.1688.F32.TF32 R8, R240, R180, R248 ;  /* 0x000000b4f008723c */ /* 0x004fe200000810f8 */
[----:B------:R-:W2:Y:S04]  /*89d20*/  LDL.LU R248, [R1+0x52b0] ;  /* 0x0052b00001f87983 */ /* 0x000ea80000300800 */
[----:B------:R-:W2:Y:S04]  /*89d30*/  LDL.LU R249, [R1+0x52b4] ;  /* 0x0052b40001f97983 */ /* 0x000ea80000300800 */
[----:B------:R-:W2:Y:S04]  /*89d40*/  LDL.LU R250, [R1+0x52b8] ;  /* 0x0052b80001fa7983 */ /* 0x000ea80000300800 */
[----:B------:R-:W2:Y:S11]  /*89d50*/  LDL.LU R251, [R1+0x52bc] ;  /* 0x0052bc0001fb7983 */ /* 0x000eb60000300800 */
[----:B------:R-:W-:-:S02]  /*89d60*/  IMAD.MOV.U32 R166, RZ, RZ, R8 ;  /* 0x000000ffffa67224 */ /* 0x000fc400078e0008 */
[----:B------:R-:W-:Y:S02]  /*89d70*/  IMAD.MOV.U32 R167, RZ, RZ, R9 ;  /* 0x000000ffffa77224 */ /* 0x000fe400078e0009 */
[----:B------:R-:W-:Y:S02]  /*89d80*/  IMAD.MOV.U32 R170, RZ, RZ, R10 ;  /* 0x000000ffffaa7224 */ /* 0x000fe400078e000a */
[----:B------:R-:W-:Y:S02]  /*89d90*/  IMAD.MOV.U32 R171, RZ, RZ, R11 ;  /* 0x000000ffffab7224 */ /* 0x000fe400078e000b */
[C---:B----4-:R-:W-:Y:S11]  /*89da0*/  HMMA.1688.F32.TF32 R8, R240.reuse, R176, R20 ;  /* 0x000000b0f008723c */ /* 0x050ff60000081014 */
[----:B------:R-:W-:Y:S11]  /*89db0*/  @!UPT UIADD3 URZ, URZ, URZ, URZ ;  /* 0x0000003f3f3ff290 */ /* 0x000ff6000fffe03f */
[----:B------:R-:W-:Y:S02]  /*89dc0*/  @!UPT UIADD3 URZ, URZ, URZ, URZ ;  /* 0x0000003f3f3ff290 */ /* 0x000fe4000fffe03f */
[----:B------:R-:W-:Y:S01]  /*89dd0*/  MOV R206, R8 ;  /* 0x0000000800ce7202 */ /* 0x000fe20000000f00 */
[----:B------:R-:W-:Y:S02]  /*89de0*/  IMAD.MOV.U32 R207, RZ, RZ, R9 ;  /* 0x000000ffffcf7224 */ /* 0x000fe400078e0009 */
[----:B------:R-:W-:Y:S02]  /*89df0*/  IMAD.MOV.U32 R210, RZ, RZ, R10 ;  /* 0x000000ffffd27224 */ /* 0x000fe400078e000a */
[----:B------:R-:W-:Y:S02]  /*89e00*/  IMAD.MOV.U32 R211, RZ, RZ, R11 ;  /* 0x000000ffffd37224 */ /* 0x000fe400078e000b */
[C---:B------:R-:W-:Y:S11]  /*89e10*/  HMMA.1688.F32.TF32 R8, R240.reuse, R172, R224 ;  /* 0x000000acf008723c */ /* 0x040ff600000810e0 */
[----:B------:R-:W-:Y:S11]  /*89e20*/  @!UPT UIADD3 URZ, URZ, URZ, URZ ;  /* 0x0000003f3f3ff290 */ /* 0x000ff6000fffe03f */
[----:B------:R-:W-:Y:S02]  /*89e30*/  @!UPT UIADD3 URZ, URZ, URZ, URZ ;  /* 0x0000003f3f3ff290 */ /* 0x000fe4000fffe03f */
[----:B------:R-:W-:Y:S01]  /*89e40*/  IMAD.MOV.U32 R158, RZ, RZ, R8 ;  /* 0x000000ffff9e7224 */ /* 0x000fe200078e0008 */
[----:B------:R-:W-:Y:S01]  /*89e50*/  MOV R159, R9 ;  /* 0x00000009009f7202 */ /* 0x000fe20000000f00 */
        /* <DEDUP_REMOVED lines=12> */
[----:B-1----:R-:W-:Y:S01]  /*89f20*/  IMAD.MOV.U32 R229, RZ, RZ, R8 ;  /* 0x000000ffffe57224 */ /* 0x002fe200078e0008 */
        /* <DEDUP_REMOVED lines=10> */
[----:B------:R-:W-:Y:S11]  /*89fd0*/  HMMA.1688.F32.TF32 R8, R240, R156, R244 ;  /* 0x0000009cf008723c */ /* 0x000ff600000810f4 */
[----:B------:R-:W-:Y:S11]  /*89fe0*/  @!UPT UIADD3 URZ, URZ, URZ, URZ ;  /* 0x0000003f3f3ff290 */ /* 0x000ff6000fffe03f */
[----:B------:R-:W-:Y:S02]  /*89ff0*/  @!UPT UIADD3 URZ, URZ, URZ, URZ ;  /* 0x0000003f3f3ff290 */ /* 0x000fe4000fffe03f */
[----:B------:R-:W-:Y:S02]  /*8a000*/  IMAD.MOV.U32 R231, RZ, RZ, R10 ;  /* 0x000000ffffe77224 */ /* 0x000fe400078e000a */
[----:B------:R-:W-:-:S05]  /*8a010*/  IMAD.MOV.U32 R230, RZ, RZ, R11 ;  /* 0x000000ffffe67224 */ /* 0x000fca00078e000b */
[----:B------:R-:W-:Y:S04]  /*8a020*/  STL.64 [R1+0x79a8], R230 ;  /* 0x0079a8e601007387 */ /* 0x000fe80000100a00 */
[----:B------:R-:W-:Y:S04]  /*8a030*/  STL.64 [R1+0x79a0], R228 ;  /* 0x0079a0e401007387 */ /* 0x000fe80000100a00 */
        /* <DEDUP_REMOVED lines=8> */
[----:B------:R-:W3:Y:S04]  /*8a0c0*/  LDL.LU R224, [R1+0x5210] ;  /* 0x0052100001e07983 */ /* 0x000ee80000300800 */
[----:B------:R-:W3:Y:S04]  /*8a0d0*/  LDL.LU R225, [R1+0x5214] ;  /* 0x0052140001e17983 */ /* 0x000ee80000300800 */
[----:B------:R-:W3:Y:S01]  /*8a0e0*/  LDL.LU R226, [R1+0x5218] ;  /* 0x0052180001e27983 */ /* 0x000ee20000300800 */
[----:B------:R-:W-:-:S03]  /*8a0f0*/  MOV R199, R8 ;  /* 0x0000000800c77202 */ /* 0x000fc60000000f00 */
[----:B------:R-:W3:Y:S01]  /*8a100*/  LDL.LU R227, [R1+0x521c] ;  /* 0x00521c0001e37983 */ /* 0x000ee20000300800 */
[----:B------:R-:W-:-:S03]  /*8a110*/  IMAD.MOV.U32 R198, RZ, RZ, R9 ;  /* 0x000000ffffc67224 */ /* 0x000fc600078e0009 */
[----:B------:R-:W3:Y:S04]  /*8a120*/  LDL.LU R24, [R1+0x5230] ;  /* 0x0052300001187983 */ /* 0x000ee80000300800 */
[----:B------:R-:W3:Y:S04]  /*8a130*/  LDL.LU R25, [R1+0x5234] ;  /* 0x0052340001197983 */ /* 0x000ee80000300800 */
[----:B------:R-:W3:Y:S04]  /*8a140*/  LDL.LU R26, [R1+0x5238] ;  /* 0x00523800011a7983 */ /* 0x000ee80000300800 */
[----:B------:R-:W3:Y:S01]  /*8a150*/  LDL.LU R27, [R1+0x523c] ;  /* 0x00523c00011b7983 */ /* 0x000ee20000300800 */
[----:B--2---:R-:W-:Y:S03]  /*8a160*/  HMMA.1688.F32.TF32 R8, R240, R152, R248 ;  /* 0x00000098f008723c */ /* 0x004fe600000810f8 */
        /* <DEDUP_REMOVED lines=45> */
[----:B------:R-:W-:Y:S01]  /*8a440*/  IMAD.MOV.U32 R191, RZ, RZ, R8 ;  /* 0x000000ffffbf7224 */ /* 0x000fe200078e0008 */
[----:B------:R-:W-:Y:S01]  /*8a450*/  MOV R95, R10 ;  /* 0x0000000a005f7202 */ /* 0x000fe20000000f00 */
[----:B------:R-:W-:-:S02]  /*8a460*/  IMAD.MOV.U32 R190, RZ, RZ, R9 ;  /* 0x000000ffffbe7224 */ /* 0x000fc400078e0009 */
[----:B------:R-:W-:Y:S02]  /*8a470*/  IMAD.MOV.U32 R94, RZ, RZ, R11 ;  /* 0x000000ffff5e7224 */ /* 0x000fe400078e000b */
[C---:B---3--:R-:W-:Y:S01]  /*8a480*/  HMMA.1688.F32.TF32 R8, R240.reuse, R144, R44 ;  /* 0x00000090f008723c */ /* 0x048fe2000008102c */
[----:B------:R-:W-:Y:S11]  /*8a490*/  STL.64 [R1+0x79b8], R234 ;  /* 0x0079b8ea01007387 */ /* 0x000ff60000100a00 */
[----:B------:R-:W-:Y:S11]  /*8a4a0*/  @!UPT UIADD3 URZ, URZ, URZ, URZ ;  /* 0x0000003f3f3ff290 */ /* 0x000ff6000fffe03f */
[----:B------:R-:W-:Y:S01]  /*8a4b0*/  @!UPT UIADD3 URZ, URZ, URZ, URZ ;  /* 0x0000003f3f3ff290 */ /* 0x000fe2000fffe03f */
[----:B------:R-:W-:Y:S01]  /*8a4c0*/  IMAD.MOV.U32 R233, RZ, RZ, R8 ;  /* 0x000000ffffe97224 */ /* 0x000fe200078e0008 */
[----:B------:R-:W-:Y:S01]  /*8a4d0*/  MOV R194, R11 ;  /* 0x0000000b00c27202 */ /* 0x000fe20000000f00 */
[----:B------:R-:W-:Y:S02]  /*8a4e0*/  IMAD.MOV.U32 R232, RZ, RZ, R9 ;  /* 0x000000ffffe87224 */ /* 0x000fe400078e0009 */
[----:B------:R-:W-:Y:S02]  /*8a4f0*/  IMAD.MOV.U32 R195, RZ, RZ, R10 ;  /* 0x000000ffffc37224 */ /* 0x000fe400078e000a */
[C---:B----4-:R-:W-:Y:S01]  /*8a500*/  HMMA.1688.F32.TF32 R8, R240.reuse, R140, R40 ;  /* 0x0000008cf008723c */ /* 0x050fe20000081028 */
[----:B------:R-:W-:Y:S07]  /*8a510*/  STL.64 [R1+0x79b0], R232 ;  /* 0x0079b0e801007387 */ /* 0x000fee0000100a00 */
[C---:B------:R-:W-:Y:S08]  /*8a520*/  HMMA.1688.F32.TF32 R36, R240.reuse, R136, R36 ;  /* 0x00000088f024723c */ /* 0x040ff00000081024 */
[C---:B------:R-:W-:Y:S07]  /*8a530*/  HMMA.1688.F32.TF32 R32, R240.reuse, R132, R32 ;  /* 0x00000084f020723c */ /* 0x040fee0000081020 */
[----:B------:R-:W-:Y:S04]  /*8a540*/  STL.64 [R1+0x10a0], R8 ;  /* 0x0010a00801007387 */ /* 0x000fe80000100a00 */
[----:B------:R1:W-:Y:S02]  /*8a550*/  STL.64 [R1+0x10a8], R10 ;  /* 0x0010a80a01007387 */ /* 0x0003e40000100a00 */
[C---:B-1----:R-:W-:Y:S02]  /*8a560*/  HMMA.1688.F32.TF32 R8, R240.reuse, R128, R220 ;  /* 0x00000080f008723c */ /* 0x042fe400000810dc */
[----:B------:R-:W-:Y:S04]  /*8a570*/  STL.64 [R1+0x1090], R36 ;  /* 0x0010902401007387 */ /* 0x000fe80000100a00 */
[----:B------:R-:W-:Y:S04]  /*8a580*/  STL.64 [R1+0x1098], R38 ;  /* 0x0010982601007387 */ /* 0x000fe80000100a00 */
[----:B------:R-:W3:Y:S04]  /*8a590*/  LDL.LU R220, [R1+0x51c0] ;  /* 0x0051c00001dc7983 */ /* 0x000ee80000300800 */
[----:B------:R-:W-:Y:S04]  /*8a5a0*/  STL.64 [R1+0x1080], R32 ;  /* 0x0010802001007387 */ /* 0x000fe80000100a00 */
[----:B------:R-:W-:Y:S05]  /*8a5b0*/  STL.64 [R1+0x1088], R34 ;  /* 0x0010882201007387 */ /* 0x000fea0000100a00 */
[----:B------:R-:W-:Y:S04]  /*8a5c0*/  STL.64 [R1+0x1070], R8 ;  /* 0x0010700801007387 */ /* 0x000fe80000100a00 */
[----:B------:R1:W-:Y:S04]  /*8a5d0*/  STL.64 [R1+0x1078], R10 ;  /* 0x0010780a01007387 */ /* 0x0003e80000100a00 */
[----:B------:R-:W3:Y:S04]  /*8a5e0*/  LDL.LU R221, [R1+0x51c4] ;  /* 0x0051c40001dd7983 */ /* 0x000ee80000300800 */
[----:B------:R-:W3:Y:S04]  /*8a5f0*/  LDL.LU R222, [R1+0x51c8] ;  /* 0x0051c80001de7983 */ /* 0x000ee80000300800 */
[----:B------:R-:W3:Y:S01]  /*8a600*/  LDL.LU R223, [R1+0x51cc] ;  /* 0x0051cc0001df7983 */ /* 0x000ee20000300800 */
[C---:B------:R-:W-:Y:S08]  /*8a610*/  HMMA.1688.F32.TF32 R28, R240.reuse, R124, R28 ;  /* 0x0000007cf01c723c */ /* 0x040ff0000008101c */
[C---:B-1----:R-:W-:Y:S08]  /*8a620*/  HMMA.1688.F32.TF32 R8, R240.reuse, R120, R24 ;  /* 0x00000078f008723c */ /* 0x042ff00000081018 */
[C---:B------:R-:W-:Y:S07]  /*8a630*/  HMMA.1688.F32.TF32 R24, R240.reuse, R116, R20 ;  /* 0x00000074f018723c */ /* 0x040fee0000081014 */
[----:B------:R-:W-:Y:S01]  /*8a640*/  STL.64 [R1+0x1060], R28 ;  /* 0x0010601c01007387 */ /* 0x000fe20000100a00 */
[C---:B------:R-:W-:Y:S03]  /*8a650*/  HMMA.1688.F32.TF32 R20, R240.reuse, R112, R224 ;  /* 0x00000070f014723c */ /* 0x040fe600000810e0 */
[----:B------:R-:W-:Y:S04]  /*8a660*/  STL.64 [R1+0x1068], R30 ;  /* 0x0010681e01007387 */ /* 0x000fe80000100a00 */
[----:B------:R-:W-:Y:S01]  /*8a670*/  STL.64 [R1+0x1050], R8 ;  /* 0x0010500801007387 */ /* 0x000fe20000100a00 */
[C---:B------:R-:W-:Y:S03]  /*8a680*/  HMMA.1688.F32.TF32 R244, R240.reuse, R104, R244 ;  /* 0x00000068f0f4723c */ /* 0x040fe600000810f4 */
[----:B------:R1:W-:Y:S05]  /*8a690*/  STL.64 [R1+0x1058], R10 ;  /* 0x0010580a01007387 */ /* 0x0003ea0000100a00 */
[C---:B-1----:R-:W-:Y:S01]  /*8a6a0*/  HMMA.1688.F32.TF32 R8, R240.reuse, R108, R16 ;  /* 0x0000006cf008723c */ /* 0x042fe20000081010 */
[----:B------:R-:W-:Y:S04]  /*8a6b0*/  STL.64 [R1+0x1040], R24 ;  /* 0x0010401801007387 */ /* 0x000fe80000100a00 */
[----:B------:R-:W-:Y:S04]  /*8a6c0*/  STL.64 [R1+0x1048], R26 ;  /* 0x0010481a01007387 */ /* 0x000fe80000100a00 */
[----:B------:R-:W-:Y:S04]  /*8a6d0*/  STL.64 [R1+0x1030], R20 ;  /* 0x0010301401007387 */ /* 0x000fe80000100a00 */
[----:B------:R1:W-:Y:S04]  /*8a6e0*/  STL.64 [R1+0x1038], R22 ;  /* 0x0010381601007387 */ /* 0x0003e80000100a00 */
[----:B------:R-:W-:Y:S06]  /*8a6f0*/  STL.64 [R1+0x77a8], R246 ;  /* 0x0077a8f601007387 */ /* 0x000fec0000100a00 */
[----:B------:R-:W-:Y:S04]  /*8a700*/  STL.64 [R1+0x1020], R8 ;  /* 0x0010200801007387 */ /* 0x000fe80000100a00 */
[----:B------:R-:W-:Y:S04]  /*8a710*/  STL.64 [R1+0x1028], R10 ;  /* 0x0010280a01007387 */ /* 0x000fe80000100a00 */
[----:B------:R-:W-:Y:S04]  /*8a720*/  STL.64 [R1+0x77a0], R244 ;  /* 0x0077a0f401007387 */ /* 0x000fe80000100a00 */
[----:B------:R-:W1:Y:S04]  /*8a730*/  LDL.LU R224, [R1+0x51b0] ;  /* 0x0051b00001e07983 */ /* 0x000e680000300800 */
[----:B------:R-:W1:Y:S01]  /*8a740*/  LDL.LU R225, [R1+0x51b4] ;  /* 0x0051b40001e17983 */ /* 0x000e620000300800 */
[----:B------:R-:W-:Y:S03]  /*8a750*/  HMMA.1688.F32.TF32 R240, R240, R100, R236 ;  /* 0x00000064f0f0723c */ /* 0x000fe600000810ec */
[----:B------:R-:W1:Y:S04]  /*8a760*/  LDL.LU R226, [R1+0x51b8] ;  /* 0x0051b80001e27983 */ /* 0x000e680000300800 */
[----:B------:R-:W1:Y:S04]  /*8a770*/  LDL.LU R227, [R1+0x51bc] ;  /* 0x0051bc0001e37983 */ /* 0x000e680000300800 */
[----:B------:R-:W-:Y:S04]  /*8a780*/  LDS R8, [R4+0x8080] ;  /* 0x0080800004087984 */ /* 0x000fe80000000800 */
[----:B------:R-:W-:Y:S04]  /*8a790*/  LDS R10, [R4+0xa080] ;  /* 0x00a08000040a7984 */ /* 0x000fe80000000800 */
[----:B------:R-:W-:Y:S04]  /*8a7a0*/  LDS R9, [R5+0x8080] ;  /* 0x0080800005097984 */ /* 0x000fe80000000800 */
[----:B------:R-:W-:Y:S04]  /*8a7b0*/  STL [R1+0x7814], R240 ;  /* 0x007814f001007387 */ /* 0x000fe80000100800 */
[----:B------:R-:W-:Y:S04]  /*8a7c0*/  STL [R1+0x7810], R241 ;  /* 0x007810f101007387 */ /* 0x000fe80000100800 */
[----:B------:R4:W-:Y:S04]  /*8a7d0*/  STL [R1+0x780c], R242 ;  /* 0x00780cf201007387 */ /* 0x0009e80000100800 */
[----:B------:R1:W-:Y:S04]  /*8a7e0*/  STL [R1+0x7808], R243 ;  /* 0x007808f301007387 */ /* 0x0003e80000100800 */
[----:B------:R-:W1:Y:S01]  /*8a7f0*/  LDS R11, [R5+0xa080] ;  /* 0x00a08000050b7984 */ /* 0x000e620000000800 */
[C---:B--2---:R-:W-:Y:S03]  /*8a800*/  HMMA.1688.F32.TF32 R236, R12.reuse, R216, R248 ;  /* 0x000000d80cec723c */ /* 0x044fe600000810f8 */
[----:B------:R-:W2:Y:S04]  /*8a810*/  LDL.LU R248, [R1+0x51a0] ;  /* 0x0051a00001f87983 */ /* 0x000ea80000300800 */
[----:B------:R-:W2:Y:S04]  /*8a820*/  LDL.LU R249, [R1+0x51a4] ;  /* 0x0051a40001f97983 */ /* 0x000ea80000300800 */
[----:B------:R-:W2:Y:S04]  /*8a830*/  LDL.LU R250, [R1+0x51a8] ;  /* 0x0051a80001fa7983 */ /* 0x000ea80000300800 */
[----:B------:R-:W2:Y:S08]  /*8a840*/  LDL.LU R251, [R1+0x51ac] ;  /* 0x0051ac0001fb7983 */ /* 0x000eb00000300800 */
[----:B------:R-:W-:Y:S04]  /*8a850*/  STL [R1+0x7824], R236 ;  /* 0x007824ec01007387 */ /* 0x000fe80000100800 */
[----:B------:R-:W-:Y:S04]  /*8a860*/  STL [R1+0x7820], R237 ;  /* 0x007820ed01007387 */ /* 0x000fe80000100800 */
[----:B------:R1:W-:Y:S04]  /*8a870*/  STL [R1+0x781c], R238 ;  /* 0x00781cee01007387 */ /* 0x0003e80000100800 */
[----:B------:R1:W-:Y:S01]  /*8a880*/  STL [R1+0x7818], R239 ;  /* 0x007818ef01007387 */ /* 0x0003e20000100800 */
[C---:B---3--:R-:W-:Y:S11]  /*8a890*/  HMMA.1688.F32.TF32 R16, R12.reuse, R212, R220 ;  /* 0x000000d40c10723c */ /* 0x048ff600000810dc */
[----:B------:R-:W-:Y:S11]  /*8a8a0*/  @!UPT UIADD3 URZ, URZ, URZ, URZ ;  /* 0x0000003f3f3ff290 */ /* 0x000ff6000fffe03f */
[----:B------:R-:W-:Y:S02]  /*8a8b0*/  @!UPT UIADD3 URZ, URZ, URZ, URZ ;  /* 0x0000003f3f3ff290 */ /* 0x000fe4000fffe03f */
[----:B------:R-:W-:Y:S02]  /*8a8c0*/  IMAD.MOV.U32 R106, RZ, RZ, R16 ;  /* 0x000000ffff6a7224 */ /* 0x000fe400078e0010 */
[----:B------:R-:W-:Y:S01]  /*8a8d0*/  IMAD.MOV.U32 R107, RZ, RZ, R17 ;  /* 0x000000ffff6b7224 */ /* 0x000fe200078e0011 */
[----:B------:R-:W3:Y:S01]  /*8a8e0*/  LDL.LU R16, [R1+0x5190] ;  /* 0x0051900001107983 */ /* 0x000ee20000300800 */
[----:B------:R-:W-:Y:S02]  /*8a8f0*/  IMAD.MOV.U32 R110, RZ, RZ, R18 ;  /* 0x000000ffff6e7224 */ /* 0x000fe400078e0012 */
[----:B------:R-:W-:Y:S01]  /*8a900*/  IMAD.MOV.U32 R111, RZ, RZ, R19 ;  /* 0x000000ffff6f7224 */ /* 0x000fe200078e0013 */
[----:B------:R-:W3:Y:S04]  /*8a910*/  LDL.LU R17, [R1+0x5194] ;  /* 0x0051940001117983 */ /* 0x000ee80000300800 */
[----:B------:R-:W3:Y:S04]  /*8a920*/  LDL.LU R18, [R1+0x5198] ;  /* 0x0051980001127983 */ /* 0x000ee80000300800 */
[----:B------:R-:W3:Y:S04]  /*8a930*/  LDL.LU R19, [R1+0x519c] ;  /* 0x00519c0001137983 */ /* 0x000ee80000300800 */
[----:B------:R-:W3:Y:S04]  /*8a940*/  LDL.LU R220, [R1+0x5180] ;  /* 0x0051800001dc7983 */ /* 0x000ee80000300800 */
[----:B------:R-:W3:Y:S04]  /*8a950*/  LDL.LU R221, [R1+0x5184] ;  /* 0x0051840001dd7983 */ /* 0x000ee80000300800 */
[----:B------:R-:W3:Y:S04]  /*8a960*/  LDL.LU R222, [R1+0x5188] ;  /* 0x0051880001de7983 */ /* 0x000ee80000300800 */
[----:B------:R-:W3:Y:S04]  /*8a970*/  LDL.LU R223, [R1+0x518c] ;  /* 0x00518c0001df7983 */ /* 0x000ee80000300800 */
[----:B------:R-:W-:Y:S04]  /*8a980*/  STL [R1+0x7834], R111 ;  /* 0x0078346f01007387 */ /* 0x000fe80000100800 */
[----:B------:R-:W-:Y:S04]  /*8a990*/  STL [R1+0x7830], R110 ;  /* 0x0078306e01007387 */ /* 0x000fe80000100800 */
[----:B------:R-:W-:Y:S01]  /*8a9a0*/  STL [R1+0x782c], R107 ;  /* 0x00782c6b01007387 */ /* 0x000fe20000100800 */
[C---:B-1----:R-:W-:Y:S03]  /*8a9b0*/  HMMA.1688.F32.TF32 R20, R12.reuse, R208, R224 ;  /* 0x000000d00c14723c */ /* 0x042fe600000810e0 */
[----:B------:R1:W-:Y:S11]  /*8a9c0*/  STL [R1+0x7828], R106 ;  /* 0x0078286a01007387 */ /* 0x0003f60000100800 */
[----:B------:R-:W-:Y:S10]  /*8a9d0*/  @!UPT UIADD3 URZ, URZ, URZ, URZ ;  /* 0x0000003f3f3ff290 */ /* 0x000ff4000fffe03f */
[----:B------:R-:W-:Y:S02]  /*8a9e0*/  IMAD.MOV.U32 R103, RZ, RZ, R23 ;  /* 0x000000ffff677224 */ /* 0x000fe400078e0017 */
[----:B------:R-:W-:Y:S01]  /*8a9f0*/  IMAD.MOV.U32 R102, RZ, RZ, R22 ;  /* 0x000000ffff667224 */ /* 0x000fe200078e0016 */
[----:B----4-:R-:W-:Y:S01]  /*8aa00*/  MOV R242, R20 ;  /* 0x0000001400f27202 */ /* 0x010fe20000000f00 */
[----:B------:R-:W-:Y:S01]  /*8aa10*/  IMAD.MOV.U32 R243, RZ, RZ, R21 ;  /* 0x000000fffff37224 */ /* 0x000fe200078e0015 */
[----:B------:R-:W-:Y:S04]  /*8aa20*/  STL [R1+0x7844], R103 ;  /* 0x0078446701007387 */ /* 0x000fe80000100800 */
[----:B------:R-:W-:Y:S04]  /*8aa30*/  STL [R1+0x7840], R102 ;  /* 0x0078406601007387 */ /* 0x000fe80000100800 */
[----:B------:R-:W-:Y:S04]  /*8aa40*/  STL [R1+0x783c], R243 ;  /* 0x00783cf301007387 */ /* 0x000fe80000100800 */
[----:B------:R-:W-:Y:S01]  /*8aa50*/  STL [R1+0x7838], R242 ;  /* 0x007838f201007387 */ /* 0x000fe20000100800 */
[----:B--2---:R-:W-:Y:S03]  /*8aa60*/  HMMA.1688.F32.TF32 R20, R12, R204, R248 ;  /* 0x000000cc0c14723c */ /* 0x004fe600000810f8 */
[----:B------:R-:W2:Y:S04]  /*8aa70*/  LDL.LU R248, [R1+0x5170] ;  /* 0x0051700001f87983 */ /* 0x000ea80000300800 */
[----:B------:R-:W2:Y:S04]  /*8aa80*/  LDL.LU R249, [R1+0x5174] ;  /* 0x0051740001f97983 */ /* 0x000ea80000300800 */
[----:B------:R-:W2:Y:S04]  /*8aa90*/  LDL.LU R250, [R1+0x5178] ;  /* 0x0051780001fa7983 */ /* 0x000ea80000300800 */
[----:B------:R-:W2:Y:S09]  /*8aaa0*/  LDL.LU R251, [R1+0x517c] ;  /* 0x00517c0001fb7983 */ /* 0x000eb20000300800 */
[----:B------:R-:W-:Y:S01]  /*8aab0*/  IMAD.MOV.U32 R119, RZ, RZ, R23 ;  /* 0x000000ffff777224 */ /* 0x000fe200078e0017 */
[----:B------:R-:W-:Y:S01]  /*8aac0*/  MOV R115, R21 ;  /* 0x0000001500737202 */ /* 0x000fe20000000f00 */
[----:B------:R-:W-:-:S02]  /*8aad0*/  IMAD.MOV.U32 R118, RZ, RZ, R22 ;  /* 0x000000ffff767224 */ /* 0x000fc400078e0016 */
[----:B------:R-:W-:Y:S01]  /*8aae0*/  IMAD.MOV.U32 R114, RZ, RZ, R20 ;  /* 0x000000ffff727224 */ /* 0x000fe200078e0014 */
[----:B------:R-:W-:Y:S04]  /*8aaf0*/  STL [R1+0x7854], R119 ;  /* 0x0078547701007387 */ /* 0x000fe80000100800 */
[----:B------:R-:W-:Y:S04]  /*8ab00*/  STL [R1+0x7850], R118 ;  /* 0x0078507601007387 */ /* 0x000fe80000100800 */
[----:B------:R-:W-:Y:S04]  /*8ab10*/  STL [R1+0x784c], R115 ;  /* 0x00784c7301007387 */ /* 0x000fe80000100800 */
[----:B------:R-:W-:Y:S01]  /*8ab20*/  STL [R1+0x7848], R114 ;  /* 0x0078487201007387 */ /* 0x000fe20000100800 */
[C---:B---3--:R-:W-:Y:S11]  /*8ab30*/  HMMA.1688.F32.TF32 R16, R12.reuse, R200, R16 ;  /* 0x000000c80c10723c */ /* 0x048ff60000081010 */
[----:B------:R-:W-:Y:S11]  /*8ab40*/  @!UPT UIADD3 URZ, URZ, URZ, URZ ;  /* 0x0000003f3f3ff290 */ /* 0x000ff6000fffe03f */
[----:B------:R-:W-:Y:S02]  /*8ab50*/  @!UPT UIADD3 URZ, URZ, URZ, URZ ;  /* 0x0000003f3f3ff290 */ /* 0x000fe4000fffe03f */
[----:B------:R-:W-:Y:S01]  /*8ab60*/  IMAD.MOV.U32 R247, RZ, RZ, R16 ;  /* 0x000000fffff77224 */ /* 0x000fe200078e0010 */
[----:B------:R-:W-:Y:S01]  /*8ab70*/  MOV R245, R18 ;  /* 0x0000001200f57202 */ /* 0x000fe20000000f00 */
[----:B------:R-:W-:Y:S02]  /*8ab80*/  IMAD.MOV.U32 R246, RZ, RZ, R17 ;  /* 0x000000fffff67224 */ /* 0x000fe400078e0011 */
[----:B------:R-:W-:Y:S02]  /*8ab90*/  IMAD.MOV.U32 R244, RZ, RZ, R19 ;  /* 0x000000fffff47224 */ /* 0x000fe400078e0013 */
[----:B------:R-:W-:Y:S03]  /*8aba0*/  HMMA.1688.F32.TF32 R16, R12, R196, R220 ;  /* 0x000000c40c10723c */ /* 0x000fe600000810dc */
[----:B------:R-:W-:Y:S04]  /*8abb0*/  STL [R1+0x7864], R244 ;  /* 0x007864f401007387 */ /* 0x000fe80000100800 */
[----:B------:R-:W-:Y:S04]  /*8abc0*/  STL [R1+0x7860], R245 ;  /* 0x007860f501007387 */ /* 0x000fe80000100800 */
[----:B------:R3:W-:Y:S04]  /*8abd0*/  STL [R1+0x785c], R246 ;  /* 0x00785cf601007387 */ /* 0x0007e80000100800 */
[----:B------:R4:W-:Y:S04]  /*8abe0*/  STL [R1+0x7858], R247 ;  /* 0x007858f701007387 */ /* 0x0009e80000100800 */
[----:B------:R-:W3:Y:S04]  /*8abf0*/  LDL.LU R24, [R1+0x5160] ;  /* 0x0051600001187983 */ /* 0x000ee80000300800 */
[----:B------:R-:W3:Y:S01]  /*8ac00*/  LDL.LU R25, [R1+0x5164] ;  /* 0x0051640001197983 */ /* 0x000ee20000300800 */
[----:B------:R-:W-:-:S03]  /*8ac10*/  IMAD.MOV.U32 R238, RZ, RZ, R16 ;  /* 0x000000ffffee7224 */ /* 0x000fc600078e0010 */
[----:B------:R-:W3:Y:S01]  /*8ac20*/  LDL.LU R26, [R1+0x5168] ;  /* 0x00516800011a7983 */ /* 0x000ee20000300800 */
[----:B------:R-:W-:-:S03]  /*8ac30*/  IMAD.MOV.U32 R239, RZ, RZ, R17 ;  /* 0x000000ffffef7224 */ /* 0x000fc600078e0011 */
[----:B------:R-:W3:Y:S01]  /*8ac40*/  LDL.LU R27, [R1+0x516c] ;  /* 0x00516c00011b7983 */ /* 0x000ee20000300800 */
[----:B------:R-:W-:Y:S01]  /*8ac50*/  IMAD.MOV.U32 R240, RZ, RZ, R18 ;  /* 0x000000fffff07224 */ /* 0x000fe200078e0012 */
[----:B------:R-:W-:Y:S02]  /*8ac60*/  MOV R241, R19 ;  /* 0x0000001300f17202 */ /* 0x000fe40000000f00 */
        /* <DEDUP_REMOVED lines=12> */
[----:B------:R-:W-:Y:S04]  /*8ad30*/  STL [R1+0x7874], R241 ;  /* 0x007874f101007387 */ /* 0x000fe80000100800 */
[----:B------:R-:W-:Y:S04]  /*8ad40*/  STL [R1+0x7870], R240 ;  /* 0x007870f001007387 */ /* 0x000fe80000100800 */
[----:B------:R1:W-:Y:S04]  /*8ad50*/  STL [R1+0x786c], R239 ;  /* 0x00786cef01007387 */ /* 0x0003e80000100800 */
[----:B------:R1:W-:Y:S04]  /*8ad60*/  STL [R1+0x7868], R238 ;  /* 0x007868ee01007387 */ /* 0x0003e80000100800 */
[----:B------:R-:W4:Y:S04]  /*8ad70*/  LDL.LU R220, [R1+0x5120] ;  /* 0x0051200001dc7983 */ /* 0x000f280000300800 */
[----:B------:R-:W4:Y:S04]  /*8ad80*/  LDL.LU R221, [R1+0x5124] ;  /* 0x0051240001dd7983 */ /* 0x000f280000300800 */
[----:B------:R-:W4:Y:S04]  /*8ad90*/  LDL.LU R222, [R1+0x5128] ;  /* 0x0051280001de7983 */ /* 0x000f280000300800 */
[----:B------:R-:W4:Y:S01]  /*8ada0*/  LDL.LU R223, [R1+0x512c] ;  /* 0x00512c0001df7983 */ /* 0x000f220000300800 */
[----:B--2---:R-:W-:Y:S03]  /*8adb0*/  HMMA.1688.F32.TF32 R28, R12, R92, R248 ;  /* 0x0000005c0c1c723c */ /* 0x004fe600000810f8 */
[----:B------:R-:W2:Y:S04]  /*8adc0*/  LDL.LU R248, [R1+0x5110] ;  /* 0x0051100001f87983 */ /* 0x000ea80000300800 */
[----:B------:R-:W2:Y:S04]  /*8add0*/  LDL.LU R249, [R1+0x5114] ;  /* 0x0051140001f97983 */ /* 0x000ea80000300800 */
[----:B------:R-:W2:Y:S04]  /*8ade0*/  LDL.LU R250, [R1+0x5118] ;  /* 0x0051180001fa7983 */ /* 0x000ea80000300800 */
[----:B------:R-:W2:Y:S09]  /*8adf0*/  LDL.LU R251, [R1+0x511c] ;  /* 0x00511c0001fb7983 */ /* 0x000eb20000300800 */
[----:B------:R-:W-:-:S02]  /*8ae00*/  IMAD.MOV.U32 R237, RZ, RZ, R31 ;  /* 0x000000ffffed7224 */ /* 0x000fc400078e001f */
[----:B------:R-:W-:Y:S02]  /*8ae10*/  IMAD.MOV.U32 R236, RZ, RZ, R30 ;  /* 0x000000ffffec7224 */ /* 0x000fe400078e001e */
[----:B-1----:R-:W-:Y:S02]  /*8ae20*/  IMAD.MOV.U32 R106, RZ, RZ, R29 ;  /* 0x000000ffff6a7224 */ /* 0x002fe400078e001d */
[----:B------:R-:W-:Y:S01]  /*8ae30*/  IMAD.MOV.U32 R107, RZ, RZ, R28 ;  /* 0x000000ffff6b7224 */ /* 0x000fe200078e001c */
[----:B------:R1:W-:Y:S04]  /*8ae40*/  STL [R1+0x7884], R237 ;  /* 0x007884ed01007387 */ /* 0x0003e80000100800 */
[----:B------:R1:W-:Y:S04]  /*8ae50*/  STL [R1+0x7880], R236 ;  /* 0x007880ec01007387 */ /* 0x0003e80000100800 */
[----:B------:R-:W-:Y:S04]  /*8ae60*/  STL [R1+0x787c], R106 ;  /* 0x00787c6a01007387 */ /* 0x000fe80000100800 */
[----:B------:R-:W-:Y:S01]  /*8ae70*/  STL [R1+0x7878], R107 ;  /* 0x0078786b01007387 */ /* 0x000fe20000100800 */
[C---:B---3--:R-:W-:Y:S08]  /*8ae80*/  HMMA.1688.F32.TF32 R16, R12.reuse, R184, R16 ;  /* 0x000000b80c10723c */ /* 0x048ff00000081010 */
[C---:B------:R-:W-:Y:S11]  /*8ae90*/  HMMA.1688.F32.TF32 R24, R12.reuse, R96, R24 ;  /* 0x000000600c18723c */ /* 0x040ff60000081018 */
[----:B------:R-:W-:Y:S05]  /*8aea0*/  @!UPT UIADD3 URZ, URZ, URZ, URZ ;  /* 0x0000003f3f3ff290 */ /* 0x000fea000fffe03f */
[----:B------:R-:W-:Y:S01]  /*8aeb0*/  IMAD.MOV.U32 R246, RZ, RZ, R16 ;  /* 0x000000fffff67224 */ /* 0x000fe200078e0010 */
[----:B------:R-:W-:Y:S01]  /*8aec0*/  MOV R118, R19 ;  /* 0x0000001300767202 */ /* 0x000fe20000000f00 */
[----:B----4-:R-:W-:Y:S02]  /*8aed0*/  IMAD.MOV.U32 R247, RZ, RZ, R17 ;  /* 0x000000fffff77224 */ /* 0x010fe400078e0011 */
[----:B------:R-:W-:Y:S01]  /*8aee0*/  IMAD.MOV.U32 R119, RZ, RZ, R18 ;  /* 0x000000ffff777224 */ /* 0x000fe200078e0012 */
[C---:B------:R-:W-:Y:S08]  /*8aef0*/  HMMA.1688.F32.TF32 R20, R12.reuse, R192, R20 ;  /* 0x000000c00c14723c */ /* 0x040ff00000081014 */
[C---:B------:R-:W-:Y:S11]  /*8af00*/  HMMA.1688.F32.TF32 R16, R12.reuse, R180, R220 ;  /* 0x000000b40c10723c */ /* 0x040ff600000810dc */
[----:B------:R-:W-:Y:S05]  /*8af10*/  @!UPT UIADD3 URZ, URZ, URZ, URZ ;  /* 0x0000003f3f3ff290 */ /* 0x000fea000fffe03f */
[----:B------:R-:W-:Y:S01]  /*8af20*/  IMAD.MOV.U32 R243, RZ, RZ, R20 ;  /* 0x000000fffff37224 */ /* 0x000fe200078e0014 */
[----:B------:R-:W-:Y:S01]  /*8af30*/  MOV R242, R21 ;  /* 0x0000001500f27202 */ /* 0x000fe20000000f00 */
[----:B------:R-:W-:Y:S02]  /*8af40*/  IMAD.MOV.U32 R111, RZ, RZ, R22 ;  /* 0x000000ffff6f7224 */ /* 0x000fe400078e0016 */
[----:B------:R-:W-:Y:S02]  /*8af50*/  IMAD.MOV.U32 R110, RZ, RZ, R23 ;  /* 0x000000ffff6e7224 */ /* 0x000fe400078e0017 */
[----:B------:R-:W-:Y:S01]  /*8af60*/  HMMA.1688.F32.TF32 R20, R12, R188, R224 ;  /* 0x000000bc0c14723c */ /* 0x000fe200000810e0 */
[----:B------:R-:W-:Y:S02]  /*8af70*/  IMAD.MOV.U32 R123, RZ, RZ, R25 ;  /* 0x000000ffff7b7224 */ /* 0x000fe400078e0019 */
[----:B------:R-:W-:Y:S02]  /*8af80*/  IMAD.MOV.U32 R134, RZ, RZ, R16 ;  /* 0x000000ffff867224 */ /* 0x000fe400078e0010 */
[----:B------:R-:W-:-:S02]  /*8af90*/  IMAD.MOV.U32 R142, RZ, RZ, R17 ;  /* 0x000000ffff8e7224 */ /* 0x000fc400078e0011 */
[----:B------:R-:W-:Y:S02]  /*8afa0*/  IMAD.MOV.U32 R143, RZ, RZ, R18 ;  /* 0x000000ffff8f7224 */ /* 0x000fe400078e0012 */
[----:B------:R-:W-:Y:S02]  /*8afb0*/  IMAD.MOV.U32 R138, RZ, RZ, R19 ;  /* 0x000000ffff8a7224 */ /* 0x000fe400078e0013 */
[----:B--2---:R-:W-:Y:S01]  /*8afc0*/  HMMA.1688.F32.TF32 R16, R12, R176, R248 ;  /* 0x000000b00c10723c */ /* 0x004fe200000810f8 */
[----:B------:R-:W-:Y:S01]  /*8afd0*/  MOV R122, R24 ;  /* 0x00000018007a7202 */ /* 0x000fe20000000f00 */
[----:B------:R-:W-:Y:S04]  /*8afe0*/  STL [R1+0x788c], R123 ;  /* 0x00788c7b01007387 */ /* 0x000fe80000100800 */
[----:B------:R-:W-:Y:S04]  /*8aff0*/  STL [R1+0x7888], R122 ;  /* 0x0078887a01007387 */ /* 0x000fe80000100800 */
[----:B------:R-:W2:Y:S04]  /*8b000*/  LDL.LU R248, [R1+0x5030] ;  /* 0x0050300001f87983 */ /* 0x000ea80000300800 */
[----:B------:R-:W2:Y:S04]  /*8b010*/  LDL.LU R249, [R1+0x5034] ;  /* 0x0050340001f97983 */ /* 0x000ea80000300800 */
[----:B------:R-:W2:Y:S04]  /*8b020*/  LDL.LU R250, [R1+0x5038] ;  /* 0x0050380001fa7983 */ /* 0x000ea80000300800 */
[----:B------:R-:W2:Y:S02]  /*8b030*/  LDL.LU R251, [R1+0x503c] ;  /* 0x00503c0001fb7983 */ /* 0x000ea40000300800 */
[----:B------:R-:W-:Y:S01]  /*8b040*/  MOV R239, R16 ;  /* 0x0000001000ef7202 */ /* 0x000fe20000000f00 */
[----:B------:R-:W-:Y:S01]  /*8b050*/  IMAD.MOV.U32 R238, RZ, RZ, R17 ;  /* 0x000000ffffee7224 */ /* 0x000fe200078e0011 */
[----:B------:R-:W3:Y:S01]  /*8b060*/  LDL.LU R16, [R1+0x5050] ;  /* 0x0050500001107983 */ /* 0x000ee20000300800 */
[----:B------:R-:W-:-:S02]  /*8b070*/  IMAD.MOV.U32 R244, RZ, RZ, R18 ;  /* 0x000000fffff47224 */ /* 0x000fc400078e0012 */
[----:B------:R-:W-:Y:S01]  /*8b080*/  IMAD.MOV.U32 R245, RZ, RZ, R19 ;  /* 0x000000fffff57224 */ /* 0x000fe200078e0013 */
[----:B------:R-:W3:Y:S04]  /*8b090*/  LDL.LU R17, [R1+0x5054] ;  /* 0x0050540001117983 */ /* 0x000ee80000300800 */
[----:B------:R-:W3:Y:S04]  /*8b0a0*/  LDL.LU R18, [R1+0x5058] ;  /* 0x0050580001127983 */ /* 0x000ee80000300800 */
[----:B------:R-:W3:Y:S01]  /*8b0b0*/  LDL.LU R19, [R1+0x505c] ;  /* 0x00505c0001137983 */ /* 0x000ee20000300800 */
[----:B------:R-:W-:-:S03]  /*8b0c0*/  IMAD.MOV.U32 R115, RZ, RZ, R20 ;  /* 0x000000ffff737224 */ /* 0x000fc600078e0014 */
[----:B------:R-:W4:Y:S01]  /*8b0d0*/  LDL.LU R224, [R1+0x5060] ;  /* 0x0050600001e07983 */ /* 0x000f220000300800 */
[----:B------:R-:W-:-:S03]  /*8b0e0*/  IMAD.MOV.U32 R114, RZ, RZ, R21 ;  /* 0x000000ffff727224 */ /* 0x000fc600078e0015 */
[----:B------:R-:W4:Y:S01]  /*8b0f0*/  LDL.LU R225, [R1+0x5064] ;  /* 0x0050640001e17983 */ /* 0x000f220000300800 */
[----:B------:R-:W-:-:S03]  /*8b100*/  MOV R103, R22 ;  /* 0x0000001600677202 */ /* 0x000fc60000000f00 */
[----:B------:R-:W4:Y:S01]  /*8b110*/  LDL.LU R226, [R1+0x5068] ;  /* 0x0050680001e27983 */ /* 0x000f220000300800 */
[----:B------:R-:W-:-:S03]  /*8b120*/  IMAD.MOV.U32 R102, RZ, RZ, R23 ;  /* 0x000000ffff667224 */ /* 0x000fc600078e0017 */
        /* <DEDUP_REMOVED lines=48> */
[----:B------:R-:W-:Y:S04]  /*8b430*/  STL.64 [R1+0x79c0], R244 ;  /* 0x0079c0f401007387 */ /* 0x000fe80000100a00 */
[----:B------:R-:W-:Y:S01]  /*8b440*/  STL.64 [R1+0x79d8], R242 ;  /* 0x0079d8f201007387 */ /* 0x000fe20000100a00 */
[C---:B---3--:R-:W-:Y:S08]  /*8b450*/  HMMA.1688.F32.TF32 R16, R12.reuse, R128, R16 ;  /* 0x000000800c10723c */ /* 0x048ff00000081010 */
[C---:B--2---:R-:W-:Y:S08]  /*8b460*/  HMMA.1688.F32.TF32 R56, R12.reuse, R172, R56 ;  /* 0x000000ac0c38723c */ /* 0x044ff00000081038 */
[C---:B----4-:R-:W-:Y:S08]  /*8b470*/  HMMA.1688.F32.TF32 R52, R12.reuse, R168, R52 ;  /* 0x000000a80c34723c */ /* 0x050ff00000081034 */
[----:B------:R-:W-:Y:S08]  /*8b480*/  HMMA.1688.F32.TF32 R48, R12, R164, R48 ;  /* 0x000000a40c30723c */ /* 0x000ff00000081030 */
[----:B------:R-:W-:-:S02]  /*8b490*/  IMAD.MOV.U32 R241, RZ, RZ, R58 ;  /* 0x000000fffff17224 */ /* 0x000fc400078e003a */
[----:B------:R-:W-:-:S06]  /*8b4a0*/  IMAD.MOV.U32 R240, RZ, RZ, R59 ;  /* 0x000000fffff07224 */ /* 0x000fcc00078e003b */
[----:B-1----:R-:W-:Y:S01]  /*8b4b0*/  MOV R237, R54 ;  /* 0x0000003600ed7202 */ /* 0x002fe20000000f00 */
[----:B------:R-:W-:-:S07]  /*8b4c0*/  IMAD.MOV.U32 R236, RZ, RZ, R55 ;  /* 0x000000ffffec7224 */ /* 0x000fce00078e0037 */
[----:B------:R-:W-:Y:S01]  /*8b4d0*/  IMAD.MOV.U32 R139, RZ, RZ, R48 ;  /* 0x000000ffff8b7224 */ /* 0x000fe200078e0030 */
[----:B------:R-:W-:Y:S01]  /*8b4e0*/  MOV R127, R51 ;  /* 0x00000033007f7202 */ /* 0x000fe20000000f00 */
[----:B------:R-:W-:Y:S02]  /*8b4f0*/  IMAD.MOV.U32 R135, RZ, RZ, R49 ;  /* 0x000000ffff877224 */ /* 0x000fe400078e0031 */
[----:B------:R-:W-:Y:S02]  /*8b500*/  IMAD.MOV.U32 R126, RZ, RZ, R50 ;  /* 0x000000ffff7e7224 */ /* 0x000fe400078e0032 */
        /* <DEDUP_REMOVED lines=28> */
[----:B--2---:R-:W-:Y:S01]  /*8b6d0*/  HMMA.1688.F32.TF32 R20, R12, R120, R248 ;  /* 0x000000780c14723c */ /* 0x004fe200000810f8 */
[----:B------:R1:W-:Y:S04]  /*8b6e0*/  STL.64 [R1+0x70], R16 ;  /* 0x0000701001007387 */ /* 0x0003e80000100a00 */
[----:B------:R2:W-:Y:S04]  /*8b6f0*/  STL.64 [R1+0x78], R18 ;  /* 0x0000781201007387 */ /* 0x0005e80000100a00 */
[----:B-1----:R-:W3:Y:S06]  /*8b700*/  LDL.LU R16, [R1+0x4f50] ;  /* 0x004f500001107983 */ /* 0x002eec0000300800 */
[----:B------:R-:W-:Y:S04]  /*8b710*/  STL.64 [R1+0x60], R24 ;  /* 0x0000601801007387 */ /* 0x000fe80000100a00 */
[----:B------:R-:W-:Y:S04]  /*8b720*/  STL.64 [R1+0x68], R26 ;  /* 0x0000681a01007387 */ /* 0x000fe80000100a00 */
[----:B------:R1:W-:Y:S04]  /*8b730*/  STL.64 [R1+0x50], R20 ;  /* 0x0000501401007387 */ /* 0x0003e80000100a00 */
[----:B------:R4:W-:Y:S04]  /*8b740*/  STL.64 [R1+0x58], R22 ;  /* 0x0000581601007387 */ /* 0x0009e80000100a00 */
[----:B------:R-:W3:Y:S04]  /*8b750*/  LDL.LU R17, [R1+0x4f54] ;  /* 0x004f540001117983 */ /* 0x000ee80000300800 */
[----:B--2---:R-:W3:Y:S04]  /*8b760*/  LDL.LU R18, [R1+0x4f58] ;  /* 0x004f580001127983 */ /* 0x004ee80000300800 */
[----:B------:R-:W3:Y:S04]  /*8b770*/  LDL.LU R19, [R1+0x4f5c] ;  /* 0x004f5c0001137983 */ /* 0x000ee80000300800 */
        /* <DEDUP_REMOVED lines=11> */
[----:B------:R-:W2:Y:S01]  /*8b830*/  LDL.LU R47, [R1+0x38cc] ;  /* 0x0038cc00012f7983 */ /* 0x000ea20000300800 */
[----:B------:R-:W-:-:S03]  /*8b840*/  IMAD.MOV.U32 R106, RZ, RZ, R56 ;  /* 0x000000ffff6a7224 */ /* 0x000fc600078e0038 */
[----:B------:R-:W2:Y:S01]  /*8b850*/  LDL.LU R48, [R1+0x4ff0] ;  /* 0x004ff00001307983 */ /* 0x000ea20000300800 */
[----:B------:R-:W-:-:S03]  /*8b860*/  MOV R107, R57 ;  /* 0x00000039006b7202 */ /* 0x000fc60000000f00 */
[----:B------:R-:W2:Y:S04]  /*8b870*/  LDL.LU R49, [R1+0x4ff4] ;  /* 0x004ff40001317983 */ /* 0x000ea80000300800 */
[----:B------:R-:W2:Y:S04]  /*8b880*/  LDL.LU R50, [R1+0x4ff8] ;  /* 0x004ff80001327983 */ /* 0x000ea80000300800 */
[----:B------:R-:W2:Y:S04]  /*8b890*/  LDL.LU R51, [R1+0x4ffc] ;  /* 0x004ffc0001337983 */ /* 0x000ea80000300800 */
[----:B------:R-:W3:Y:S04]  /*8b8a0*/  LDL.LU R56, [R1+0x5010] ;  /* 0x0050100001387983 */ /* 0x000ee80000300800 */
[----:B------:R-:W3:Y:S04]  /*8b8b0*/  LDL.LU R57, [R1+0x5014] ;  /* 0x0050140001397983 */ /* 0x000ee80000300800 */
[----:B------:R-:W3:Y:S04]  /*8b8c0*/  LDL.LU R58, [R1+0x5018] ;  /* 0x00501800013a7983 */ /* 0x000ee80000300800 */
[----:B------:R-:W3:Y:S01]  /*8b8d0*/  LDL.LU R59, [R1+0x501c] ;  /* 0x00501c00013b7983 */ /* 0x000ee20000300800 */
[----:B------:R-:W-:-:S03]  /*8b8e0*/  IMAD.MOV.U32 R123, RZ, RZ, R52 ;  /* 0x000000ffff7b7224 */ /* 0x000fc600078e0034 */
[----:B------:R-:W3:Y:S01]  /*8b8f0*/  LDL.LU R60, [R1+0x5020] ;  /* 0x00502000013c7983 */ /* 0x000ee20000300800 */
[----:B------:R-:W-:-:S03]  /*8b900*/  IMAD.MOV.U32 R122, RZ, RZ, R53 ;  /* 0x000000ffff7a7224 */ /* 0x000fc600078e0035 */
        /* <DEDUP_REMOVED lines=35> */
[----:B----4-:R-:W-:Y:S08]  /*8bb40*/  HMMA.1688.F32.TF32 R248, R8, R216, R248 ;  /* 0x000000d808f8723c */ /* 0x010ff000000810f8 */
[C---:B--2---:R-:W-:Y:S08]  /*8bb50*/  HMMA.1688.F32.TF32 R48, R12.reuse, R104, R48 ;  /* 0x000000680c30723c */ /* 0x044ff00000081030 */
[C---:B---3--:R-:W-:Y:S08]  /*8bb60*/  HMMA.1688.F32.TF32 R56, R12.reuse, R112, R56 ;  /* 0x000000700c38723c */ /* 0x048ff00000081038 */
[C---:B------:R-:W-:Y:S08]  /*8bb70*/  HMMA.1688.F32.TF32 R60, R12.reuse, R116, R60 ;  /* 0x000000740c3c723c */ /* 0x040ff0000008103c */
[C---:B------:R-:W-:Y:S08]  /*8bb80*/  HMMA.1688.F32.TF32 R52, R12.reuse, R108, R52 ;  /* 0x0000006c0c34723c */ /* 0x040ff00000081034 */
[----:B------:R-:W-:Y:S07]  /*8bb90*/  HMMA.1688.F32.TF32 R12, R12, R100, R44 ;  /* 0x000000640c0c723c */ /* 0x000fee000008102c */
[----:B------:R-:W-:Y:S01]  /*8bba0*/  STL.64 [R1+0x40], R60 ;  /* 0x0000403c01007387 */ /* 0x000fe20000100a00 */
[C---:B------:R-:W-:Y:S03]  /*8bbb0*/  HMMA.1688.F32.TF32 R32, R8.reuse, R204, R32 ;  /* 0x000000cc0820723c */ /* 0x040fe60000081020 */
[----:B------:R-:W-:Y:S04]  /*8bbc0*/  STL.64 [R1+0x48], R62 ;  /* 0x0000483e01007387 */ /* 0x000fe80000100a00 */
[----:B------:R-:W-:Y:S01]  /*8bbd0*/  STL.64 [R1+0x30], R56 ;  /* 0x0000303801007387 */ /* 0x000fe20000100a00 */
[C---:B------:R-:W-:Y:S03]  /*8bbe0*/  HMMA.1688.F32.TF32 R36, R8.reuse, R208, R36 ;  /* 0x000000d00824723c */ /* 0x040fe60000081024 */
[----:B------:R-:W-:Y:S05]  /*8bbf0*/  STL.64 [R1+0x38], R58 ;  /* 0x0000383a01007387 */ /* 0x000fea0000100a00 */
[C---:B------:R-:W-:Y:S01]  /*8bc00*/  HMMA.1688.F32.TF32 R40, R8.reuse, R212, R40 ;  /* 0x000000d40828723c */ /* 0x040fe20000081028 */
[----:B------:R-:W-:Y:S04]  /*8bc10*/  STL.64 [R1+0x20], R52 ;  /* 0x0000203401007387 */ /* 0x000fe80000100a00 */
[----:B------:R-:W-:Y:S04]  /*8bc20*/  STL.64 [R1+0x28], R54 ;  /* 0x0000283601007387 */ /* 0x000fe80000100a00 */
[----:B------:R-:W-:Y:S01]  /*8bc30*/  STL.64 [R1+0x10], R48 ;  /* 0x0000103001007387 */ /* 0x000fe20000100a00 */
[C---:B------:R-:W-:Y:S03]  /*8bc40*/  HMMA.1688.F32.TF32 R28, R8.reuse, R200, R28 ;  /* 0x000000c8081c723c */ /* 0x040fe6000008101c */
[----:B------:R-:W-:Y:S04]  /*8bc50*/  STL.64 [R1+0x18], R50 ;  /* 0x0000183201007387 */ /* 0x000fe80000100a00 */
[----:B------:R-:W-:Y:S01]  /*8bc60*/  STL [R1+0x779c], R248 ;  /* 0x00779cf801007387 */ /* 0x000fe20000100800 */
[C---:B------:R-:W-:Y:S03]  /*8bc70*/  HMMA.1688.F32.TF32 R20, R8.reuse, R92, R20 ;  /* 0x0000005c0814723c */ /* 0x040fe60000081014 */
[----:B------:R-:W-:Y:S05]  /*8bc80*/  STL.64 [R1], R12 ;  /* 0x0000000c01007387 */ /* 0x000fea0000100a00 */
[C---:B------:R-:W-:Y:S01]  /*8bc90*/  HMMA.1688.F32.TF32 R24, R8.reuse, R196, R24 ;  /* 0x000000c40818723c */ /* 0x040fe20000081018 */
[----:B------:R-:W-:Y:S04]  /*8bca0*/  STL.64 [R1+0x8], R14 ;  /* 0x0000080e01007387 */ /* 0x000fe80000100a00 */
        /* <DEDUP_REMOVED lines=16> */
[----:B------:R-:W-:Y:S04]  /*8bdb0*/  STL.64 [R1+0x7af8], R196 ;  /* 0x007af8c401007387 */ /* 0x000fe80000100a00 */
[----:B------:R-:W-:Y:S01]  /*8bdc0*/  STL.64 [R1+0xef0], R24 ;  /* 0x000ef01801007387 */ /* 0x000fe20000100a00 */
[C---:B-1----:R-:W-:Y:S03]  /*8bdd0*/  HMMA.1688.F32.TF32 R28, R8.reuse, R96, R224 ;  /* 0x00000060081c723c */ /* 0x042fe600000810e0 */
[----:B------:R1:W-:Y:S04]  /*8bde0*/  STL.64 [R1+0xef8], R26 ;  /* 0x000ef81a01007387 */ /* 0x0003e80000100a00 */
[----:B------:R-:W-:Y:S04]  /*8bdf0*/  STL.64 [R1+0x7af0], R94 ;  /* 0x007af05e01007387 */ /* 0x000fe80000100a00 */
[----:B------:R-:W-:Y:S04]  /*8be00*/  STL.64 [R1+0x7ae8], R92 ;  /* 0x007ae85c01007387 */ /* 0x000fe80000100a00 */
[----:B------:R-:W-:Y:S01]  /*8be10*/  STL.64 [R1+0xee0], R20 ;  /* 0x000ee01401007387 */ /* 0x000fe20000100a00 */
[C---:B-1----:R-:W-:Y:S03]  /*8be20*/  HMMA.1688.F32.TF32 R24, R8.reuse, R192, R16 ;  /* 0x000000c00818723c */ /* 0x042fe60000081010 */
[----:B------:R1:W-:Y:S04]  /*8be30*/  STL.64 [R1+0xee8], R22 ;  /* 0x000ee81601007387 */ /* 0x0003e80000100a00 */
[----:B------:R-:W-:Y:S04]  /*8be40*/  LDS R12, [R6+0x8080] ;  /* 0x00808000060c7984 */ /* 0x000fe80000000800 */
[----:B------:R-:W-:Y:S01]  /*8be50*/  LDS R14, [R6+0xa080] ;  /* 0x00a08000060e7984 */ /* 0x000fe20000000800 */
[----:B-1----:R-:W-:Y:S03]  /*8be60*/  HMMA.1688.F32.TF32 R20, R8, R188, R220 ;  /* 0x000000bc0814723c */ /* 0x002fe600000810dc */
        /* <DEDUP_REMOVED lines=17> */
[----:B---3--:R-:W3:Y:S04]  /*8bf80*/  LDL.LU R26, [R1+0x4e08] ;  /* 0x004e0800011a7983 */ /* 0x008ee80000300800 */
        /* <DEDUP_REMOVED lines=85> */
[----:B------:R-:W2:Y:S02]  /*8c4e0*/  LDS R15, [R7+0xa080] ;  /* 0x00a08000070f7984 */ /* 0x000ea40000000800 */
[----:B--2---:R-:W-:Y:S08]  /*8c4f0*/  HMMA.1688.F32.TF32 R16, R12, R216, R16 ;  /* 0x000000d80c10723c */ /* 0x004ff00000081010 */
[C---:B---3--:R-:W-:Y:S08]  /*8c500*/  HMMA.1688.F32.TF32 R92, R8.reuse, R184, R244 ;  /* 0x000000b8085c723c */ /* 0x048ff000000810f4 */
[C---:B------:R-:W-:Y:S11]  /*8c510*/  HMMA.1688.F32.TF32 R196, R8.reuse, R176, R228 ;  /* 0x000000b008c4723c */ /* 0x040ff600000810e4 */
[----:B------:R-:W-:Y:S05]  /*8c520*/  @!UPT UIADD3 URZ, URZ, URZ, URZ ;  /* 0x0000003f3f3ff290 */ /* 0x000fea000fffe03f */
[----:B------:R-:W-:Y:S02]  /*8c530*/  IMAD.MOV.U32 R248, RZ, RZ, R92 ;  /* 0x000000fffff87224 */ /* 0x000fe400078e005c */
[----:B------:R-:W-:Y:S02]  /*8c540*/  IMAD.MOV.U32 R249, RZ, RZ, R93 ;  /* 0x000000fffff97224 */ /* 0x000fe400078e005d */
[----:B------:R-:W-:Y:S01]  /*8c550*/  IMAD.MOV.U32 R250, RZ, RZ, R94 ;  /* 0x000000fffffa7224 */ /* 0x000fe200078e005e */
[----:B------:R-:W-:Y:S01]  /*8c560*/  HMMA.1688.F32.TF32 R200, R8, R180, R232 ;  /* 0x000000b408c8723c */ /* 0x000fe200000810e8 */
[----:B------:R-:W-:-:S07]  /*8c570*/  IMAD.MOV.U32 R251, RZ, RZ, R95 ;  /* 0x000000fffffb7224 */ /* 0x000fce00078e005f */
        /* <DEDUP_REMOVED lines=38> */
[C---:B----4-:R-:W-:Y:S01]  /*8c7e0*/  HMMA.1688.F32.TF32 R24, R8.reuse, R104, R20 ;  /* 0x000000680818723c */ /* 0x050fe20000081014 */
[----:B------:R-:W-:Y:S04]  /*8c7f0*/  STL.64 [R1+0xe08], R66 ;  /* 0x000e084201007387 */ /* 0x000fe80000100a00 */
        /* <DEDUP_REMOVED lines=23> */
[----:B------:R-:W-:Y:S04]  /*8c970*/  LDS R8, [R4+0x8100] ;  /* 0x0081000004087984 */ /* 0x000fe80000000800 */
[----:B------:R-:W-:Y:S01]  /*8c980*/  LDS R10, [R4+0xa100] ;  /* 0x00a10000040a7984 */ /* 0x000fe20000000800 */
[C---:B-1----:R-:W-:Y:S03]  /*8c990*/  HMMA.1688.F32.TF32 R20, R12.reuse, R212, R220 ;  /* 0x000000d40c14723c */ /* 0x042fe600000810dc */
[----:B------:R1:W-:Y:S04]  /*8c9a0*/  STL.64 [R1+0x1a0], R16 ;  /* 0x0001a01001007387 */ /* 0x0003e80000100a00 */
[----:B------:R2:W-:Y:S04]  /*8c9b0*/  STL.64 [R1+0x1a8], R18 ;  /* 0x0001a81201007387 */ /* 0x0005e80000100a00 */
[----:B------:R-:W-:Y:S04]  /*8c9c0*/  LDS R9, [R5+0x8100] ;  /* 0x0081000005097984 */ /* 0x000fe80000000800 */
[----:B-1----:R-:W3:Y:S04]  /*8c9d0*/  LDL.LU R16, [R1+0x40d0] ;  /* 0x0040d00001107983 */ /* 0x002ee80000300800 */
[----:B------:R-:W1:Y:S04]  /*8c9e0*/  LDS R11, [R5+0xa100] ;  /* 0x00a10000050b7984 */ /* 0x000e680000000800 */
[----:B------:R4:W-:Y:S04]  /*8c9f0*/  STL.64 [R1+0xd50], R20 ;  /* 0x000d501401007387 */ /* 0x0009e80000100a00 */
[----:B------:R1:W-:Y:S04]  /*8ca00*/  STL.64 [R1+0xd58], R22 ;  /* 0x000d581601007387 */ /* 0x0003e80000100a00 */
[----:B------:R-:W3:Y:S04]  /*8ca10*/  LDL.LU R17, [R1+0x40d4] ;  /* 0x0040d40001117983 */ /* 0x000ee80000300800 */
[----:B--2---:R-:W3:Y:S04]  /*8ca20*/  LDL.LU R18, [R1+0x40d8] ;  /* 0x0040d80001127983 */ /* 0x004ee80000300800 */
[----:B------:R-:W3:Y:S04]  /*8ca30*/  LDL.LU R19, [R1+0x40dc] ;  /* 0x0040dc0001137983 */ /* 0x000ee80000300800 */
[----:B------:R-:W2:Y:S04]  /*8ca40*/  LDL.LU R224, [R1+0x4bb0] ;  /* 0x004bb00001e07983 */ /* 0x000ea80000300800 */
[----:B------:R-:W2:Y:S04]  /*8ca50*/  LDL.LU R225, [R1+0x4bb4] ;  /* 0x004bb40001e17983 */ /* 0x000ea80000300800 */
[----:B------:R-:W2:Y:S04]  /*8ca60*/  LDL.LU R226, [R1+0x4bb8] ;  /* 0x004bb80001e27983 */ /* 0x000ea80000300800 */
[----:B------:R-:W2:Y:S04]  /*8ca70*/  LDL.LU R227, [R1+0x4bbc] ;  /* 0x004bbc0001e37983 */ /* 0x000ea80000300800 */
        /* <DEDUP_REMOVED lines=116> */
[C---:B--2---:R-:W-:Y:S11]  /*8d1c0*/  HMMA.1688.F32.TF32 R204, R12.reuse, R208, R204 ;  /* 0x000000d00ccc723c */ /* 0x044ff600000810cc */
[----:B------:R-:W-:Y:S11]  /*8d1d0*/  @!UPT UIADD3 URZ, URZ, URZ, URZ ;  /* 0x0000003f3f3ff290 */ /* 0x000ff6000fffe03f */
[----:B------:R-:W-:Y:S01]  /*8d1e0*/  @!UPT UIADD3 URZ, URZ, URZ, URZ ;  /* 0x0000003f3f3ff290 */ /* 0x000fe2000fffe03f */
[----:B------:R-:W-:Y:S04]  /*8d1f0*/  STL.64 [R1+0xd40], R204 ;  /* 0x000d40cc01007387 */ /* 0x000fe80000100a00 */
[----:B------:R1:W-:Y:S04]  /*8d200*/  STL.64 [R1+0xd48], R206 ;  /* 0x000d48ce01007387 */ /* 0x0003e80000100a00 */
[----:B-1----:R-:W2:Y:S04]  /*8d210*/  LDL.LU.64 R206, [R1+0x7b20] ;  /* 0x007b200001ce7983 */ /* 0x002ea80000300a00 */
[----:B------:R-:W2:Y:S02]  /*8d220*/  LDL.LU.64 R204, [R1+0x7b18] ;  /* 0x007b180001cc7983 */ /* 0x000ea40000300a00 */
[C---:B--2---:R-:W-:Y:S11]  /*8d230*/  HMMA.1688.F32.TF32 R200, R12.reuse, R204, R200 ;  /* 0x000000cc0cc8723c */ /* 0x044ff600000810c8 */
[----:B------:R-:W-:Y:S11]  /*8d240*/  @!UPT UIADD3 URZ, URZ, URZ, URZ ;  /* 0x0000003f3f3ff290 */ /* 0x000ff6000fffe03f */
[----:B------:R-:W-:Y:S01]  /*8d250*/  @!UPT UIADD3 URZ, URZ, URZ, URZ ;  /* 0x0000003f3f3ff290 */ /* 0x000fe2000fffe03f */
[----:B------:R-:W-:Y:S04]  /*8d260*/  STL.64 [R1+0xd30], R200 ;  /* 0x000d30c801007387 */ /* 0x000fe80000100a00 */
[----:B------:R1:W-:Y:S04]  /*8d270*/  STL.64 [R1+0xd38], R202 ;  /* 0x000d38ca01007387 */ /* 0x0003e80000100a00 */
[----:B-1----:R-:W2:Y:S04]  /*8d280*/  LDL.LU.64 R202, [R1+0x7b10] ;  /* 0x007b100001ca7983 */ /* 0x002ea80000300a00 */
[----:B------:R-:W3:Y:S02]  /*8d290*/  LDL.LU.64 R200, [R1+0x7b08] ;  /* 0x007b080001c87983 */ /* 0x000ee40000300a00 */
[C---:B---3--:R-:W-:Y:S11]  /*8d2a0*/  HMMA.1688.F32.TF32 R196, R12.reuse, R200, R196 ;  /* 0x000000c80cc4723c */ /* 0x048ff600000810c4 */
[----:B------:R-:W-:Y:S11]  /*8d2b0*/  @!UPT UIADD3 URZ, URZ, URZ, URZ ;  /* 0x0000003f3f3ff290 */ /* 0x000ff6000fffe03f */
[----:B------:R-:W-:Y:S01]  /*8d2c0*/  @!UPT UIADD3 URZ, URZ, URZ, URZ ;  /* 0x0000003f3f3ff290 */ /* 0x000fe2000fffe03f */
[----:B------:R-:W-:Y:S04]  /*8d2d0*/  STL.64 [R1+0xd20], R196 ;  /* 0x000d20c401007387 */ /* 0x000fe80000100a00 */
[----:B------:R1:W-:Y:S04]  /*8d2e0*/  STL.64 [R1+0xd28], R198 ;  /* 0x000d28c601007387 */ /* 0x0003e80000100a00 */
[----:B-1----:R-:W3:Y:S04]  /*8d2f0*/  LDL.LU.64 R198, [R1+0x7b00] ;  /* 0x007b000001c67983 */ /* 0x002ee80000300a00 */
[----:B------:R-:W2:Y:S02]  /*8d300*/  LDL.LU.64 R196, [R1+0x7af8] ;  /* 0x007af80001c47983 */ /* 0x000ea40000300a00 */
        /* <DEDUP_REMOVED lines=8> */
[C---:B--2---:R-:W-:Y:S11]  /*8d390*/  HMMA.1688.F32.TF32 R248, R12.reuse, R92, R248 ;  /* 0x0000005c0cf8723c */ /* 0x044ff600000810f8 */
        /* <DEDUP_REMOVED lines=8> */
[----:B------:R-:W-:Y:S04]  /*8d420*/  STL.64 [R1+0xcf8], R250 ;  /* 0x000cf8fa01007387 */ /* 0x000fe80000100a00 */
[----:B------:R-:W-:Y:S01]  /*8d430*/  STL.64 [R1+0xce0], R236 ;  /* 0x000ce0ec01007387 */ /* 0x000fe20000100a00 */
[C---:B------:R-:W-:Y:S03]  /*8d440*/  HMMA.1688.F32.TF32 R232, R12.reuse, R176, R88 ;  /* 0x000000b00ce8723c */ /* 0x040fe60000081058 */
[----:B------:R1:W-:Y:S05]  /*8d450*/  STL.64 [R1+0xce8], R238 ;  /* 0x000ce8ee01007387 */ /* 0x0003ea0000100a00 */
[C---:B------:R-:W-:Y:S08]  /*8d460*/  HMMA.1688.F32.TF32 R88, R12.reuse, R168, R80 ;  /* 0x000000a80c58723c */ /* 0x040ff00000081050 */
[C---:B-1----:R-:W-:Y:S08]  /*8d470*/  HMMA.1688.F32.TF32 R236, R12.reuse, R180, R228 ;  /* 0x000000b40cec723c */ /* 0x042ff000000810e4 */
        /* <DEDUP_REMOVED lines=39> */
[C---:B------:R-:W-:Y:S01]  /*8d6f0*/  HMMA.1688.F32.TF32 R24, R12.reuse, R104, R224 ;  /* 0x000000680c18723c */ /* 0x040fe200000810e0 */
[----:B------:R-:W-:Y:S04]  /*8d700*/  STL.64 [R1+0xc28], R66 ;  /* 0x000c284201007387 */ /* 0x000fe80000100a00 */
[----:B------:R-:W-:Y:S03]  /*8d710*/  STL.64 [R1+0xc10], R60 ;  /* 0x000c103c01007387 */ /* 0x000fe60000100a00 */
[----:B------:R-:W-:Y:S01]  /*8d720*/  HMMA.1688.F32.TF32 R20, R12, R100, R16 ;  /* 0x000000640c14723c */ /* 0x000fe20000081010 */
        /* <DEDUP_REMOVED lines=20> */
[----:B------:R-:W2:Y:S04]  /*8d870*/  LDL.LU R16, [R1+0x4a10] ;  /* 0x004a100001107983 */ /* 0x000ea80000300800 */
[----:B------:R1:W-:Y:S04]  /*8d880*/  STL.64 [R1+0x190], R20 ;  /* 0x0001901401007387 */ /* 0x0003e80000100a00 */
[----:B------:R4:W-:Y:S04]  /*8d890*/  STL.64 [R1+0x198], R22 ;  /* 0x0001981601007387 */ /* 0x0009e80000100a00 */
[----:B------:R-:W-:Y:S04]  /*8d8a0*/  STL.64 [R1+0x180], R12 ;  /* 0x0001800c01007387 */ /* 0x000fe80000100a00 */
[----:B------:R-:W-:Y:S04]  /*8d8b0*/  STL.64 [R1+0x188], R14 ;  /* 0x0001880e01007387 */ /* 0x000fe80000100a00 */
        /* <DEDUP_REMOVED lines=108> */
[----:B------:R-:W-:Y:S04]  /*8df80*/  LDS R12, [R6+0x8100] ;  /* 0x00810000060c7984 */ /* 0x000fe80000000800 */
[----:B------:R-:W-:Y:S01]  /*8df90*/  LDS R14, [R6+0xa100] ;  /* 0x00a10000060e7984 */ /* 0x000fe20000000800 */
[C---:B---3--:R-:W-:Y:S03]  /*8dfa0*/  HMMA.1688.F32.TF32 R52, R8.reuse, R160, R52 ;  /* 0x000000a00834723c */ /* 0x048fe60000081034 */
[----:B------:R-:W-:Y:S04]  /*8dfb0*/  LDS R13, [R7+0x8100] ;  /* 0x00810000070d7984 */ /* 0x000fe80000000800 */
[----:B------:R-:W1:Y:S01]  /*8dfc0*/  LDS R15, [R7+0xa100] ;  /* 0x00a10000070f7984 */ /* 0x000e620000000800 */
[C---:B------:R-:W-:Y:S08]  /*8dfd0*/  HMMA.1688.F32.TF32 R44, R8.reuse, R152, R44 ;  /* 0x00000098082c723c */ /* 0x040ff0000008102c */
[C---:B----4-:R-:W-:Y:S08]  /*8dfe0*/  HMMA.1688.F32.TF32 R60, R8.reuse, R168, R60 ;  /* 0x000000a8083c723c */ /* 0x050ff0000008103c */
        /* <DEDUP_REMOVED lines=8> */
[C---:B------:R-:W-:Y:S11]  /*8e070*/  HMMA.1688.F32.TF32 R240, R8.reuse, R204, R240 ;  /* 0x000000cc08f0723c */ /* 0x040ff600000810f0 */
[----:B------:R-:W-:Y:S04]  /*8e080*/  @!UPT UIADD3 URZ, URZ, URZ, URZ ;  /* 0x0000003f3f3ff290 */ /* 0x000fe8000fffe03f */
[----:B------:R-:W-:Y:S04]  /*8e090*/  STL.64 [R1+0xb70], R248 ;  /* 0x000b70f801007387 */ /* 0x000fe80000100a00 */
[----:B------:R2:W-:Y:S02]  /*8e0a0*/  STL.64 [R1+0xb78], R250 ;  /* 0x000b78fa01007387 */ /* 0x0005e40000100a00 */
[C---:B--2---:R-:W-:Y:S08]  /*8e0b0*/  HMMA.1688.F32.TF32 R248, R8.reuse, R208, R236 ;  /* 0x000000d008f8723c */ /* 0x044ff000000810ec */
[C---:B------:R-:W-:Y:S08]  /*8e0c0*/  HMMA.1688.F32.TF32 R236, R8.reuse, R200, R244 ;  /* 0x000000c808ec723c */ /* 0x040ff000000810f4 */
[C---:B------:R-:W-:Y:S08]  /*8e0d0*/  HMMA.1688.F32.TF32 R88, R8.reuse, R96, R88 ;  /* 0x000000600858723c */ /* 0x040ff00000081058 */
        /* <DEDUP_REMOVED lines=52> */
[C---:B--2---:R-:W-:Y:S03]  /*8e420*/  HMMA.1688.F32.TF32 R28, R8.reuse, R124, R224 ;  /* 0x0000007c081c723c */ /* 0x044fe600000810e0 */
[----:B------:R-:W-:Y:S04]  /*8e430*/  STL.64 [R1+0xa00], R20 ;  /* 0x000a001401007387 */ /* 0x000fe80000100a00 */
[----:B------:R2:W-:Y:S01]  /*8e440*/  STL.64 [R1+0xa08], R22 ;  /* 0x000a081601007387 */ /* 0x0005e20000100a00 */
[C---:B---3--:R-:W-:Y:S08]  /*8e450*/  HMMA.1688.F32.TF32 R24, R8.reuse, R120, R16 ;  /* 0x000000780818723c */ /* 0x048ff00000081010 */
[----:B--2---:R-:W-:Y:S07]  /*8e460*/  HMMA.1688.F32.TF32 R20, R8, R116, R220 ;  /* 0x000000740814723c */ /* 0x004fee00000810dc */
[----:B------:R-:W-:Y:S04]  /*8e470*/  STL.64 [R1+0x9f0], R28 ;  /* 0x0009f01c01007387 */ /* 0x000fe80000100a00 */
[----:B------:R-:W-:Y:S04]  /*8e480*/  STL.64 [R1+0x9f8], R30 ;  /* 0x0009f81e01007387 */ /* 0x000fe80000100a00 */
        /* <DEDUP_REMOVED lines=112> */
[C---:B-1----:R-:W-:Y:S08]  /*8eb90*/  HMMA.1688.F32.TF32 R48, R12.reuse, R176, R48 ;  /* 0x000000b00c30723c */ /* 0x042ff00000081030 */
[C---:B--2---:R-:W-:Y:S08]  /*8eba0*/  HMMA.1688.F32.TF32 R52, R12.reuse, R180, R52 ;  /* 0x000000b40c34723c */ /* 0x044ff00000081034 */
[C---:B------:R-:W-:Y:S08]  /*8ebb0*/  HMMA.1688.F32.TF32 R44, R12.reuse, R172, R44 ;  /* 0x000000ac0c2c723c */ /* 0x040ff0000008102c */
[C---:B---3--:R-:W-:Y:S08]  /*8ebc0*/  HMMA.1688.F32.TF32 R60, R12.reuse, R188, R60 ;  /* 0x000000bc0c3c723c */ /* 0x048ff0000008103c */
[C---:B----4-:R-:W-:Y:S08]  /*8ebd0*/  HMMA.1688.F32.TF32 R64, R12.reuse, R192, R64 ;  /* 0x000000c00c40723c */ /* 0x050ff00000081040 */
[C---:B------:R-:W-:Y:S08]  /*8ebe0*/  HMMA.1688.F32.TF32 R68, R12.reuse, R96, R68 ;  /* 0x000000600c44723c */ /* 0x040ff00000081044 */
[C---:B------:R-:W-:Y:S08]  /*8ebf0*/  HMMA.1688.F32.TF32 R76, R12.reuse, R196, R76 ;  /* 0x000000c40c4c723c */ /* 0x040ff0000008104c */
[C---:B------:R-:W-:Y:S08]  /*8ec00*/  HMMA.1688.F32.TF32 R80, R12.reuse, R200, R80 ;  /* 0x000000c80c50723c */ /* 0x040ff00000081050 */
[C---:B------:R-:W-:Y:S08]  /*8ec10*/  HMMA.1688.F32.TF32 R84, R12.reuse, R204, R84 ;  /* 0x000000cc0c54723c */ /* 0x040ff00000081054 */
[----:B------:R-:W-:Y:S08]  /*8ec20*/  HMMA.1688.F32.TF32 R232, R12, R216, R232 ;  /* 0x000000d80ce8723c */ /* 0x000ff000000810e8 */
[C---:B------:R-:W-:Y:S08]  /*8ec30*/  HMMA.1688.F32.TF32 R248, R8.reuse, R112, R248 ;  /* 0x0000007008f8723c */ /* 0x040ff000000810f8 */
[C---:B------:R-:W-:Y:S11]  /*8ec40*/  HMMA.1688.F32.TF32 R240, R8.reuse, R104, R240 ;  /* 0x0000006808f0723c */ /* 0x040ff600000810f0 */
[----:B------:R-:W-:Y:S04]  /*8ec50*/  @!UPT UIADD3 URZ, URZ, URZ, URZ ;  /* 0x0000003f3f3ff290 */ /* 0x000fe8000fffe03f */
[----:B------:R-:W-:Y:S04]  /*8ec60*/  STL.64 [R1+0x9c0], R248 ;  /* 0x0009c0f801007387 */ /* 0x000fe80000100a00 */
[----:B------:R1:W-:Y:S02]  /*8ec70*/  STL.64 [R1+0x9c8], R250 ;  /* 0x0009c8fa01007387 */ /* 0x0003e40000100a00 */
[C---:B-1----:R-:W-:Y:S08]  /*8ec80*/  HMMA.1688.F32.TF32 R248, R8.reuse, R108, R236 ;  /* 0x0000006c08f8723c */ /* 0x042ff000000810ec */
[----:B------:R-:W-:Y:S01]  /*8ec90*/  HMMA.1688.F32.TF32 R236, R8, R100, R244 ;  /* 0x0000006408ec723c */ /* 0x000fe200000810f4 */
[----:B------:R-:W-:Y:S04]  /*8eca0*/  LDS R8, [R4+0x8180] ;  /* 0x0081800004087984 */ /* 0x000fe80000000800 */
[----:B------:R-:W-:Y:S03]  /*8ecb0*/  LDS R10, [R4+0xa180] ;  /* 0x00a18000040a7984 */ /* 0x000fe60000000800 */
[C---:B------:R-:W-:Y:S01]  /*8ecc0*/  HMMA.1688.F32.TF32 R228, R12.reuse, R212, R228 ;  /* 0x000000d40ce4723c */ /* 0x040fe200000810e4 */
[----:B------:R-:W-:Y:S04]  /*8ecd0*/  LDS R9, [R5+0x8180] ;  /* 0x0081800005097984 */ /* 0x000fe80000000800 */
[----:B------:R-:W1:Y:S03]  /*8ece0*/  LDS R11, [R5+0xa180] ;  /* 0x00a18000050b7984 */ /* 0x000e660000000800 */
[C---:B------:R-:W-:Y:S01]  /*8ecf0*/  HMMA.1688.F32.TF32 R88, R12.reuse, R208, R88 ;  /* 0x000000d00c58723c */ /* 0x040fe20000081058 */
[----:B------:R-:W-:Y:S07]  /*8ed00*/  STL.64 [R1+0x9b0], R248 ;  /* 0x0009b0f801007387 */ /* 0x000fee0000100a00 */
        /* <DEDUP_REMOVED lines=170> */
[----:B-1----:R-:W-:Y:S08]  /*8f7b0*/  HMMA.1688.F32.TF32 R76, R8, R216, R76 ;  /* 0x000000d8084c723c */ /* 0x002ff0000008104c */
[C---:B--2---:R-:W-:Y:S08]  /*8f7c0*/  HMMA.1688.F32.TF32 R80, R12.reuse, R100, R80 ;  /* 0x000000640c50723c */ /* 0x044ff00000081050 */
[C---:B---3--:R-:W-:Y:S08]  /*8f7d0*/  HMMA.1688.F32.TF32 R84, R12.reuse, R104, R84 ;  /* 0x000000680c54723c */ /* 0x048ff00000081054 */
[C---:B----4-:R-:W-:Y:S08]  /*8f7e0*/  HMMA.1688.F32.TF32 R228, R12.reuse, R112, R228 ;  /* 0x000000700ce4723c */ /* 0x050ff000000810e4 */
[C---:B------:R-:W-:Y:S08]  /*8f7f0*/  HMMA.1688.F32.TF32 R232, R12.reuse, R116, R232 ;  /* 0x000000740ce8723c */ /* 0x040ff000000810e8 */
[C---:B------:R-:W-:Y:S08]  /*8f800*/  HMMA.1688.F32.TF32 R248, R12.reuse, R132, R248 ;  /* 0x000000840cf8723c */ /* 0x040ff000000810f8 */
[C---:B------:R-:W-:Y:S11]  /*8f810*/  HMMA.1688.F32.TF32 R240, R12.reuse, R124, R240 ;  /* 0x0000007c0cf0723c */ /* 0x040ff600000810f0 */
[----:B------:R-:W-:Y:S04]  /*8f820*/  @!UPT UIADD3 URZ, URZ, URZ, URZ ;  /* 0x0000003f3f3ff290 */ /* 0x000fe8000fffe03f */
        /* <DEDUP_REMOVED lines=67> */
[----:B------:R1:W-:Y:S02]  /*8fc60*/  STL.64 [R1+0x6f8], R26 ;  /* 0x0006f81a01007387 */ /* 0x0003e40000100a00 */
[C---:B-1----:R-:W-:Y:S08]  /*8fc70*/  HMMA.1688.F32.TF32 R24, R8.reuse, R160, R16 ;  /* 0x000000a00818723c */ /* 0x042ff00000081010 */
[----:B------:R-:W-:Y:S01]  /*8fc80*/  HMMA.1688.F32.TF32 R16, R8, R156, R220 ;  /* 0x0000009c0810723c */ /* 0x000fe200000810dc */
[----:B------:R-:W-:Y:S04]  /*8fc90*/  STL.64 [R1+0x6e0], R28 ;  /* 0x0006e01c01007387 */ /* 0x000fe80000100a00 */
[----:B------:R-:W-:Y:S04]  /*8fca0*/  STL.64 [R1+0x6e8], R30 ;  /* 0x0006e81e01007387 */ /* 0x000fe80000100a00 */
[----:B------:R1:W-:Y:S04]  /*8fcb0*/  STL.64 [R1+0x6d0], R20 ;  /* 0x0006d01401007387 */ /* 0x0003e80000100a00 */
[----:B------:R3:W-:Y:S04]  /*8fcc0*/  STL.64 [R1+0x6d8], R22 ;  /* 0x0006d81601007387 */ /* 0x0007e80000100a00 */
[----:B-1----:R-:W4:Y:S04]  /*8fcd0*/  LDL.LU R20, [R1+0x45e0] ;  /* 0x0045e00001147983 */ /* 0x002f280000300800 */
[----:B------:R1:W-:Y:S04]  /*8fce0*/  STL.64 [R1+0x6c0], R24 ;  /* 0x0006c01801007387 */ /* 0x0003e80000100a00 */
[----:B------:R1:W-:Y:S04]  /*8fcf0*/  STL.64 [R1+0x6c8], R26 ;  /* 0x0006c81a01007387 */ /* 0x0003e80000100a00 */
[----:B------:R1:W-:Y:S04]  /*8fd00*/  STL.64 [R1+0x6b0], R16 ;  /* 0x0006b01001007387 */ /* 0x0003e80000100a00 */
[----:B------:R1:W-:Y:S04]  /*8fd10*/  STL.64 [R1+0x6b8], R18 ;  /* 0x0006b81201007387 */ /* 0x0003e80000100a00 */
[----:B------:R-:W4:Y:S04]  /*8fd20*/  LDL.LU R21, [R1+0x45e4] ;  /* 0x0045e40001157983 */ /* 0x000f280000300800 */
[----:B---3--:R-:W4:Y:S04]  /*8fd30*/  LDL.LU R22, [R1+0x45e8] ;  /* 0x0045e80001167983 */ /* 0x008f280000300800 */
[----:B------:R-:W4:Y:S04]  /*8fd40*/  LDL.LU R23, [R1+0x45ec] ;  /* 0x0045ec0001177983 */ /* 0x000f280000300800 */
        /* <DEDUP_REMOVED lines=93> */
[C---:B------:R-:W-:Y:S07]  /*90320*/  HMMA.1688.F32.TF32 R64, R8.reuse, R128, R64 ;  /* 0x000000800840723c */ /* 0x040fee0000081040 */
[----:B------:R-:W-:Y:S04]  /*90330*/  STL.64 [R1+0x6a0], R88 ;  /* 0x0006a05801007387 */ /* 0x000fe80000100a00 */
[----:B------:R-:W-:Y:S04]  /*90340*/  STL.64 [R1+0x6a8], R90 ;  /* 0x0006a85a01007387 */ /* 0x000fe80000100a00 */
[----:B------:R-:W-:Y:S01]  /*90350*/  STL.64 [R1+0x690], R84 ;  /* 0x0006905401007387 */ /* 0x000fe20000100a00 */
[----:B------:R-:W-:Y:S03]  /*90360*/  HMMA.1688.F32.TF32 R48, R8, R112, R48 ;  /* 0x000000700830723c */ /* 0x000fe60000081030 */
[----:B------:R-:W-:Y:S04]  /*90370*/  STL.64 [R1+0x698], R86 ;  /* 0x0006985601007387 */ /* 0x000fe80000100a00 */
[----:B------:R-:W-:Y:S04]  /*90380*/  STL.64 [R1+0x680], R80 ;  /* 0x0006805001007387 */ /* 0x000fe80000100a00 */
[----:B------:R-:W-:Y:S04]  /*90390*/  STL.64 [R1+0x688], R82 ;  /* 0x0006885201007387 */ /* 0x000fe80000100a00 */
[----:B------:R-:W-:Y:S01]  /*903a0*/  STL.64 [R1+0x670], R76 ;  /* 0x0006704c01007387 */ /* 0x000fe20000100a00 */
[C---:B------:R-:W-:Y:S03]  /*903b0*/  HMMA.1688.F32.TF32 R32, R12.reuse, R216, R32 ;  /* 0x000000d80c20723c */ /* 0x040fe60000081020 */
[----:B------:R-:W-:Y:S04]  /*903c0*/  STL.64 [R1+0x678], R78 ;  /* 0x0006784e01007387 */ /* 0x000fe80000100a00 */
[----:B------:R-:W-:Y:S04]  /*903d0*/  STL.64 [R1+0x660], R72 ;  /* 0x0006604801007387 */ /* 0x000fe80000100a00 */
[----:B------:R-:W-:Y:S01]  /*903e0*/  STL.64 [R1+0x668], R74 ;  /* 0x0006684a01007387 */ /* 0x000fe20000100a00 */
[C---:B------:R-:W-:Y:S03]  /*903f0*/  HMMA.1688.F32.TF32 R20, R12.reuse, R204, R20 ;  /* 0x000000cc0c14723c */ /* 0x040fe60000081014 */
[----:B------:R-:W-:Y:S05]  /*90400*/  STL.64 [R1+0x650], R68 ;  /* 0x0006504401007387 */ /* 0x000fea0000100a00 */
        /* <DEDUP_REMOVED lines=34> */
[----:B------:R-:W-:Y:S04]  /*90630*/  LDS R9, [R5+0x8200] ;  /* 0x0082000005097984 */ /* 0x000fe80000000800 */
[----:B------:R-:W1:Y:S08]  /*90640*/  LDS R11, [R5+0xa200] ;  /* 0x00a20000050b7984 */ /* 0x000e700000000800 */
[----:B------:R-:W-:Y:S04]  /*90650*/  STL.64 [R1+0x5a0], R20 ;  /* 0x0005a01401007387 */ /* 0x000fe80000100a00 */
[----:B------:R2:W-:Y:S02]  /*90660*/  STL.64 [R1+0x5a8], R22 ;  /* 0x0005a81601007387 */ /* 0x0005e40000100a00 */
[C---:B--2---:R-:W-:Y:S02]  /*90670*/  HMMA.1688.F32.TF32 R20, R12.reuse, R92, R220 ;  /* 0x0000005c0c14723c */ /* 0x044fe400000810dc */
[----:B------:R-:W-:Y:S04]  /*90680*/  STL.64 [R1+0x7ac0], R198 ;  /* 0x007ac0c601007387 */ /* 0x000fe80000100a00 */
[----:B------:R-:W-:Y:S04]  /*90690*/  STL.64 [R1+0x7ab8], R196 ;  /* 0x007ab8c401007387 */ /* 0x000fe80000100a00 */
[----:B------:R2:W-:Y:S04]  /*906a0*/  STL.64 [R1+0x590], R16 ;  /* 0x0005901001007387 */ /* 0x0005e80000100a00 */
[----:B------:R3:W-:Y:S04]  /*906b0*/  STL.64 [R1+0x598], R18 ;  /* 0x0005981201007387 */ /* 0x0007e80000100a00 */
[----:B--2---:R-:W1:Y:S05]  /*906c0*/  LDL.LU R16, [R1+0x4040] ;  /* 0x0040400001107983 */ /* 0x004e6a0000300800 */
[----:B------:R2:W-:Y:S04]  /*906d0*/  STL.64 [R1+0x580], R20 ;  /* 0x0005801401007387 */ /* 0x0005e80000100a00 */
[----:B------:R4:W-:Y:S04]  /*906e0*/  STL.64 [R1+0x588], R22 ;  /* 0x0005881601007387 */ /* 0x0009e80000100a00 */
[----:B------:R-:W1:Y:S04]  /*906f0*/  LDL.LU R17, [R1+0x4044] ;  /* 0x0040440001117983 */ /* 0x000e680000300800 */
[----:B---3--:R-:W1:Y:S04]  /*90700*/  LDL.LU R18, [R1+0x4048] ;  /* 0x0040480001127983 */ /* 0x008e680000300800 */
[----:B------:R-:W1:Y:S04]  /*90710*/  LDL.LU R19, [R1+0x404c] ;  /* 0x00404c0001137983 */ /* 0x000e680000300800 */
[----:B--2---:R-:W2:Y:S04]  /*90720*/  LDL.LU R20, [R1+0x4430] ;  /* 0x0044300001147983 */ /* 0x004ea80000300800 */
[----:B------:R-:W2:Y:S04]  /*90730*/  LDL.LU R21, [R1+0x4434] ;  /* 0x0044340001157983 */ /* 0x000ea80000300800 */
[----:B----4-:R-:W2:Y:S04]  /*90740*/  LDL.LU R22, [R1+0x4438] ;  /* 0x0044380001167983 */ /* 0x010ea80000300800 */
        /* <DEDUP_REMOVED lines=77> */
[----:B------:R-:W4:Y:S01]  /*90c20*/  LDL.LU R80, [R1+0x4520] ;  /* 0x0045200001507983 */ /* 0x000f220000300800 */
[----:B------:R-:W4:Y:S03]  /*90c30*/  LDL.LU R81, [R1+0x4524] ;  /* 0x0045240001517983 */ /* 0x000f260000300800 */
[----:B------:R-:W4:Y:S01]  /*90c40*/  LDL.LU R82, [R1+0x4528] ;  /* 0x0045280001527983 */ /* 0x000f220000300800 */
[----:B------:R-:W4:Y:S02]  /*90c50*/  LDL.LU R83, [R1+0x452c] ;  /* 0x00452c0001537983 */ /* 0x000f240000300800 */
[----:B------:R-:W4:Y:S02]  /*90c60*/  LDL.LU R64, [R1+0x44e0] ;  /* 0x0044e00001407983 */ /* 0x000f240000300800 */
[----:B------:R-:W4:Y:S01]  /*90c70*/  LDL.LU R65, [R1+0x44e4] ;  /* 0x0044e40001417983 */ /* 0x000f220000300800 */
        /* <DEDUP_REMOVED lines=18> */
[----:B------:R-:W-:Y:S02]  /*90da0*/  STL.64 [R1+0x7ab0], R94 ;  /* 0x007ab05e01007387 */ /* 0x000fe40000100a00 */
[----:B------:R3:W-:Y:S01]  /*90db0*/  STL.64 [R1+0x7aa8], R92 ;  /* 0x007aa85c01007387 */ /* 0x0007e20000100a00 */
[C---:B--2---:R-:W-:Y:S08]  /*90dc0*/  HMMA.1688.F32.TF32 R196, R12.reuse, R188, R240 ;  /* 0x000000bc0cc4723c */ /* 0x044ff000000810f0 */
[C---:B---3--:R-:W-:Y:S08]  /*90dd0*/  HMMA.1688.F32.TF32 R92, R12.reuse, R96, R248 ;  /* 0x000000600c5c723c */ /* 0x048ff000000810f8 */
[C---:B------:R-:W-:Y:S11]  /*90de0*/  HMMA.1688.F32.TF32 R200, R12.reuse, R192, R236 ;  /* 0x000000c00cc8723c */ /* 0x040ff600000810ec */
[----:B------:R-:W-:Y:S04]  /*90df0*/  @!UPT UIADD3 URZ, URZ, URZ, URZ ;  /* 0x0000003f3f3ff290 */ /* 0x000fe8000fffe03f */
[----:B------:R-:W-:Y:S01]  /*90e00*/  STL.64 [R1+0x570], R92 ;  /* 0x0005705c01007387 */ /* 0x000fe20000100a00 */
[----:B------:R2:W-:Y:S02]  /*90e10*/  STL.64 [R1+0x578], R94 ;  /* 0x0005785e01007387 */ /* 0x0005e40000100a00 */
[C---:B--2---:R-:W-:Y:S05]  /*90e20*/  HMMA.1688.F32.TF32 R92, R12.reuse, R184, R244 ;  /* 0x000000b80c5c723c */ /* 0x044fea00000810f4 */
[----:B------:R-:W-:Y:S01]  /*90e30*/  STL.64 [R1+0x560], R200 ;  /* 0x000560c801007387 */ /* 0x000fe20000100a00 */
[----:B------:R4:W-:Y:S02]  /*90e40*/  STL.64 [R1+0x568], R202 ;  /* 0x000568ca01007387 */ /* 0x0009e40000100a00 */
[----:B------:R-:W-:Y:S02]  /*90e50*/  STL.64 [R1+0x550], R196 ;  /* 0x000550c401007387 */ /* 0x000fe40000100a00 */
[----:B------:R2:W-:Y:S01]  /*90e60*/  STL.64 [R1+0x558], R198 ;  /* 0x000558c601007387 */ /* 0x0005e20000100a00 */
[C---:B----4-:R-:W-:Y:S08]  /*90e70*/  HMMA.1688.F32.TF32 R200, R12.reuse, R180, R232 ;  /* 0x000000b40cc8723c */ /* 0x050ff000000810e8 */
[C---:B--2---:R-:W-:Y:S04]  /*90e80*/  HMMA.1688.F32.TF32 R196, R12.reuse, R176, R228 ;  /* 0x000000b00cc4723c */ /* 0x044fe800000810e4 */
[----:B------:R-:W-:Y:S01]  /*90e90*/  STL.64 [R1+0x540], R92 ;  /* 0x0005405c01007387 */ /* 0x000fe20000100a00 */
[----:B------:R2:W-:Y:S03]  /*90ea0*/  STL.64 [R1+0x548], R94 ;  /* 0x0005485e01007387 */ /* 0x0005e60000100a00 */
[C---:B--2---:R-:W-:Y:S08]  /*90eb0*/  HMMA.1688.F32.TF32 R92, R12.reuse, R172, R88 ;  /* 0x000000ac0c5c723c */ /* 0x044ff00000081058 */
        /* <DEDUP_REMOVED lines=9> */
[----:B------:R-:W-:Y:S01]  /*90f50*/  STL.64 [R1+0x530], R200 ;  /* 0x000530c801007387 */ /* 0x000fe20000100a00 */
[----:B------:R-:W-:Y:S06]  /*90f60*/  STL.64 [R1+0x538], R202 ;  /* 0x000538ca01007387 */ /* 0x000fec0000100a00 */
[C---:B------:R-:W-:Y:S01]  /*90f70*/  HMMA.1688.F32.TF32 R52, R12.reuse, R132, R48 ;  /* 0x000000840c34723c */ /* 0x040fe20000081030 */
[----:B------:R-:W-:Y:S01]  /*90f80*/  STL.64 [R1+0x520], R196 ;  /* 0x000520c401007387 */ /* 0x000fe20000100a00 */
[----:B------:R-:W-:Y:S06]  /*90f90*/  STL.64 [R1+0x528], R198 ;  /* 0x000528c601007387 */ /* 0x000fec0000100a00 */
[C---:B------:R-:W-:Y:S08]  /*90fa0*/  HMMA.1688.F32.TF32 R48, R12.reuse, R128, R44 ;  /* 0x000000800c30723c */ /* 0x040ff0000008102c */
[C---:B------:R-:W-:Y:S08]  /*90fb0*/  HMMA.1688.F32.TF32 R44, R12.reuse, R124, R40 ;  /* 0x0000007c0c2c723c */ /* 0x040ff00000081028 */
[C---:B------:R-:W-:Y:S08]  /*90fc0*/  HMMA.1688.F32.TF32 R40, R12.reuse, R120, R36 ;  /* 0x000000780c28723c */ /* 0x040ff00000081024 */
[C---:B------:R-:W-:Y:S01]  /*90fd0*/  HMMA.1688.F32.TF32 R36, R12.reuse, R116, R32 ;  /* 0x000000740c24723c */ /* 0x040fe20000081020 */
[----:B------:R-:W-:Y:S01]  /*90fe0*/  STL.64 [R1+0x510], R92 ;  /* 0x0005105c01007387 */ /* 0x000fe20000100a00 */
[----:B------:R-:W-:Y:S02]  /*90ff0*/  STL.64 [R1+0x518], R94 ;  /* 0x0005185e01007387 */ /* 0x000fe40000100a00 */
[----:B------:R-:W-:Y:S02]  /*91000*/  STL.64 [R1+0x500], R88 ;  /* 0x0005005801007387 */ /* 0x000fe40000100a00 */
[----:B------:R-:W-:Y:S01]  /*91010*/  STL.64 [R1+0x508], R90 ;  /* 0x0005085a01007387 */ /* 0x000fe20000100a00 */
[----:B------:R-:W-:Y:S01]  /*91020*/  STL.64 [R1+0x4f0], R84 ;  /* 0x0004f05401007387 */ /* 0x000fe20000100a00 */
[----:B------:R-:W-:Y:S02]  /*91030*/  STL.64 [R1+0x4f8], R86 ;  /* 0x0004f85601007387 */ /* 0x000fe40000100a00 */
[----:B------:R-:W-:Y:S02]  /*91040*/  STL.64 [R1+0x4e0], R80 ;  /* 0x0004e05001007387 */ /* 0x000fe40000100a00 */
[----:B------:R-:W-:Y:S01]  /*91050*/  STL.64 [R1+0x4e8], R82 ;  /* 0x0004e85201007387 */ /* 0x000fe20000100a00 */
[C---:B------:R-:W-:Y:S01]  /*91060*/  HMMA.1688.F32.TF32 R32, R12.reuse, R112, R28 ;  /* 0x000000700c20723c */ /* 0x040fe2000008101c */
[----:B------:R-:W-:Y:S01]  /*91070*/  STL.64 [R1+0x4d0], R76 ;  /* 0x0004d04c01007387 */ /* 0x000fe20000100a00 */
[----:B------:R-:W-:Y:S06]  /*91080*/  STL.64 [R1+0x4d8], R78 ;  /* 0x0004d84e01007387 */ /* 0x000fec0000100a00 */
[C---:B------:R-:W-:Y:S01]  /*91090*/  HMMA.1688.F32.TF32 R28, R12.reuse, R108, R24 ;  /* 0x0000006c0c1c723c */ /* 0x040fe20000081018 */
[----:B------:R-:W-:Y:S01]  /*910a0*/  STL.64 [R1+0x4c0], R72 ;  /* 0x0004c04801007387 */ /* 0x000fe20000100a00 */
[----:B------:R-:W-:Y:S06]  /*910b0*/  STL.64 [R1+0x4c8], R74 ;  /* 0x0004c84a01007387 */ /* 0x000fec0000100a00 */
[C---:B------:R-:W-:Y:S01]  /*910c0*/  HMMA.1688.F32.TF32 R24, R12.reuse, R104, R20 ;  /* 0x000000680c18723c */ /* 0x040fe20000081014 */
[----:B------:R-:W-:Y:S02]  /*910d0*/  STL.64 [R1+0x4b0], R68 ;  /* 0x0004b04401007387 */ /* 0x000fe40000100a00 */
[----:B------:R-:W-:Y:S05]  /*910e0*/  STL.64 [R1+0x4b8], R70 ;  /* 0x0004b84601007387 */ /* 0x000fea0000100a00 */
[----:B------:R-:W-:Y:S01]  /*910f0*/  HMMA.1688.F32.TF32 R20, R12, R100, R224 ;  /* 0x000000640c14723c */ /* 0x000fe200000810e0 */
[----:B------:R-:W-:Y:S01]  /*91100*/  STL.64 [R1+0x4a0], R64 ;  /* 0x0004a04001007387 */ /* 0x000fe20000100a00 */
[----:B------:R-:W-:Y:S06]  /*91110*/  STL.64 [R1+0x4a8], R66 ;  /* 0x0004a84201007387 */ /* 0x000fec0000100a00 */
[C---:B-1----:R-:W-:Y:S01]  /*91120*/  HMMA.1688.F32.TF32 R12, R8.reuse, R216, R16 ;  /* 0x000000d8080c723c */ /* 0x042fe20000081010 */
[----:B------:R-:W-:Y:S01]  /*91130*/  STL.64 [R1+0x490], R60 ;  /* 0x0004903c01007387 */ /* 0x000fe20000100a00 */
        /* <DEDUP_REMOVED lines=22> */
[----:B------:R1:W-:Y:S02]  /*912a0*/  STL.64 [R1+0x108], R14 ;  /* 0x0001080e01007387 */ /* 0x0003e40000100a00 */
[----:B------:R-:W2:Y:S01]  /*912b0*/  LDL.LU R16, [R1+0x4030] ;  /* 0x0040300001107983 */ /* 0x000ea20000300800 */
[----:B------:R-:W-:Y:S04]  /*912c0*/  LDS R84, [R6+0x8200] ;  /* 0x0082000006547984 */ /* 0x000fe80000000800 */
[----:B------:R-:W-:Y:S04]  /*912d0*/  LDS R86, [R6+0xa200] ;  /* 0x00a2000006567984 */ /* 0x000fe80000000800 */
[----:B------:R-:W-:Y:S04]  /*912e0*/  LDS R85, [R7+0x8200] ;  /* 0x0082000007557984 */ /* 0x000fe80000000800 */
[----:B------:R-:W3:Y:S01]  /*912f0*/  LDS R87, [R7+0xa200] ;  /* 0x00a2000007577984 */ /* 0x000ee20000000800 */
[C---:B-1----:R-:W-:Y:S11]  /*91300*/  HMMA.1688.F32.TF32 R12, R8.reuse, R212, R220 ;  /* 0x000000d4080c723c */ /* 0x042ff600000810dc */
[----:B------:R-:W-:Y:S11]  /*91310*/  @!UPT UIADD3 URZ, URZ, URZ, URZ ;  /* 0x0000003f3f3ff290 */ /* 0x000ff6000fffe03f */
[----:B------:R-:W-:Y:S01]  /*91320*/  @!UPT UIADD3 URZ, URZ, URZ, URZ ;  /* 0x0000003f3f3ff290 */ /* 0x000fe2000fffe03f */
[----:B------:R1:W-:Y:S01]  /*91330*/  STL.64 [R1+0x3f0], R12 ;  /* 0x0003f00c01007387 */ /* 0x0003e20000100a00 */
[----:B------:R4:W-:Y:S02]  /*91340*/  STL.64 [R1+0x3f8], R14 ;  /* 0x0003f80e01007387 */ /* 0x0009e40000100a00 */
[----:B------:R-:W2:Y:S02]  /*91350*/  LDL.LU R17, [R1+0x4034] ;  /* 0x0040340001117983 */ /* 0x000ea40000300800 */
[----:B------:R-:W2:Y:S01]  /*91360*/  LDL.LU R18, [R1+0x4038] ;  /* 0x0040380001127983 */ /* 0x000ea20000300800 */
[----:B------:R-:W2:Y:S01]  /*91370*/  LDL.LU R19, [R1+0x403c] ;  /* 0x00403c0001137983 */ /* 0x000ea20000300800 */
[----:B------:R-:W2:Y:S02]  /*91380*/  LDL.LU R224, [R1+0x4250] ;  /* 0x0042500001e07983 */ /* 0x000ea40000300800 */
        /* <DEDUP_REMOVED lines=67> */
[----:B-1----:R-:W2:Y:S02]  /*917c0*/  LDL.LU R12, [R1+0x43c0] ;  /* 0x0043c000010c7983 */ /* 0x002ea40000300800 */
[----:B------:R-:W2:Y:S02]  /*917d0*/  LDL.LU R13, [R1+0x43c4] ;  /* 0x0043c400010d7983 */ /* 0x000ea40000300800 */
[----:B----4-:R-:W2:Y:S01]  /*917e0*/  LDL.LU R14, [R1+0x43c8] ;  /* 0x0043c800010e7983 */ /* 0x010ea20000300800 */
[----:B------:R-:W2:Y:S01]  /*917f0*/  LDL.LU R15, [R1+0x43cc] ;  /* 0x0043cc00010f7983 */ /* 0x000ea20000300800 */
[----:B------:R-:W4:Y:S02]  /*91800*/  LDL.LU R88, [R1+0x43d0] ;  /* 0x0043d00001587983 */ /* 0x000f240000300800 */
[----:B------:R-:W4:Y:S02]  /*91810*/  LDL.LU R89, [R1+0x43d4] ;  /* 0x0043d40001597983 */ /* 0x000f240000300800 */
[----:B------:R-:W4:Y:S01]  /*91820*/  LDL.LU R90, [R1+0x43d8] ;  /* 0x0043d800015a7983 */ /* 0x000f220000300800 */
[----:B------:R-:W4:Y:S01]  /*91830*/  LDL.LU R91, [R1+0x43dc] ;  /* 0x0043dc00015b7983 */ /* 0x000f220000300800 */
        /* <DEDUP_REMOVED lines=12> */
[----:B------:R-:W3:Y:S02]  /*91900*/  LDL.LU R196, [R1+0x43f0] ;  /* 0x0043f00001c47983 */ /* 0x000ee40000300800 */
[----:B------:R-:W3:Y:S02]  /*91910*/  LDL.LU R197, [R1+0x43f4] ;  /* 0x0043f40001c57983 */ /* 0x000ee40000300800 */
[----:B------:R-:W3:Y:S01]  /*91920*/  LDL.LU R198, [R1+0x43f8] ;  /* 0x0043f80001c67983 */ /* 0x000ee20000300800 */
[----:B------:R-:W3:Y:S01]  /*91930*/  LDL.LU R199, [R1+0x43fc] ;  /* 0x0043fc0001c77983 */ /* 0x000ee20000300800 */
        /* <DEDUP_REMOVED lines=28> */
[C---:B--2---:R-:W-:Y:S11]  /*91b00*/  HMMA.1688.F32.TF32 R204, R8.reuse, R208, R204 ;  /* 0x000000d008cc723c */ /* 0x044ff600000810cc */
[----:B------:R-:W-:Y:S11]  /*91b10*/  @!UPT UIADD3 URZ, URZ, URZ, URZ ;  /* 0x0000003f3f3ff290 */ /* 0x000ff6000fffe03f */
[----:B------:R-:W-:Y:S01]  /*91b20*/  @!UPT UIADD3 URZ, URZ, URZ, URZ ;  /* 0x0000003f3f3ff290 */ /* 0x000fe2000fffe03f */
[----:B------:R-:W-:Y:S01]  /*91b30*/  STL.64 [R1+0x3e0], R204 ;  /* 0x0003e0cc01007387 */ /* 0x000fe20000100a00 */
[----:B------:R1:W-:Y:S03]  /*91b40*/  STL.64 [R1+0x3e8], R206 ;  /* 0x0003e8ce01007387 */ /* 0x0003e60000100a00 */
[----:B-1----:R-:W2:Y:S01]  /*91b50*/  LDL.LU.64 R206, [R1+0x7ae0] ;  /* 0x007ae00001ce7983 */ /* 0x002ea20000300a00 */
[----:B------:R-:W2:Y:S02]  /*91b60*/  LDL.LU.64 R204, [R1+0x7ad8] ;  /* 0x007ad80001cc7983 */ /* 0x000ea40000300a00 */
[C---:B--2---:R-:W-:Y:S11]  /*91b70*/  HMMA.1688.F32.TF32 R200, R8.reuse, R204, R200 ;  /* 0x000000cc08c8723c */ /* 0x044ff600000810c8 */
[----:B------:R-:W-:Y:S11]  /*91b80*/  @!UPT UIADD3 URZ, URZ, URZ, URZ ;  /* 0x0000003f3f3ff290 */ /* 0x000ff6000fffe03f */
[----:B------:R-:W-:Y:S01]  /*91b90*/  @!UPT UIADD3 URZ, URZ, URZ, URZ ;  /* 0x0000003f3f3ff290 */ /* 0x000fe2000fffe03f */
[----:B------:R-:W-:Y:S01]  /*91ba0*/  STL.64 [R1+0x3d0], R200 ;  /* 0x0003d0c801007387 */ /* 0x000fe20000100a00 */
[----:B------:R1:W-:Y:S03]  /*91bb0*/  STL.64 [R1+0x3d8], R202 ;  /* 0x0003d8ca01007387 */ /* 0x0003e60000100a00 */
[----:B-1----:R-:W2:Y:S01]  /*91bc0*/  LDL.LU.64 R202, [R1+0x7ad0] ;  /* 0x007ad00001ca7983 */ /* 0x002ea20000300a00 */
[----:B------:R-:W3:Y:S02]  /*91bd0*/  LDL.LU.64 R200, [R1+0x7ac8] ;  /* 0x007ac80001c87983 */ /* 0x000ee40000300a00 */
[C---:B---3--:R-:W-:Y:S11]  /*91be0*/  HMMA.1688.F32.TF32 R196, R8.reuse, R200, R196 ;  /* 0x000000c808c4723c */ /* 0x048ff600000810c4 */
[----:B------:R-:W-:Y:S11]  /*91bf0*/  @!UPT UIADD3 URZ, URZ, URZ, URZ ;  /* 0x0000003f3f3ff290 */ /* 0x000ff6000fffe03f */
[----:B------:R-:W-:Y:S01]  /*91c00*/  @!UPT UIADD3 URZ, URZ, URZ, URZ ;  /* 0x0000003f3f3ff290 */ /* 0x000fe2000fffe03f */
[----:B------:R-:W-:Y:S01]  /*91c10*/  STL.64 [R1+0x3c0], R196 ;  /* 0x0003c0c401007387 */ /* 0x000fe20000100a00 */
[----:B------:R1:W-:Y:S03]  /*91c20*/  STL.64 [R1+0x3c8], R198 ;  /* 0x0003c8c601007387 */ /* 0x0003e60000100a00 */
[----:B-1----:R-:W3:Y:S01]  /*91c30*/  LDL.LU.64 R198, [R1+0x7ac0] ;  /* 0x007ac00001c67983 */ /* 0x002ee20000300a00 */
[----:B------:R-:W2:Y:S02]  /*91c40*/  LDL.LU.64 R196, [R1+0x7ab8] ;  /* 0x007ab80001c47983 */ /* 0x000ea40000300a00 */
[C---:B--2---:R-:W-:Y:S11]  /*91c50*/  HMMA.1688.F32.TF32 R92, R8.reuse, R196, R92 ;  /* 0x000000c4085c723c */ /* 0x044ff6000008105c */
[----:B------:R-:W-:Y:S11]  /*91c60*/  @!UPT UIADD3 URZ, URZ, URZ, URZ ;  /* 0x0000003f3f3ff290 */ /* 0x000ff6000fffe03f */
[----:B------:R-:W-:Y:S01]  /*91c70*/  @!UPT UIADD3 URZ, URZ, URZ, URZ ;  /* 0x0000003f3f3ff290 */ /* 0x000fe2000fffe03f */
[----:B------:R-:W-:Y:S01]  /*91c80*/  STL.64 [R1+0x3b0], R92 ;  /* 0x0003b05c01007387 */ /* 0x000fe20000100a00 */
[----:B------:R1:W-:Y:S03]  /*91c90*/  STL.64 [R1+0x3b8], R94 ;  /* 0x0003b85e01007387 */ /* 0x0003e60000100a00 */
[----:B-1----:R-:W2:Y:S01]  /*91ca0*/  LDL.LU.64 R94, [R1+0x7ab0] ;  /* 0x007ab000015e7983 */ /* 0x002ea20000300a00 */
[----:B------:R-:W4:Y:S01]  /*91cb0*/  LDL.LU.64 R92, [R1+0x7aa8] ;  /* 0x007aa800015c7983 */ /* 0x000f220000300a00 */
        /* <DEDUP_REMOVED lines=12> */
[C---:B----4-:R-:W-:Y:S11]  /*91d80*/  HMMA.1688.F32.TF32 R88, R8.reuse, R92, R88 ;  /* 0x0000005c0858723c */ /* 0x050ff60000081058 */
[----:B------:R-:W-:Y:S11]  /*91d90*/  @!UPT UIADD3 URZ, URZ, URZ, URZ ;  /* 0x0000003f3f3ff290 */ /* 0x000ff6000fffe03f */
[----:B------:R-:W-:Y:S01]  /*91da0*/  @!UPT UIADD3 URZ, URZ, URZ, URZ ;  /* 0x0000003f3f3ff290 */ /* 0x000fe2000fffe03f */
[----:B------:R1:W-:Y:S01]  /*91db0*/  STL.64 [R1+0x3a0], R88 ;  /* 0x0003a05801007387 */ /* 0x0003e20000100a00 */
[----:B------:R-:W-:Y:S03]  /*91dc0*/  STL.64 [R1+0x3a8], R90 ;  /* 0x0003a85a01007387 */ /* 0x000fe60000100a00 */
[----:B-1----:R-:W4:Y:S01]  /*91dd0*/  LDL.LU.64 R88, [R1+0x7aa0] ;  /* 0x007aa00001587983 */ /* 0x002f220000300a00 */
[----:B------:R-:W-:Y:S02]  /*91de0*/  STL.64 [R1+0x390], R12 ;  /* 0x0003900c01007387 */ /* 0x000fe40000100a00 */
[----:B------:R1:W-:Y:S02]  /*91df0*/  STL.64 [R1+0x398], R14 ;  /* 0x0003980e01007387 */ /* 0x0003e40000100a00 */
[C---:B-1----:R-:W-:Y:S08]  /*91e00*/  HMMA.1688.F32.TF32 R12, R8.reuse, R192, R248 ;  /* 0x000000c0080c723c */ /* 0x042ff000000810f8 */
[C---:B------:R-:W-:Y:S11]  /*91e10*/  HMMA.1688.F32.TF32 R248, R8.reuse, R188, R236 ;  /* 0x000000bc08f8723c */ /* 0x040ff600000810ec */
[----:B------:R-:W-:Y:S04]  /*91e20*/  @!UPT UIADD3 URZ, URZ, URZ, URZ ;  /* 0x0000003f3f3ff290 */ /* 0x000fe8000fffe03f */
[----:B------:R-:W-:Y:S01]  /*91e30*/  STL.64 [R1+0x380], R12 ;  /* 0x0003800c01007387 */ /* 0x000fe20000100a00 */
[----:B------:R1:W-:Y:S02]  /*91e40*/  STL.64 [R1+0x388], R14 ;  /* 0x0003880e01007387 */ /* 0x0003e40000100a00 */
[C---:B-1----:R-:W-:Y:S08]  /*91e50*/  HMMA.1688.F32.TF32 R12, R8.reuse, R184, R240 ;  /* 0x000000b8080c723c */ /* 0x042ff000000810f0 */
[C---:B------:R-:W-:Y:S01]  /*91e60*/  HMMA.1688.F32.TF32 R236, R8.reuse, R180, R244 ;  /* 0x000000b408ec723c */ /* 0x040fe200000810f4 */
[----:B------:R-:W-:Y:S01]  /*91e70*/  STL.64 [R1+0x370], R248 ;  /* 0x000370f801007387 */ /* 0x000fe20000100a00 */
[----:B------:R-:W-:Y:S11]  /*91e80*/  STL.64 [R1+0x378], R250 ;  /* 0x000378fa01007387 */ /* 0x000ff60000100a00 */
[----:B------:R-:W-:Y:S02]  /*91e90*/  @!UPT UIADD3 URZ, URZ, URZ, URZ ;  /* 0x0000003f3f3ff290 */ /* 0x000fe4000fffe03f */
[----:B------:R-:W-:Y:S01]  /*91ea0*/  STL.64 [R1+0x360], R12 ;  /* 0x0003600c01007387 */ /* 0x000fe20000100a00 */
[----:B------:R1:W-:Y:S02]  /*91eb0*/  STL.64 [R1+0x368], R14 ;  /* 0x0003680e01007387 */ /* 0x0003e40000100a00 */
[C---:B-1----:R-:W-:Y:S05]  /*91ec0*/  HMMA.1688.F32.TF32 R12, R8.reuse, R172, R228 ;  /* 0x000000ac080c723c */ /* 0x042fea00000810e4 */
[----:B------:R-:W-:Y:S01]  /*91ed0*/  STL.64 [R1+0x350], R236 ;  /* 0x000350ec01007387 */ /* 0x000fe20000100a00 */
[----:B------:R-:W-:Y:S02]  /*91ee0*/  STL.64 [R1+0x358], R238 ;  /* 0x000358ee01007387 */ /* 0x000fe40000100a00 */
[----:B------:R-:W-:Y:S02]  /*91ef0*/  STL.64 [R1+0x340], R232 ;  /* 0x000340e801007387 */ /* 0x000fe40000100a00 */
[----:B------:R-:W-:Y:S11]  /*91f00*/  STL.64 [R1+0x348], R234 ;  /* 0x000348ea01007387 */ /* 0x000ff60000100a00 */
[----:B------:R-:W-:Y:S02]  /*91f10*/  @!UPT UIADD3 URZ, URZ, URZ, URZ ;  /* 0x0000003f3f3ff290 */ /* 0x000fe4000fffe03f */
[----:B------:R-:W-:Y:S01]  /*91f20*/  STL.64 [R1+0x330], R12 ;  /* 0x0003300c01007387 */ /* 0x000fe20000100a00 */
[----:B------:R1:W-:Y:S02]  /*91f30*/  STL.64 [R1+0x338], R14 ;  /* 0x0003380e01007387 */ /* 0x0003e40000100a00 */
[C---:B-1----:R-:W-:Y:S01]  /*91f40*/  HMMA.1688.F32.TF32 R12, R8.reuse, R160, R72 ;  /* 0x000000a0080c723c */ /* 0x042fe20000081048 */
[----:B------:R-:W-:Y:S01]  /*91f50*/  STL.64 [R1+0x320], R80 ;  /* 0x0003205001007387 */ /* 0x000fe20000100a00 */
[----:B------:R-:W-:Y:S02]  /*91f60*/  STL.64 [R1+0x328], R82 ;  /* 0x0003285201007387 */ /* 0x000fe40000100a00 */
[----:B------:R-:W-:Y:S02]  /*91f70*/  STL.64 [R1+0x310], R76 ;  /* 0x0003104c01007387 */ /* 0x000fe40000100a00 */
[----:B------:R-:W-:Y:S11]  /*91f80*/  STL.64 [R1+0x318], R78 ;  /* 0x0003184e01007387 */ /* 0x000ff60000100a00 */
[----:B------:R-:W-:Y:S06]  /*91f90*/  @!UPT UIADD3 URZ, URZ, URZ, URZ ;  /* 0x0000003f3f3ff290 */ /* 0x000fec000fffe03f */
        /* <DEDUP_REMOVED lines=28> */
[----:B------:R-:W-:Y:S06]  /*92160*/  STL.64 [R1+0x268], R34 ;  /* 0x0002682201007387 */ /* 0x000fec0000100a00 */
[C---:B------:R-:W-:Y:S01]  /*92170*/  HMMA.1688.F32.TF32 R24, R8.reuse, R108, R20 ;  /* 0x0000006c0818723c */ /* 0x040fe20000081014 */
[----:B------:R-:W-:Y:S01]  /*92180*/  STL.64 [R1+0x250], R28 ;  /* 0x0002501c01007387 */ /* 0x000fe20000100a00 */
[----:B------:R-:W-:Y:S06]  /*92190*/  STL.64 [R1+0x258], R30 ;  /* 0x0002581e01007387 */ /* 0x000fec0000100a00 */
[C---:B------:R-:W-:Y:S01]  /*921a0*/  HMMA.1688.F32.TF32 R20, R8.reuse, R104, R224 ;  /* 0x000000680814723c */ /* 0x040fe200000810e0 */
[----:B------:R-:W-:Y:S04]  /*921b0*/  LDS R224, [R4+0x8280] ;  /* 0x0082800004e07984 */ /* 0x000fe80000000800 */
[----:B------:R-:W-:Y:S01]  /*921c0*/  LDS R226, [R4+0xa280] ;  /* 0x00a2800004e27984 */ /* 0x000fe20000000800 */
[----:B------:R-:W-:Y:S04]  /*921d0*/  LDS R225, [R5+0x8280] ;  /* 0x0082800005e17984 */ /* 0x000fe80000000800 */
[----:B------:R-:W1:Y:S04]  /*921e0*/  LDS R227, [R5+0xa280] ;  /* 0x00a2800005e37984 */ /* 0x000e680000000800 */
[----:B------:R-:W-:Y:S01]  /*921f0*/  STL.64 [R1+0x240], R12 ;  /* 0x0002400c01007387 */ /* 0x000fe20000100a00 */
[----:B------:R2:W-:Y:S02]  /*92200*/  STL.64 [R1+0x248], R14 ;  /* 0x0002480e01007387 */ /* 0x0005e40000100a00 */
[----:B--2---:R-:W-:Y:S01]  /*92210*/  HMMA.1688.F32.TF32 R12, R8, R100, R16 ;  /* 0x00000064080c723c */ /* 0x004fe20000081010 */
[----:B------:R2:W-:Y:S01]  /*92220*/  STL.64 [R1+0x230], R24 ;  /* 0x0002301801007387 */ /* 0x0005e20000100a00 */
[----:B------:R1:W-:Y:S04]  /*92230*/  STL.64 [R1+0x238], R26 ;  /* 0x0002381a01007387 */ /* 0x0003e80000100a00 */
[----:B------:R1:W-:Y:S02]  /*92240*/  STL.64 [R1+0x220], R20 ;  /* 0x0002201401007387 */ /* 0x0003e40000100a00 */
[C---:B------:R-:W-:Y:S01]  /*92250*/  HMMA.1688.F32.TF32 R8, R84.reuse, R216, R220 ;  /* 0x000000d85408723c */ /* 0x040fe200000810dc */
[----:B------:R1:W-:Y:S01]  /*92260*/  STL.64 [R1+0x228], R22 ;  /* 0x0002281601007387 */ /* 0x0003e20000100a00 */
[----:B------:R-:W3:Y:S11]  /*92270*/  LDL.LU R220, [R1+0x41c0] ;  /* 0x0041c00001dc7983 */ /* 0x000ef60000300800 */
[----:B------:R-:W-:Y:S02]  /*92280*/  @!UPT UIADD3 URZ, URZ, URZ, URZ ;  /* 0x0000003f3f3ff290 */ /* 0x000fe4000fffe03f */
[----:B------:R-:W-:Y:S01]  /*92290*/  STL.64 [R1+0xf0], R12 ;  /* 0x0000f00c01007387 */ /* 0x000fe20000100a00 */
[----:B------:R-:W-:Y:S02]  /*922a0*/  STL.64 [R1+0xf8], R14 ;  /* 0x0000f80e01007387 */ /* 0x000fe40000100a00 */
[----:B------:R-:W3:Y:S02]  /*922b0*/  LDL.LU R221, [R1+0x41c4] ;  /* 0x0041c40001dd7983 */ /* 0x000ee40000300800 */
[----:B------:R-:W3:Y:S01]  /*922c0*/  LDL.LU R222, [R1+0x41c8] ;  /* 0x0041c80001de7983 */ /* 0x000ee20000300800 */
[----:B------:R-:W3:Y:S01]  /*922d0*/  LDL.LU R223, [R1+0x41cc] ;  /* 0x0041cc0001df7983 */ /* 0x000ee20000300800 */
[----:B------:R-:W3:Y:S02]  /*922e0*/  LDL.LU R32, [R1+0x4230] ;  /* 0x0042300001207983 */ /* 0x000ee40000300800 */
[----:B------:R-:W3:Y:S02]  /*922f0*/  LDL.LU R33, [R1+0x4234] ;  /* 0x0042340001217983 */ /* 0x000ee40000300800 */
[----:B------:R-:W3:Y:S01]  /*92300*/  LDL.LU R34, [R1+0x4238] ;  /* 0x0042380001227983 */ /* 0x000ee20000300800 */
[----:B------:R-:W3:Y:S01]  /*92310*/  LDL.LU R35, [R1+0x423c] ;  /* 0x00423c0001237983 */ /* 0x000ee20000300800 */
[----:B------:R-:W4:Y:S02]  /*92320*/  LDL.LU R36, [R1+0x4240] ;  /* 0x0042400001247983 */ /* 0x000f240000300800 */
[----:B------:R-:W4:Y:S02]  /*92330*/  LDL.LU R37, [R1+0x4244] ;  /* 0x0042440001257983 */ /* 0x000f240000300800 */
[----:B------:R-:W4:Y:S01]  /*92340*/  LDL.LU R38, [R1+0x4248] ;  /* 0x0042480001267983 */ /* 0x000f220000300800 */
[----:B------:R-:W4:Y:S01]  /*92350*/  LDL.LU R39, [R1+0x424c] ;  /* 0x00424c0001277983 */ /* 0x000f220000300800 */
[----:B--2---:R-:W2:Y:S02]  /*92360*/  LDL.LU R24, [R1+0x41d0] ;  /* 0x0041d00001187983 */ /* 0x004ea40000300800 */
[----:B------:R-:W2:Y:S02]  /*92370*/  LDL.LU R25, [R1+0x41d4] ;  /* 0x0041d40001197983 */ /* 0x000ea40000300800 */
[----:B-1----:R-:W2:Y:S01]  /*92380*/  LDL.LU R26, [R1+0x41d8] ;  /* 0x0041d800011a7983 */ /* 0x002ea20000300800 */
        /* <DEDUP_REMOVED lines=21> */
[----:B------:R-:W-:Y:S02]  /*924e0*/  STL.64 [R1+0x7618], R10 ;  /* 0x0076180a01007387 */ /* 0x000fe40000100a00 */
[----:B------:R3:W-:Y:S02]  /*924f0*/  STL.64 [R1+0x7610], R8 ;  /* 0x0076100801007387 */ /* 0x0007e40000100a00 */
[C---:B---3--:R-:W-:Y:S08]  /*92500*/  HMMA.1688.F32.TF32 R8, R84.reuse, R208, R32 ;  /* 0x000000d05408723c */ /* 0x048ff00000081020 */
[C---:B----4-:R-:W-:Y:S01]  /*92510*/  HMMA.1688.F32.TF32 R12, R84.reuse, R212, R36 ;  /* 0x000000d4540c723c */ /* 0x050fe20000081024 */
[----:B------:R-:W3:Y:S11]  /*92520*/  LDL.LU R32, [R1+0x41b0] ;  /* 0x0041b00001207983 */ /* 0x000ef60000300800 */
[----:B------:R-:W-:Y:S11]  /*92530*/  @!UPT UIADD3 URZ, URZ, URZ, URZ ;  /* 0x0000003f3f3ff290 */ /* 0x000ff6000fffe03f */
[----:B------:R-:W-:Y:S01]  /*92540*/  STL.64 [R1+0x210], R12 ;  /* 0x0002100c01007387 */ /* 0x000fe20000100a00 */
[----:B------:R2:W-:Y:S02]  /*92550*/  STL.64 [R1+0x218], R14 ;  /* 0x0002180e01007387 */ /* 0x0005e40000100a00 */
[----:B------:R-:W-:Y:S02]  /*92560*/  STL.64 [R1+0x200], R8 ;  /* 0x0002000801007387 */ /* 0x000fe40000100a00 */
[----:B------:R1:W-:Y:S01]  /*92570*/  STL.64 [R1+0x208], R10 ;  /* 0x0002080a01007387 */ /* 0x0003e20000100a00 */
[----:B------:R-:W3:Y:S01]  /*92580*/  LDL.LU R33, [R1+0x41b4] ;  /* 0x0041b40001217983 */ /* 0x000ee20000300800 */
[----:B------:R-:W3:Y:S02]  /*92590*/  LDL.LU R34, [R1+0x41b8] ;  /* 0x0041b80001227983 */ /* 0x000ee40000300800 */
[----:B------:R-:W3:Y:S02]  /*925a0*/  LDL.LU R35, [R1+0x41bc] ;  /* 0x0041bc0001237983 */ /* 0x000ee40000300800 */
[----:B------:R-:W4:Y:S01]  /*925b0*/  LDL.LU R36, [R1+0x41a0] ;  /* 0x0041a00001247983 */ /* 0x000f220000300800 */
[----:B------:R-:W4:Y:S01]  /*925c0*/  LDL.LU R37, [R1+0x41a4] ;  /* 0x0041a40001257983 */ /* 0x000f220000300800 */
[----:B------:R-:W4:Y:S02]  /*925d0*/  LDL.LU R38, [R1+0x41a8] ;  /* 0x0041a80001267983 */ /* 0x000f240000300800 */
[----:B------:R-:W4:Y:S01]  /*925e0*/  LDL.LU R39, [R1+0x41ac] ;  /* 0x0041ac0001277983 */ /* 0x000f220000300800 */
[C---:B--2---:R-:W-:Y:S08]  /*925f0*/  HMMA.1688.F32.TF32 R12, R84.reuse, R204, R44 ;  /* 0x000000cc540c723c */ /* 0x044ff0000008102c */
[C---:B------:R-:W-:Y:S08]  /*92600*/  HMMA.1688.F32.TF32 R16, R84.reuse, R92, R16 ;  /* 0x0000005c5410723c */ /* 0x040ff00000081010 */
[C---:B------:R-:W-:Y:S08]  /*92610*/  HMMA.1688.F32.TF32 R20, R84.reuse, R96, R20 ;  /* 0x000000605414723c */ /* 0x040ff00000081014 */
[----:B------:R-:W-:Y:S01]  /*92620*/  HMMA.1688.F32.TF32 R24, R84, R192, R24 ;  /* 0x000000c05418723c */ /* 0x000fe20000081018 */
[----:B-1----:R-:W-:Y:S01]  /*92630*/  MOV R11, R12 ;  /* 0x0000000c000b7202 */ /* 0x002fe20000000f00 */
[----:B------:R-:W-:-:S02]  /*92640*/  IMAD.MOV.U32 R10, RZ, RZ, R13 ;  /* 0x000000ffff0a7224 */ /* 0x000fc400078e000d */
[----:B------:R-:W-:Y:S02]  /*92650*/  IMAD.MOV.U32 R9, RZ, RZ, R14 ;  /* 0x000000ffff097224 */ /* 0x000fe400078e000e */
[----:B------:R-:W-:Y:S02]  /*92660*/  IMAD.MOV.U32 R8, RZ, RZ, R15 ;  /* 0x000000ffff087224 */ /* 0x000fe400078e000f */
[C---:B------:R-:W-:Y:S01]  /*92670*/  HMMA.1688.F32.TF32 R12, R84.reuse, R196, R28 ;  /* 0x000000c4540c723c */ /* 0x040fe2000008101c */
[----:B------:R-:W-:Y:S02]  /*92680*/  STL.64 [R1+0x7758], R10 ;  /* 0x0077580a01007387 */ /* 0x000fe40000100a00 */
[----:B------:R1:W-:Y:S05]  /*92690*/  STL.64 [R1+0x7750], R8 ;  /* 0x0077500801007387 */ /* 0x0003ea0000100a00 */
[C---:B-1----:R-:W-:Y:S11]  /*926a0*/  HMMA.1688.F32.TF32 R8, R84.reuse, R200, R40 ;  /* 0x000000c85408723c */ /* 0x042ff60000081028 */
[----:B------:R-:W-:Y:S04]  /*926b0*/  @!UPT UIADD3 URZ, URZ, URZ, URZ ;  /* 0x0000003f3f3ff290 */ /* 0x000fe8000fffe03f */
[----:B------:R-:W-:Y:S01]  /*926c0*/  STL.64 [R1+0x7628], R14 ;  /* 0x0076280e01007387 */ /* 0x000fe20000100a00 */
[C---:B------:R-:W-:Y:S07]  /*926d0*/  HMMA.1688.F32.TF32 R28, R84.reuse, R188, R220 ;  /* 0x000000bc541c723c */ /* 0x040fee00000810dc */
[----:B------:R-:W-:Y:S01]  /*926e0*/  STL.64 [R1+0x1e0], R8 ;  /* 0x0001e00801007387 */ /* 0x000fe20000100a00 */
[----:B------:R1:W-:Y:S02]  /*926f0*/  STL.64 [R1+0x1e8], R10 ;  /* 0x0001e80a01007387 */ /* 0x0003e40000100a00 */
[----:B------:R2:W-:Y:S02]  /*92700*/  STL.64 [R1+0x7620], R12 ;  /* 0x0076200c01007387 */ /* 0x0005e40000100a00 */
[----:B------:R-:W-:Y:S01]  /*92710*/  STL.64 [R1+0x7638], R18 ;  /* 0x0076381201007387 */ /* 0x000fe20000100a00 */
[----:B------:R-:W-:Y:S01]  /*92720*/  STL.64 [R1+0x7630], R16 ;  /* 0x0076301001007387 */ /* 0x000fe20000100a00 */
[----:B------:R-:W-:Y:S02]  /*92730*/  STL.64 [R1+0x7648], R22 ;  /* 0x0076481601007387 */ /* 0x000fe40000100a00 */
[----:B------:R-:W-:Y:S02]  /*92740*/  STL.64 [R1+0x7640], R20 ;  /* 0x0076401401007387 */ /* 0x000fe40000100a00 */
[----:B------:R-:W-:Y:S01]  /*92750*/  STL.64 [R1+0x7658], R26 ;  /* 0x0076581a01007387 */ /* 0x000fe20000100a00 */
[----:B------:R-:W-:Y:S01]  /*92760*/  STL.64 [R1+0x7650], R24 ;  /* 0x0076501801007387 */ /* 0x000fe20000100a00 */
[----:B------:R-:W2:Y:S02]  /*92770*/  LDL.LU R220, [R1+0x4190] ;  /* 0x0041900001dc7983 */ /* 0x000ea40000300800 */
[----:B------:R-:W2:Y:S02]  /*92780*/  LDL.LU R221, [R1+0x4194] ;  /* 0x0041940001dd7983 */ /* 0x000ea40000300800 */
[----:B------:R-:W2:Y:S01]  /*92790*/  LDL.LU R222, [R1+0x4198] ;  /* 0x0041980001de7983 */ /* 0x000ea20000300800 */
[----:B------:R-:W2:Y:S01]  /*927a0*/  LDL.LU R223, [R1+0x419c] ;  /* 0x00419c0001df7983 */ /* 0x000ea20000300800 */
[----:B------:R-:W-:Y:S02]  /*927b0*/  STL.64 [R1+0x7668], R30 ;  /* 0x0076681e01007387 */ /* 0x000fe40000100a00 */
[----:B------:R-:W-:Y:S02]  /*927c0*/  STL.64 [R1+0x7660], R28 ;  /* 0x0076601c01007387 */ /* 0x000fe40000100a00 */
[----:B------:R-:W2:Y:S01]  /*927d0*/  LDL.LU R44, [R1+0x4180] ;  /* 0x00418000012c7983 */ /* 0x000ea20000300800 */
[----:B------:R-:W2:Y:S01]  /*927e0*/  LDL.LU R45, [R1+0x4184] ;  /* 0x00418400012d7983 */ /* 0x000ea20000300800 */
[----:B------:R-:W2:Y:S02]  /*927f0*/  LDL.LU R46, [R1+0x4188] ;  /* 0x00418800012e7983 */ /* 0x000ea40000300800 */
[----:B------:R-:W2:Y:S01]  /*92800*/  LDL.LU R47, [R1+0x418c] ;  /* 0x00418c00012f7983 */ /* 0x000ea20000300800 */
[C---:B---3--:R-:W-:Y:S11]  /*92810*/  HMMA.1688.F32.TF32 R32, R84.reuse, R184, R32 ;  /* 0x000000b85420723c */ /* 0x048ff60000081020 */
[----:B------:R-:W-:Y:S11]  /*92820*/  @!UPT UIADD3 URZ, URZ, URZ, URZ ;  /* 0x0000003f3f3ff290 */ /* 0x000ff6000fffe03f */
[----:B------:R-:W-:Y:S01]  /*92830*/  @!UPT UIADD3 URZ, URZ, URZ, URZ ;  /* 0x0000003f3f3ff290 */ /* 0x000fe2000fffe03f */
        /* <DEDUP_REMOVED lines=17> */
[----:B------:R-:W3:Y:S01]  /*92950*/  LDL.LU R63, [R1+0x414c] ;  /* 0x00414c00013f7983 */ /* 0x000ee20000300800 */
[C---:B----4-:R-:W-:Y:S11]  /*92960*/  HMMA.1688.F32.TF32 R36, R84.reuse, R180, R36 ;  /* 0x000000b45424723c */ /* 0x050ff60000081024 */
[----:B------:R-:W-:Y:S11]  /*92970*/  @!UPT UIADD3 URZ, URZ, URZ, URZ ;  /* 0x0000003f3f3ff290 */ /* 0x000ff6000fffe03f */
[----:B------:R-:W-:Y:S01]  /*92980*/  @!UPT UIADD3 URZ, URZ, URZ, URZ ;  /* 0x0000003f3f3ff290 */ /* 0x000fe2000fffe03f */
[----:B------:R-:W-:Y:S01]  /*92990*/  STL [R1+0x7590], R36 ;  /* 0x0075902401007387 */ /* 0x000fe20000100800 */
[----:B------:R-:W-:Y:S02]  /*929a0*/  STL [R1+0x758c], R37 ;  /* 0x00758c2501007387 */ /* 0x000fe40000100800 */
[----:B------:R-:W-:Y:S02]  /*929b0*/  STL [R1+0x7588], R38 ;  /* 0x0075882601007387 */ /* 0x000fe40000100800 */
[----:B------:R-:W-:Y:S01]  /*929c0*/  STL [R1+0x7584], R39 ;  /* 0x0075842701007387 */ /* 0x000fe20000100800 */
[C---:B--2---:R-:W-:Y:S01]  /*929d0*/  HMMA.1688.F32.TF32 R40, R84.reuse, R176, R220 ;  /* 0x000000b05428723c */ /* 0x044fe200000810dc */
[----:B------:R-:W2:Y:S01]  /*929e0*/  LDL.LU R220, [R1+0x4130] ;  /* 0x0041300001dc7983 */ /* 0x000ea20000300800 */
[----:B------:R-:W2:Y:S02]  /*929f0*/  LDL.LU R221, [R1+0x4134] ;  /* 0x0041340001dd7983 */ /* 0x000ea40000300800 */
[----:B------:R-:W2:Y:S02]  /*92a00*/  LDL.LU R222, [R1+0x4138] ;  /* 0x0041380001de7983 */ /* 0x000ea40000300800 */
[----:B------:R-:W2:Y:S02]  /*92a10*/  LDL.LU R223, [R1+0x413c] ;  /* 0x00413c0001df7983 */ /* 0x000ea40000300800 */
[C---:B------:R-:W-:Y:S11]  /*92a20*/  HMMA.1688.F32.TF32 R44, R84.reuse, R172, R44 ;  /* 0x000000ac542c723c */ /* 0x040ff6000008102c */
[----:B------:R-:W-:Y:S04]  /*92a30*/  @!UPT UIADD3 URZ, URZ, URZ, URZ ;  /* 0x0000003f3f3ff290 */ /* 0x000fe8000fffe03f */
[----:B------:R-:W-:Y:S01]  /*92a40*/  STL [R1+0x75a0], R40 ;  /* 0x0075a02801007387 */ /* 0x000fe20000100800 */
[----:B------:R-:W-:Y:S02]  /*92a50*/  STL [R1+0x759c], R41 ;  /* 0x00759c2901007387 */ /* 0x000fe40000100800 */
[----:B------:R-:W-:Y:S02]  /*92a60*/  STL [R1+0x7598], R42 ;  /* 0x0075982a01007387 */ /* 0x000fe40000100800 */
[----:B------:R-:W-:Y:S03]  /*92a70*/  STL [R1+0x7594], R43 ;  /* 0x0075942b01007387 */ /* 0x000fe60000100800 */
[----:B------:R-:W-:Y:S01]  /*92a80*/  STL [R1+0x75ac], R44 ;  /* 0x0075ac2c01007387 */ /* 0x000fe20000100800 */
[----:B------:R-:W-:Y:S02]  /*92a90*/  STL [R1+0x75a8], R45 ;  /* 0x0075a82d01007387 */ /* 0x000fe40000100800 */
[----:B------:R-:W-:Y:S02]  /*92aa0*/  STL [R1+0x75a4], R46 ;  /* 0x0075a42e01007387 */ /* 0x000fe40000100800 */
[----:B------:R-:W-:Y:S01]  /*92ab0*/  STL [R1+0x7580], R47 ;  /* 0x0075802f01007387 */ /* 0x000fe20000100800 */
[C---:B---3--:R-:W-:Y:S08]  /*92ac0*/  HMMA.1688.F32.TF32 R48, R84.reuse, R168, R48 ;  /* 0x000000a85430723c */ /* 0x048ff00000081030 */
[C---:B------:R-:W-:Y:S08]  /*92ad0*/  HMMA.1688.F32.TF32 R52, R84.reuse, R164, R52 ;  /* 0x000000a45434723c */ /* 0x040ff00000081034 */
[C---:B------:R-:W-:Y:S08]  /*92ae0*/  HMMA.1688.F32.TF32 R56, R84.reuse, R160, R56 ;  /* 0x000000a05438723c */ /* 0x040ff00000081038 */
[C---:B------:R-:W-:Y:S01]  /*92af0*/  HMMA.1688.F32.TF32 R60, R84.reuse, R156, R60 ;  /* 0x0000009c543c723c */ /* 0x040fe2000008103c */
[----:B------:R-:W-:Y:S01]  /*92b00*/  STL [R1+0x75b8], R48 ;  /* 0x0075b83001007387 */ /* 0x000fe20000100800 */
[----:B------:R-:W-:Y:S02]  /*92b10*/  STL [R1+0x75b4], R49 ;  /* 0x0075b43101007387 */ /* 0x000fe40000100800 */
[----:B------:R-:W-:Y:S02]  /*92b20*/  STL [R1+0x75b0], R50 ;  /* 0x0075b03201007387 */ /* 0x000fe40000100800 */
[----:B------:R-:W-:Y:S01]  /*92b30*/  STL [R1+0x757c], R51 ;  /* 0x00757c3301007387 */ /* 0x000fe20000100800 */
[----:B------:R-:W-:Y:S01]  /*92b40*/  STL [R1+0x75c0], R52 ;  /* 0x0075c03401007387 */ /* 0x000fe20000100800 */
[----:B------:R-:W-:Y:S02]  /*92b50*/  STL [R1+0x75bc], R53 ;  /* 0x0075bc3501007387 */ /* 0x000fe40000100800 */
[----:B------:R-:W-:Y:S02]  /*92b60*/  STL [R1+0x7578], R54 ;  /* 0x0075783601007387 */ /* 0x000fe40000100800 */
[----:B------:R-:W-:Y:S03]  /*92b70*/  STL [R1+0x7574], R55 ;  /* 0x0075743701007387 */ /* 0x000fe60000100800 */
[----:B------:R3:W-:Y:S01]  /*92b80*/  STL [R1+0x75cc], R56 ;  /* 0x0075cc3801007387 */ /* 0x0007e20000100800 */
[----:B------:R4:W-:Y:S02]  /*92b90*/  STL [R1+0x75c8], R57 ;  /* 0x0075c83901007387 */ /* 0x0009e40000100800 */
[----:B------:R1:W-:Y:S02]  /*92ba0*/  STL [R1+0x75c4], R58 ;  /* 0x0075c43a01007387 */ /* 0x0003e40000100800 */
[----:B------:R-:W-:Y:S01]  /*92bb0*/  STL [R1+0x7570], R59 ;  /* 0x0075703b01007387 */ /* 0x000fe20000100800 */
[----:B------:R-:W3:Y:S01]  /*92bc0*/  LDL.LU R68, [R1+0x4120] ;  /* 0x0041200001447983 */ /* 0x000ee20000300800 */
[----:B------:R-:W3:Y:S02]  /*92bd0*/  LDL.LU R69, [R1+0x4124] ;  /* 0x0041240001457983 */ /* 0x000ee40000300800 */
[----:B------:R-:W3:Y:S02]  /*92be0*/  LDL.LU R70, [R1+0x4128] ;  /* 0x0041280001467983 */ /* 0x000ee40000300800 */
[----:B------:R-:W3:Y:S01]  /*92bf0*/  LDL.LU R71, [R1+0x412c] ;  /* 0x00412c0001477983 */ /* 0x000ee20000300800 */
[----:B------:R-:W-:Y:S01]  /*92c00*/  STL [R1+0x75dc], R60 ;  /* 0x0075dc3c01007387 */ /* 0x000fe20000100800 */
[----:B------:R-:W-:Y:S02]  /*92c10*/  STL [R1+0x75d8], R61 ;  /* 0x0075d83d01007387 */ /* 0x000fe40000100800 */
[----:B------:R1:W-:Y:S02]  /*92c20*/  STL [R1+0x75d4], R62 ;  /* 0x0075d43e01007387 */ /* 0x0003e40000100800 */
[----:B------:R1:W-:Y:S01]  /*92c30*/  STL [R1+0x75d0], R63 ;  /* 0x0075d03f01007387 */ /* 0x0003e20000100800 */
[----:B------:R-:W4:Y:S01]  /*92c40*/  LDL.LU R72, [R1+0x4110] ;  /* 0x0041100001487983 */ /* 0x000f220000300800 */
[----:B------:R-:W4:Y:S02]  /*92c50*/  LDL.LU R73, [R1+0x4114] ;  /* 0x0041140001497983 */ /* 0x000f240000300800 */
[----:B------:R-:W4:Y:S02]  /*92c60*/  LDL.LU R74, [R1+0x4118] ;  /* 0x00411800014a7983 */ /* 0x000f240000300800 */
[----:B------:R-:W4:Y:S01]  /*92c70*/  LDL.LU R75, [R1+0x411c] ;  /* 0x00411c00014b7983 */ /* 0x000f220000300800 */
[----:B------:R-:W1:Y:S01]  /*92c80*/  LDL.LU R244, [R1+0x4010] ;  /* 0x0040100001f47983 */ /* 0x000e620000300800 */
[----:B------:R-:W1:Y:S02]  /*92c90*/  LDL.LU R245, [R1+0x4014] ;  /* 0x0040140001f57983 */ /* 0x000e640000300800 */
[----:B------:R-:W1:Y:S02]  /*92ca0*/  LDL.LU R246, [R1+0x4018] ;  /* 0x0040180001f67983 */ /* 0x000e640000300800 */
[----:B------:R-:W1:Y:S01]  /*92cb0*/  LDL.LU R247, [R1+0x401c] ;  /* 0x00401c0001f77983 */ /* 0x000e620000300800 */
[C---:B--2---:R-:W-:Y:S01]  /*92cc0*/  HMMA.1688.F32.TF32 R64, R84.reuse, R152, R220 ;  /* 0x000000985440723c */ /* 0x044fe200000810dc */
        /* <DEDUP_REMOVED lines=16> */
[----:B------:R-:W-:Y:S01]  /*92dd0*/  STL [R1+0x75ec], R64 ;  /* 0x0075ec4001007387 */ /* 0x000fe20000100800 */
[----:B------:R-:W-:Y:S02]  /*92de0*/  STL [R1+0x75e8], R65 ;  /* 0x0075e84101007387 */ /* 0x000fe40000100800 */
[----:B------:R1:W-:Y:S02]  /*92df0*/  STL [R1+0x75e4], R66 ;  /* 0x0075e44201007387 */ /* 0x0003e40000100800 */
[----:B------:R1:W-:Y:S01]  /*92e00*/  STL [R1+0x75e0], R67 ;  /* 0x0075e04301007387 */ /* 0x0003e20000100800 */
[----:B------:R-:W2:Y:S01]  /*92e10*/  LDL.LU R232, [R1+0x3ff0] ;  /* 0x003ff00001e87983 */ /* 0x000ea20000300800 */
[----:B------:R-:W2:Y:S02]  /*92e20*/  LDL.LU R233, [R1+0x3ff4] ;  /* 0x003ff40001e97983 */ /* 0x000ea40000300800 */
[----:B------:R-:W2:Y:S02]  /*92e30*/  LDL.LU R234, [R1+0x3ff8] ;  /* 0x003ff80001ea7983 */ /* 0x000ea40000300800 */
[----:B------:R-:W2:Y:S01]  /*92e40*/  LDL.LU R235, [R1+0x3ffc] ;  /* 0x003ffc0001eb7983 */ /* 0x000ea20000300800 */
[C---:B---3--:R-:W-:Y:S08]  /*92e50*/  HMMA.1688.F32.TF32 R68, R84.reuse, R148, R68 ;  /* 0x000000945444723c */ /* 0x048ff00000081044 */
[C---:B----4-:R-:W-:Y:S08]  /*92e60*/  HMMA.1688.F32.TF32 R72, R84.reuse, R144, R72 ;  /* 0x000000905448723c */ /* 0x050ff00000081048 */
[C---:B-1----:R-:W-:Y:S07]  /*92e70*/  HMMA.1688.F32.TF32 R8, R84.reuse, R128, R244 ;  /* 0x000000805408723c */ /* 0x042fee00000810f4 */
[----:B------:R1:W-:Y:S01]  /*92e80*/  STL [R1+0x75fc], R68 ;  /* 0x0075fc4401007387 */ /* 0x0003e20000100800 */
[----:B------:R3:W-:Y:S02]  /*92e90*/  STL [R1+0x75f8], R69 ;  /* 0x0075f84501007387 */ /* 0x0007e40000100800 */
[----:B------:R4:W-:Y:S02]  /*92ea0*/  STL [R1+0x75f4], R70 ;  /* 0x0075f44601007387 */ /* 0x0009e40000100800 */
[----:B------:R1:W-:Y:S01]  /*92eb0*/  STL [R1+0x75f0], R71 ;  /* 0x0075f04701007387 */ /* 0x0003e20000100800 */
[C---:B--2---:R-:W-:Y:S02]  /*92ec0*/  HMMA.1688.F32.TF32 R76, R84.reuse, R140, R220 ;  /* 0x0000008c544c723c */ /* 0x044fe400000810dc */
[----:B------:R2:W-:Y:S01]  /*92ed0*/  STL [R1+0x760c], R72 ;  /* 0x00760c4801007387 */ /* 0x0005e20000100800 */
[----:B------:R1:W-:Y:S02]  /*92ee0*/  STL [R1+0x7608], R73 ;  /* 0x0076084901007387 */ /* 0x0003e40000100800 */
[----:B------:R1:W-:Y:S02]  /*92ef0*/  STL [R1+0x7604], R74 ;  /* 0x0076044a01007387 */ /* 0x0003e40000100800 */
[----:B------:R1:W-:Y:S01]  /*92f00*/  STL [R1+0x7600], R75 ;  /* 0x0076004b01007387 */ /* 0x0003e20000100800 */
[----:B------:R-:W2:Y:S01]  /*92f10*/  LDL.LU R220, [R1+0x3fe0] ;  /* 0x003fe00001dc7983 */ /* 0x000ea20000300800 */
[----:B------:R-:W2:Y:S02]  /*92f20*/  LDL.LU R221, [R1+0x3fe4] ;  /* 0x003fe40001dd7983 */ /* 0x000ea40000300800 */
[----:B------:R-:W2:Y:S02]  /*92f30*/  LDL.LU R222, [R1+0x3fe8] ;  /* 0x003fe80001de7983 */ /* 0x000ea40000300800 */
[----:B------:R-:W2:Y:S01]  /*92f40*/  LDL.LU R223, [R1+0x3fec] ;  /* 0x003fec0001df7983 */ /* 0x000ea20000300800 */
[C---:B------:R-:W-:Y:S08]  /*92f50*/  HMMA.1688.F32.TF32 R80, R84.reuse, R136, R80 ;  /* 0x000000885450723c */ /* 0x040ff00000081050 */
[----:B------:R-:W-:Y:S01]  /*92f60*/  HMMA.1688.F32.TF32 R12, R84, R132, R240 ;  /* 0x00000084540c723c */ /* 0x000fe200000810f0 */
[----:B------:R-:W-:Y:S01]  /*92f70*/  MOV R56, R8 ;  /* 0x0000000800387202 */ /* 0x000fe20000000f00 */
[----:B------:R-:W-:-:S02]  /*92f80*/  IMAD.MOV.U32 R57, RZ, RZ, R9 ;  /* 0x000000ffff397224 */ /* 0x000fc400078e0009 */
[----:B------:R-:W-:Y:S02]  /*92f90*/  IMAD.MOV.U32 R58, RZ, RZ, R10 ;  /* 0x000000ffff3a7224 */ /* 0x000fe400078e000a */
[----:B------:R-:W-:Y:S02]  /*92fa0*/  IMAD.MOV.U32 R52, RZ, RZ, R11 ;  /* 0x000000ffff347224 */ /* 0x000fe400078e000b */
[----:B------:R-:W-:Y:S01]  /*92fb0*/  HMMA.1688.F32.TF32 R8, R84, R124, R228 ;  /* 0x0000007c5408723c */ /* 0x000fe200000810e4 */
[----:B------:R-:W-:Y:S01]  /*92fc0*/  STL.64 [R1+0x7688], R78 ;  /* 0x0076884e01007387 */ /* 0x000fe20000100a00 */
[----:B------:R-:W-:Y:S05]  /*92fd0*/  STL.64 [R1+0x7680], R76 ;  /* 0x0076804c01007387 */ /* 0x000fea0000100a00 */
[----:B------:R-:W-:Y:S01]  /*92fe0*/  STL.64 [R1+0x7698], R82 ;  /* 0x0076985201007387 */ /* 0x000fe20000100a00 */
[----:B------:R-:W-:Y:S07]  /*92ff0*/  STL.64 [R1+0x7690], R80 ;  /* 0x0076905001007387 */ /* 0x000fee0000100a00 */
[----:B------:R1:W-:Y:S02]  /*93000*/  STL.64 [R1+0x4410], R12 ;  /* 0x0044100c01007387 */ /* 0x0003e40000100a00 */
[----:B------:R1:W-:Y:S01]  /*93010*/  STL.64 [R1+0x4418], R14 ;  /* 0x0044180e01007387 */ /* 0x0003e20000100a00 */
[----:B------:R-:W3:Y:S01]  /*93020*/  LDL.LU R228, [R1+0x3fd0] ;  /* 0x003fd00001e47983 */ /* 0x000ee20000300800 */
[----:B------:R-:W3:Y:S02]  /*93030*/  LDL.LU R229, [R1+0x3fd4] ;  /* 0x003fd40001e57983 */ /* 0x000ee40000300800 */
[----:B------:R-:W3:Y:S02]  /*93040*/  LDL.LU R230, [R1+0x3fd8] ;  /* 0x003fd80001e67983 */ /* 0x000ee40000300800 */
[----:B------:R-:W3:Y:S01]  /*93050*/  LDL.LU R231, [R1+0x3fdc] ;  /* 0x003fdc0001e77983 */ /* 0x000ee20000300800 */
[----:B------:R-:W-:Y:S01]  /*93060*/  MOV R53, R8 ;  /* 0x0000000800357202 */ /* 0x000fe20000000f00 */
[----:B------:R-:W-:-:S02]  /*93070*/  IMAD.MOV.U32 R48, RZ, RZ, R9 ;  /* 0x000000ffff307224 */ /* 0x000fc400078e0009 */
[----:B------:R-:W-:Y:S02]  /*93080*/  IMAD.MOV.U32 R49, RZ, RZ, R10 ;  /* 0x000000ffff317224 */ /* 0x000fe400078e000a */
[----:B------:R-:W-:Y:S01]  /*93090*/  IMAD.MOV.U32 R50, RZ, RZ, R11 ;  /* 0x000000ffff327224 */ /* 0x000fe200078e000b */
[----:B------:R-:W4:Y:S01]  /*930a0*/  LDL.LU R240, [R1+0x3fc0] ;  /* 0x003fc00001f07983 */ /* 0x000f220000300800 */
[----:B------:R-:W-:Y:S01]  /*930b0*/  HMMA.1688.F32.TF32 R8, R84, R120, R232 ;  /* 0x000000785408723c */ /* 0x000fe200000810e8 */
[----:B------:R-:W4:Y:S02]  /*930c0*/  LDL.LU R241, [R1+0x3fc4] ;  /* 0x003fc40001f17983 */ /* 0x000f240000300800 */
[----:B------:R-:W4:Y:S01]  /*930d0*/  LDL.LU R242, [R1+0x3fc8] ;  /* 0x003fc80001f27983 */ /* 0x000f220000300800 */
[----:B------:R-:W4:Y:S11]  /*930e0*/  LDL.LU R243, [R1+0x3fcc] ;  /* 0x003fcc0001f37983 */ /* 0x000f360000300800 */
[----:B------:R-:W-:Y:S09]  /*930f0*/  @!UPT UIADD3 URZ, URZ, URZ, URZ ;  /* 0x0000003f3f3ff290 */ /* 0x000ff2000fffe03f */
[----:B------:R-:W-:Y:S02]  /*93100*/  IMAD.MOV.U32 R62, RZ, RZ, R10 ;  /* 0x000000ffff3e7224 */ /* 0x000fe400078e000a */
[----:B------:R-:W-:Y:S01]  /*93110*/  IMAD.MOV.U32 R63, RZ, RZ, R11 ;  /* 0x000000ffff3f7224 */ /* 0x000fe200078e000b */
[----:B------:R-:W-:Y:S01]  /*93120*/  MOV R60, R8 ;  /* 0x00000008003c7202 */ /* 0x000fe20000000f00 */
[----:B------:R-:W-:-:S03]  /*93130*/  IMAD.MOV.U32 R61, RZ, RZ, R9 ;  /* 0x000000ffff3d7224 */ /* 0x000fc600078e0009 */
[----:B------:R-:W-:Y:S02]  /*93140*/  STL.64 [R1+0x76a8], R62 ;  /* 0x0076a83e01007387 */ /* 0x000fe40000100a00 */
[----:B------:R1:W-:Y:S02]  /*93150*/  STL.64 [R1+0x76a0], R60 ;  /* 0x0076a03c01007387 */ /* 0x0003e40000100a00 */
[----:B------:R-:W4:Y:S02]  /*93160*/  LDL.LU R244, [R1+0x3fb0] ;  /* 0x003fb00001f47983 */ /* 0x000f240000300800 */
[----:B------:R-:W4:Y:S01]  /*93170*/  LDL.LU R245, [R1+0x3fb4] ;  /* 0x003fb40001f57983 */ /* 0x000f220000300800 */
[----:B------:R-:W4:Y:S01]  /*93180*/  LDL.LU R246, [R1+0x3fb8] ;  /* 0x003fb80001f67983 */ /* 0x000f220000300800 */
[----:B------:R-:W4:Y:S02]  /*93190*/  LDL.LU R247, [R1+0x3fbc] ;  /* 0x003fbc0001f77983 */ /* 0x000f240000300800 */
[----:B------:R-:W4:Y:S02]  /*931a0*/  LDL.LU R90, [R1+0x3f98] ;  /* 0x003f9800015a7983 */ /* 0x000f240000300800 */
[----:B------:R-:W4:Y:S01]  /*931b0*/  LDL.LU R91, [R1+0x3f9c] ;  /* 0x003f9c00015b7983 */ /* 0x000f220000300800 */
[----:B--2---:R-:W-:Y:S01]  /*931c0*/  HMMA.1688.F32.TF32 R8, R84, R116, R220 ;  /* 0x000000745408723c */ /* 0x004fe200000810dc */
[----:B------:R-:W2:Y:S01]  /*931d0*/  LDL.LU R220, [R1+0x3f80] ;  /* 0x003f800001dc7983 */ /* 0x000ea20000300800 */
[----:B------:R-:W2:Y:S02]  /*931e0*/  LDL.LU R221, [R1+0x3f84] ;  /* 0x003f840001dd7983 */ /* 0x000ea40000300800 */
[----:B------:R-:W2:Y:S02]  /*931f0*/  LDL.LU R222, [R1+0x3f88] ;  /* 0x003f880001de7983 */ /* 0x000ea40000300800 */
[----:B------:R-:W2:Y:S01]  /*93200*/  LDL.LU R223, [R1+0x3f8c] ;  /* 0x003f8c0001df7983 */ /* 0x000ea20000300800 */
[----:B------:R-:W2:Y:S01]  /*93210*/  LDL.LU R232, [R1+0x3fa0] ;  /* 0x003fa00001e87983 */ /* 0x000ea20000300800 */
[----:B------:R-:W2:Y:S02]  /*93220*/  LDL.LU R233, [R1+0x3fa4] ;  /* 0x003fa40001e97983 */ /* 0x000ea40000300800 */
[----:B------:R-:W2:Y:S02]  /*93230*/  LDL.LU R234, [R1+0x3fa8] ;  /* 0x003fa80001ea7983 */ /* 0x000ea40000300800 */
[----:B------:R-:W2:Y:S11]  /*93240*/  LDL.LU R235, [R1+0x3fac] ;  /* 0x003fac0001eb7983 */ /* 0x000eb60000300800 */
[----:B------:R-:W-:Y:S01]  /*93250*/  @!UPT UIADD3 URZ, URZ, URZ, URZ ;  /* 0x0000003f3f3ff290 */ /* 0x000fe2000fffe03f */
[----:B------:R-:W-:Y:S02]  /*93260*/  IMAD.MOV.U32 R66, RZ, RZ, R10 ;  /* 0x000000ffff427224 */ /* 0x000fe400078e000a */
[----:B------:R-:W-:Y:S01]  /*93270*/  IMAD.MOV.U32 R67, RZ, RZ, R11 ;  /* 0x000000ffff437224 */ /* 0x000fe200078e000b */
[----:B------:R-:W-:Y:S01]  /*93280*/  MOV R64, R8 ;  /* 0x0000000800407202 */ /* 0x000fe20000000f00 */
[----:B------:R-:W-:-:S03]  /*93290*/  IMAD.MOV.U32 R65, RZ, RZ, R9 ;  /* 0x000000ffff417224 */ /* 0x000fc600078e0009 */
[----:B------:R-:W-:Y:S02]  /*932a0*/  STL.64 [R1+0x76b8], R66 ;  /* 0x0076b84201007387 */ /* 0x000fe40000100a00 */
[----:B------:R-:W-:Y:S01]  /*932b0*/  STL.64 [R1+0x76b0], R64 ;  /* 0x0076b04001007387 */ /* 0x000fe20000100a00 */
[C---:B---3--:R-:W-:Y:S01]  /*932c0*/  HMMA.1688.F32.TF32 R8, R84.reuse, R112, R228 ;  /* 0x000000705408723c */ /* 0x048fe200000810e4 */
[----:B------:R-:W3:Y:S01]  /*932d0*/  LDL.LU R228, [R1+0x3f70] ;  /* 0x003f700001e47983 */ /* 0x000ee20000300800 */
[----:B------:R-:W3:Y:S01]  /*932e0*/  LDL.LU R229, [R1+0x3f74] ;  /* 0x003f740001e57983 */ /* 0x000ee20000300800 */
[----:B------:R-:W3:Y:S02]  /*932f0*/  LDL.LU R230, [R1+0x3f78] ;  /* 0x003f780001e67983 */ /* 0x000ee40000300800 */
[----:B------:R-:W3:Y:S11]  /*93300*/  LDL.LU R231, [R1+0x3f7c] ;  /* 0x003f7c0001e77983 */ /* 0x000ef60000300800 */
[----:B------:R-:W-:Y:S08]  /*93310*/  @!UPT UIADD3 URZ, URZ, URZ, URZ ;  /* 0x0000003f3f3ff290 */ /* 0x000ff0000fffe03f */
[----:B-1----:R-:W-:Y:S01]  /*93320*/  MOV R68, R8 ;  /* 0x0000000800447202 */ /* 0x002fe20000000f00 */
[----:B------:R-:W-:Y:S02]  /*93330*/  IMAD.MOV.U32 R69, RZ, RZ, R9 ;  /* 0x000000ffff457224 */ /* 0x000fe400078e0009 */
[----:B----4-:R-:W-:Y:S02]  /*93340*/  IMAD.MOV.U32 R70, RZ, RZ, R10 ;  /* 0x000000ffff467224 */ /* 0x010fe400078e000a */
        /* <DEDUP_REMOVED lines=9> */
[----:B------:R-:W-:Y:S01]  /*933e0*/  HMMA.1688.F32.TF32 R84, R84, R100, R88 ;  /* 0x000000645454723c */ /* 0x000fe20000081058 */
[----:B------:R-:W-:Y:S11]  /*933f0*/  STL.64 [R1+0x76c8], R70 ;  /* 0x0076c84601007387 */ /* 0x000ff60000100a00 */
[----:B------:R-:W-:Y:S04]  /*93400*/  @!UPT UIADD3 URZ, URZ, URZ, URZ ;  /* 0x0000003f3f3ff290 */ /* 0x000fe8000fffe03f */
[----:B------:R-:W-:Y:S01]  /*93410*/  MOV R72, R8 ;  /* 0x0000000800487202 */ /* 0x000fe20000000f00 */
[----:B------:R-:W-:Y:S02]  /*93420*/  IMAD.MOV.U32 R73, RZ, RZ, R9 ;  /* 0x000000ffff497224 */ /* 0x000fe400078e0009 */
[----:B------:R-:W-:Y:S02]  /*93430*/  IMAD.MOV.U32 R74, RZ, RZ, R10 ;  /* 0x000000ffff4a7224 */ /* 0x000fe400078e000a */
[----:B------:R-:W-:Y:S01]  /*93440*/  IMAD.MOV.U32 R75, RZ, RZ, R11 ;  /* 0x000000ffff4b7224 */ /* 0x000fe200078e000b */
[----:B------:R-:W-:Y:S04]  /*93450*/  STL.64 [R1+0x76c0], R68 ;  /* 0x0076c04401007387 */ /* 0x000fe80000100a00 */
[----:B------:R-:W-:Y:S01]  /*93460*/  STL.64 [R1+0x76d8], R74 ;  /* 0x0076d84a01007387 */ /* 0x000fe20000100a00 */
[----:B------:R-:W-:Y:S02]  /*93470*/  STL.64 [R1+0x76d0], R72 ;  /* 0x0076d04801007387 */ /* 0x000fe40000100a00 */
[----:B------:R-:W-:Y:S02]  /*93480*/  STL.64 [R1+0x76e8], R86 ;  /* 0x0076e85601007387 */ /* 0x000fe40000100a00 */
[----:B------:R-:W-:Y:S01]  /*93490*/  STL.64 [R1+0x76e0], R84 ;  /* 0x0076e05401007387 */ /* 0x000fe20000100a00 */
[C---:B--2---:R-:W-:Y:S08]  /*934a0*/  HMMA.1688.F32.TF32 R88, R224.reuse, R216, R220 ;  /* 0x000000d8e058723c */ /* 0x044ff000000810dc */
[----:B------:R-:W-:Y:S01]  /*934b0*/  HMMA.1688.F32.TF32 R8, R224, R212, R232 ;  /* 0x000000d4e008723c */ /* 0x000fe200000810e8 */
[----:B------:R-:W-:Y:S04]  /*934c0*/  LDS R220, [R6+0x8280] ;  /* 0x0082800006dc7984 */ /* 0x000fe80000000800 */
[----:B------:R-:W-:Y:S04]  /*934d0*/  LDS R222, [R6+0xa280] ;  /* 0x00a2800006de7984 */ /* 0x000fe80000000800 */
[----:B------:R-:W-:Y:S04]  /*934e0*/  LDS R221, [R7+0x8280] ;  /* 0x0082800007dd7984 */ /* 0x000fe80000000800 */
[----:B------:R-:W1:Y:S11]  /*934f0*/  LDS R223, [R7+0xa280] ;  /* 0x00a2800007df7984 */ /* 0x000e760000000800 */
[----:B------:R-:W-:Y:S01]  /*93500*/  IMAD.MOV.U32 R47, RZ, RZ, R11 ;  /* 0x000000ffff2f7224 */ /* 0x000fe200078e000b */
[----:B------:R-:W-:Y:S01]  /*93510*/  MOV R37, R8 ;  /* 0x0000000800257202 */ /* 0x000fe20000000f00 */
[----:B------:R-:W-:-:S02]  /*93520*/  IMAD.MOV.U32 R38, RZ, RZ, R9 ;  /* 0x000000ffff267224 */ /* 0x000fc400078e0009 */
[----:B------:R-:W-:Y:S01]  /*93530*/  IMAD.MOV.U32 R39, RZ, RZ, R10 ;  /* 0x000000ffff277224 */ /* 0x000fe200078e000a */
[----:B------:R-:W-:Y:S01]  /*93540*/  STL.64 [R1+0x76f8], R90 ;  /* 0x0076f85a01007387 */ /* 0x000fe20000100a00 */
[----:B------:R2:W-:Y:S01]  /*93550*/  STL.64 [R1+0x76f0], R88 ;  /* 0x0076f05801007387 */ /* 0x0005e20000100a00 */
[----:B---3--:R-:W-:Y:S02]  /*93560*/  HMMA.1688.F32.TF32 R8, R224, R208, R228 ;  /* 0x000000d0e008723c */ /* 0x008fe400000810e4 */
[----:B------:R-:W-:Y:S01]  /*93570*/  STL.64 [R1+0x7708], R46 ;  /* 0x0077082e01007387 */ /* 0x000fe20000100a00 */
[----:B------:R3:W-:Y:S02]  /*93580*/  STL.64 [R1+0x7700], R44 ;  /* 0x0077002c01007387 */ /* 0x0007e40000100a00 */
[----:B------:R-:W4:Y:S02]  /*93590*/  LDL.LU R228, [R1+0x3e20] ;  /* 0x003e200001e47983 */ /* 0x000f240000300800 */
[----:B------:R-:W4:Y:S01]  /*935a0*/  LDL.LU R229, [R1+0x3e24] ;  /* 0x003e240001e57983 */ /* 0x000f220000300800 */
[----:B------:R-:W4:Y:S01]  /*935b0*/  LDL.LU R230, [R1+0x3e28] ;  /* 0x003e280001e67983 */ /* 0x000f220000300800 */
[----:B------:R-:W4:Y:S02]  /*935c0*/  LDL.LU R231, [R1+0x3e2c] ;  /* 0x003e2c0001e77983 */ /* 0x000f240000300800 */
        /* <DEDUP_REMOVED lines=16> */
[----:B------:R-:W-:Y:S01]  /*936d0*/  MOV R41, R8 ;  /* 0x0000000800297202 */ /* 0x000fe20000000f00 */
[----:B------:R-:W-:Y:S01]  /*936e0*/  IMAD.MOV.U32 R42, RZ, RZ, R9 ;  /* 0x000000ffff2a7224 */ /* 0x000fe200078e0009 */
[----:B------:R-:W3:Y:S01]  /*936f0*/  LDL.LU R8, [R1+0x3e80] ;  /* 0x003e800001087983 */ /* 0x000ee20000300800 */
[----:B------:R-:W-:-:S02]  /*93700*/  IMAD.MOV.U32 R43, RZ, RZ, R10 ;  /* 0x000000ffff2b7224 */ /* 0x000fc400078e000a */
[----:B------:R-:W3:Y:S02]  /*93710*/  LDL.LU R9, [R1+0x3e84] ;  /* 0x003e840001097983 */ /* 0x000ee40000300800 */
[----:B------:R-:W-:Y:S01]  /*93720*/  IMAD.MOV.U32 R36, RZ, RZ, R11 ;  /* 0x000000ffff247224 */ /* 0x000fe200078e000b */
        /* <DEDUP_REMOVED lines=30> */
[----:B--2---:R-:W3:Y:S02]  /*93910*/  LDL.LU R88, [R1+0x3f60] ;  /* 0x003f600001587983 */ /* 0x004ee40000300800 */
[----:B------:R-:W3:Y:S01]  /*93920*/  LDL.LU R89, [R1+0x3f64] ;  /* 0x003f640001597983 */ /* 0x000ee20000300800 */
[----:B------:R-:W3:Y:S01]  /*93930*/  LDL.LU R90, [R1+0x3f68] ;  /* 0x003f6800015a7983 */ /* 0x000ee20000300800 */
[----:B------:R-:W3:Y:S02]  /*93940*/  LDL.LU R91, [R1+0x3f6c] ;  /* 0x003f6c00015b7983 */ /* 0x000ee40000300800 */
        /* <DEDUP_REMOVED lines=30> */
[----:B------:R-:W-:Y:S01]  /*93b30*/  STL.64 [R1+0x7718], R42 ;  /* 0x0077182a01007387 */ /* 0x000fe20000100a00 */
[----:B------:R1:W-:Y:S01]  /*93b40*/  STL.64 [R1+0x7710], R40 ;  /* 0x0077102801007387 */ /* 0x0003e20000100a00 */
[C---:B---3--:R-:W-:Y:S08]  /*93b50*/  HMMA.1688.F32.TF32 R44, R224.reuse, R204, R88 ;  /* 0x000000cce02c723c */ /* 0x048ff00000081058 */
[C---:B--2---:R-:W-:Y:S08]  /*93b60*/  HMMA.1688.F32.TF32 R36, R224.reuse, R200, R84 ;  /* 0x000000c8e024723c */ /* 0x044ff00000081054 */
[----:B-1----:R-:W-:Y:S08]  /*93b70*/  HMMA.1688.F32.TF32 R40, R224, R92, R68 ;  /* 0x0000005ce028723c */ /* 0x002ff00000081044 */
[----:B------:R-:W-:-:S02]  /*93b80*/  IMAD.MOV.U32 R59, RZ, RZ, R47 ;  /* 0x000000ffff3b7224 */ /* 0x000fc400078e002f */
[----:B------:R-:W-:Y:S02]  /*93b90*/  IMAD.MOV.U32 R54, RZ, RZ, R45 ;  /* 0x000000ffff367224 */ /* 0x000fe400078e002d */
[----:B------:R-:W-:Y:S01]  /*93ba0*/  IMAD.MOV.U32 R55, RZ, RZ, R46 ;  /* 0x000000ffff377224 */ /* 0x000fe200078e002e */
[----:B------:R-:W-:Y:S01]  /*93bb0*/  MOV R51, R44 ;  /* 0x0000002c00337202 */ /* 0x000fe20000000f00 */
[----:B------:R-:W-:Y:S01]  /*93bc0*/  STL.64 [R1+0x7768], R58 ;  /* 0x0077683a01007387 */ /* 0x000fe20000100a00 */
[----:B------:R-:W-:Y:S02]  /*93bd0*/  STL.64 [R1+0x7760], R56 ;  /* 0x0077603801007387 */ /* 0x000fe40000100a00 */
[----:B------:R-:W-:Y:S02]  /*93be0*/  STL.64 [R1+0x7748], R54 ;  /* 0x0077483601007387 */ /* 0x000fe40000100a00 */
[----:B------:R-:W-:Y:S01]  /*93bf0*/  STL.64 [R1+0x7740], R52 ;  /* 0x0077403401007387 */ /* 0x000fe20000100a00 */
[----:B------:R-:W-:Y:S01]  /*93c00*/  STL.64 [R1+0x7738], R50 ;  /* 0x0077383201007387 */ /* 0x000fe20000100a00 */
[C---:B------:R-:W-:Y:S01]  /*93c10*/  HMMA.1688.F32.TF32 R44, R224.reuse, R196, R72 ;  /* 0x000000c4e02c723c */ /* 0x040fe20000081048 */
[----:B------:R-:W-:Y:S02]  /*93c20*/  STL.64 [R1+0x7730], R48 ;  /* 0x0077303001007387 */ /* 0x000fe40000100a00 */
[----:B------:R-:W-:Y:S01]  /*93c30*/  STL.64 [R1+0x4360], R36 ;  /* 0x0043602401007387 */ /* 0x000fe20000100a00 */
[----:B------:R4:W-:Y:S04]  /*93c40*/  STL.64 [R1+0x4368], R38 ;  /* 0x0043682601007387 */ /* 0x0009e80000100a00 */
[C---:B----4-:R-:W-:Y:S11]  /*93c50*/  HMMA.1688.F32.TF32 R36, R224.reuse, R96, R64 ;  /* 0x00000060e024723c */ /* 0x050ff60000081040 */
[----:B------:R-:W-:Y:S04]  /*93c60*/  @!UPT UIADD3 URZ, URZ, URZ, URZ ;  /* 0x0000003f3f3ff290 */ /* 0x000fe8000fffe03f */
[----:B------:R-:W-:Y:S01]  /*93c70*/  STL.64 [R1+0x4350], R44 ;  /* 0x0043502c01007387 */ /* 0x000fe20000100a00 */
[----:B------:R1:W-:Y:S02]  /*93c80*/  STL.64 [R1+0x4358], R46 ;  /* 0x0043582e01007387 */ /* 0x0003e40000100a00 */
[----:B------:R-:W-:Y:S02]  /*93c90*/  STL.64 [R1+0x4340], R40 ;  /* 0x0043402801007387 */ /* 0x000fe40000100a00 */
[----:B------:R2:W-:Y:S01]  /*93ca0*/  STL.64 [R1+0x4348], R42 ;  /* 0x0043482a01007387 */ /* 0x0005e20000100a00 */
[C---:B------:R-:W-:Y:S08]  /*93cb0*/  HMMA.1688.F32.TF32 R32, R224.reuse, R180, R32 ;  /* 0x000000b4e020723c */ /* 0x040ff00000081020 */
[C---:B------:R-:W-:Y:S08]  /*93cc0*/  HMMA.1688.F32.TF32 R28, R224.reuse, R176, R28 ;  /* 0x000000b0e01c723c */ /* 0x040ff0000008101c */
[C---:B-1----:R-:W-:Y:S08]  /*93cd0*/  HMMA.1688.F32.TF32 R44, R224.reuse, R192, R60 ;  /* 0x000000c0e02c723c */ /* 0x042ff0000008103c */
[C---:B--2---:R-:W-:Y:S01]  /*93ce0*/  HMMA.1688.F32.TF32 R40, R224.reuse, R188, R80 ;  /* 0x000000bce028723c */ /* 0x044fe20000081050 */
[----:B------:R-:W-:Y:S01]  /*93cf0*/  STL.64 [R1+0x4330], R36 ;  /* 0x0043302401007387 */ /* 0x000fe20000100a00 */
[----:B------:R1:W-:Y:S06]  /*93d00*/  STL.64 [R1+0x4338], R38 ;  /* 0x0043382601007387 */ /* 0x0003ec0000100a00 */
[C---:B------:R-:W-:Y:S08]  /*93d10*/  HMMA.1688.F32.TF32 R24, R224.reuse, R172, R24 ;  /* 0x000000ace018723c */ /* 0x040ff00000081018 */
[C---:B------:R-:W-:Y:S08]  /*93d20*/  HMMA.1688.F32.TF32 R20, R224.reuse, R168, R20 ;  /* 0x000000a8e014723c */ /* 0x040ff00000081014 */
[C---:B-1----:R-:W-:Y:S08]  /*93d30*/  HMMA.1688.F32.TF32 R36, R224.reuse, R184, R76 ;  /* 0x000000b8e024723c */ /* 0x042ff0000008104c */
        /* <DEDUP_REMOVED lines=18> */
[----:B------:R1:W-:Y:S01]  /*93e60*/  STL.64 [R1+0x42b8], R18 ;  /* 0x0042b81201007387 */ /* 0x0003e20000100a00 */
[----:B------:R-:W-:Y:S01]  /*93e70*/  STL.64 [R1+0x42a0], R12 ;  /* 0x0042a00c01007387 */ /* 0x000fe20000100a00 */
[----:B------:R2:W-:Y:S02]  /*93e80*/  STL.64 [R1+0x42a8], R14 ;  /* 0x0042a80e01007387 */ /* 0x0005e40000100a00 */
[----:B------:R-:W-:Y:S02]  /*93e90*/  STL.64 [R1+0x4290], R8 ;  /* 0x0042900801007387 */ /* 0x000fe40000100a00 */
[----:B------:R3:W-:Y:S01]  /*93ea0*/  STL.64 [R1+0x4298], R10 ;  /* 0x0042980a01007387 */ /* 0x0007e20000100a00 */
[C---:B-1----:R-:W-:Y:S08]  /*93eb0*/  HMMA.1688.F32.TF32 R16, R224.reuse, R152, R248 ;  /* 0x00000098e010723c */ /* 0x042ff000000810f8 */
[C---:B--2---:R-:W-:Y:S08]  /*93ec0*/  HMMA.1688.F32.TF32 R12, R224.reuse, R148, R236 ;  /* 0x00000094e00c723c */ /* 0x044ff000000810ec */
[C---:B---3--:R-:W-:Y:S07]  /*93ed0*/  HMMA.1688.F32.TF32 R8, R224.reuse, R144, R240 ;  /* 0x00000090e008723c */ /* 0x048fee00000810f0 */
[----:B------:R-:W-:Y:S01]  /*93ee0*/  STL.64 [R1+0x4280], R16 ;  /* 0x0042801001007387 */ /* 0x000fe20000100a00 */
[----:B------:R1:W-:Y:S07]  /*93ef0*/  STL.64 [R1+0x4288], R18 ;  /* 0x0042881201007387 */ /* 0x0003ee0000100a00 */
[----:B------:R-:W-:Y:S02]  /*93f00*/  STL.64 [R1+0x4270], R12 ;  /* 0x0042700c01007387 */ /* 0x000fe40000100a00 */
[----:B------:R2:W-:Y:S06]  /*93f10*/  STL.64 [R1+0x4278], R14 ;  /* 0x0042780e01007387 */ /* 0x0005ec0000100a00 */
[----:B------:R-:W-:Y:S01]  /*93f20*/  STL.64 [R1+0x4260], R8 ;  /* 0x0042600801007387 */ /* 0x000fe20000100a00 */
[----:B------:R3:W-:Y:S01]  /*93f30*/  STL.64 [R1+0x4268], R10 ;  /* 0x0042680a01007387 */ /* 0x0007e20000100a00 */
[C---:B-1----:R-:W-:Y:S08]  /*93f40*/  HMMA.1688.F32.TF32 R16, R224.reuse, R140, R244 ;  /* 0x0000008ce010723c */ /* 0x042ff000000810f4 */
[C---:B--2---:R-:W-:Y:S08]  /*93f50*/  HMMA.1688.F32.TF32 R12, R224.reuse, R136, R232 ;  /* 0x00000088e00c723c */ /* 0x044ff000000810e8 */
[C---:B---3--:R-:W-:Y:S07]  /*93f60*/  HMMA.1688.F32.TF32 R8, R224.reuse, R132, R228 ;  /* 0x00000084e008723c */ /* 0x048fee00000810e4 */
[----:B------:R-:W-:Y:S01]  /*93f70*/  STL.64 [R1+0x4250], R16 ;  /* 0x0042501001007387 */ /* 0x000fe20000100a00 */
[----:B------:R-:W-:Y:S02]  /*93f80*/  STL.64 [R1+0x4258], R18 ;  /* 0x0042581201007387 */ /* 0x000fe40000100a00 */
[----:B------:R-:W2:Y:S05]  /*93f90*/  LDL.LU R232, [R1+0x3c80] ;  /* 0x003c800001e87983 */ /* 0x000eaa0000300800 */
[----:B------:R-:W-:Y:S01]  /*93fa0*/  STL.64 [R1+0x4240], R12 ;  /* 0x0042400c01007387 */ /* 0x000fe20000100a00 */
[----:B------:R-:W-:Y:S07]  /*93fb0*/  STL.64 [R1+0x4248], R14 ;  /* 0x0042480e01007387 */ /* 0x000fee0000100a00 */
[----:B------:R1:W-:Y:S02]  /*93fc0*/  STL.64 [R1+0x4230], R8 ;  /* 0x0042300801007387 */ /* 0x0003e40000100a00 */
[----:B------:R3:W-:Y:S02]  /*93fd0*/  STL.64 [R1+0x4238], R10 ;  /* 0x0042380a01007387 */ /* 0x0007e40000100a00 */
[----:B------:R-:W2:Y:S01]  /*93fe0*/  LDL.LU R233, [R1+0x3c84] ;  /* 0x003c840001e97983 */ /* 0x000ea20000300800 */
[----:B------:R-:W2:Y:S01]  /*93ff0*/  LDL.LU R234, [R1+0x3c88] ;  /* 0x003c880001ea7983 */ /* 0x000ea20000300800 */
[----:B------:R-:W2:Y:S02]  /*94000*/  LDL.LU R235, [R1+0x3c8c] ;  /* 0x003c8c0001eb7983 */ /* 0x000ea40000300800 */
[----:B------:R-:W4:Y:S02]  /*94010*/  LDL.LU R244, [R1+0x3c90] ;  /* 0x003c900001f47983 */ /* 0x000f240000300800 */
[----:B------:R-:W4:Y:S01]  /*94020*/  LDL.LU R245, [R1+0x3c94] ;  /* 0x003c940001f57983 */ /* 0x000f220000300800 */
[----:B------:R-:W4:Y:S01]  /*94030*/  LDL.LU R246, [R1+0x3c98] ;  /* 0x003c980001f67983 */ /* 0x000f220000300800 */
[----:B------:R-:W4:Y:S02]  /*94040*/  LDL.LU R247, [R1+0x3c9c] ;  /* 0x003c9c0001f77983 */ /* 0x000f240000300800 */
        /* <DEDUP_REMOVED lines=8> */
[----:B-1----:R-:W2:Y:S02]  /*940d0*/  LDL.LU R8, [R1+0x3cd0] ;  /* 0x003cd00001087983 */ /* 0x002ea40000300800 */
[----:B------:R-:W2:Y:S01]  /*940e0*/  LDL.LU R9, [R1+0x3cd4] ;  /* 0x003cd40001097983 */ /* 0x000ea20000300800 */
[----:B---3--:R-:W2:Y:S01]  /*940f0*/  LDL.LU R10, [R1+0x3cd8] ;  /* 0x003cd800010a7983 */ /* 0x008ea20000300800 */
[----:B------:R-:W2:Y:S02]  /*94100*/  LDL.LU R11, [R1+0x3cdc] ;  /* 0x003cdc00010b7983 */ /* 0x000ea40000300800 */
[----:B------:R-:W3:Y:S02]  /*94110*/  LDL.LU R12, [R1+0x3ce0] ;  /* 0x003ce000010c7983 */ /* 0x000ee40000300800 */
        /* <DEDUP_REMOVED lines=87> */
[C---:B--2---:R-:W-:Y:S11]  /*94690*/  HMMA.1688.F32.TF32 R48, R224.reuse, R128, R48 ;  /* 0x00000080e030723c */ /* 0x044ff60000081030 */
[----:B------:R-:W-:Y:S11]  /*946a0*/  @!UPT UIADD3 URZ, URZ, URZ, URZ ;  /* 0x0000003f3f3ff290 */ /* 0x000ff6000fffe03f */
[----:B------:R-:W-:Y:S01]  /*946b0*/  @!UPT UIADD3 URZ, URZ, URZ, URZ ;  /* 0x0000003f3f3ff290 */ /* 0x000fe2000fffe03f */
[----:B------:R-:W-:Y:S01]  /*946c0*/  STL.64 [R1+0x4220], R48 ;  /* 0x0042203001007387 */ /* 0x000fe20000100a00 */
[----:B------:R1:W-:Y:S02]  /*946d0*/  STL.64 [R1+0x4228], R50 ;  /* 0x0042283201007387 */ /* 0x0003e40000100a00 */
[C---:B-1----:R-:W-:Y:S08]  /*946e0*/  HMMA.1688.F32.TF32 R48, R224.reuse, R124, R52 ;  /* 0x0000007ce030723c */ /* 0x042ff00000081034 */
[C---:B---3--:R-:W-:Y:S11]  /*946f0*/  HMMA.1688.F32.TF32 R52, R224.reuse, R120, R56 ;  /* 0x00000078e034723c */ /* 0x048ff60000081038 */
[----:B------:R-:W-:Y:S04]  /*94700*/  @!UPT UIADD3 URZ, URZ, URZ, URZ ;  /* 0x0000003f3f3ff290 */ /* 0x000fe8000fffe03f */
[----:B------:R-:W-:Y:S01]  /*94710*/  STL.64 [R1+0x4210], R48 ;  /* 0x0042103001007387 */ /* 0x000fe20000100a00 */
[----:B------:R1:W-:Y:S02]  /*94720*/  STL.64 [R1+0x4218], R50 ;  /* 0x0042183201007387 */ /* 0x0003e40000100a00 */
[C---:B-1----:R-:W-:Y:S08]  /*94730*/  HMMA.1688.F32.TF32 R48, R224.reuse, R116, R40 ;  /* 0x00000074e030723c */ /* 0x042ff00000081028 */
[C---:B------:R-:W-:Y:S08]  /*94740*/  HMMA.1688.F32.TF32 R40, R224.reuse, R112, R36 ;  /* 0x00000070e028723c */ /* 0x040ff00000081024 */
[C---:B------:R-:W-:Y:S01]  /*94750*/  HMMA.1688.F32.TF32 R36, R224.reuse, R108, R44 ;  /* 0x0000006ce024723c */ /* 0x040fe2000008102c */
[----:B------:R-:W-:Y:S01]  /*94760*/  STL.64 [R1+0x4200], R52 ;  /* 0x0042003401007387 */ /* 0x000fe20000100a00 */
[----:B------:R-:W-:Y:S06]  /*94770*/  STL.64 [R1+0x4208], R54 ;  /* 0x0042083601007387 */ /* 0x000fec0000100a00 */
[C---:B------:R-:W-:Y:S01]  /*94780*/  HMMA.1688.F32.TF32 R44, R224.reuse, R104, R88 ;  /* 0x00000068e02c723c */ /* 0x040fe20000081058 */
[----:B------:R-:W-:Y:S01]  /*94790*/  STL.64 [R1+0x41f0], R48 ;  /* 0x0041f03001007387 */ /* 0x000fe20000100a00 */
[----:B------:R-:W-:Y:S05]  /*947a0*/  STL.64 [R1+0x41f8], R50 ;  /* 0x0041f83201007387 */ /* 0x000fea0000100a00 */
[----:B------:R-:W-:Y:S02]  /*947b0*/  STL.64 [R1+0x41e0], R40 ;  /* 0x0041e02801007387 */ /* 0x000fe40000100a00 */
[----:B------:R1:W-:Y:S06]  /*947c0*/  STL.64 [R1+0x41e8], R42 ;  /* 0x0041e82a01007387 */ /* 0x0003ec0000100a00 */
[----:B------:R-:W-:Y:S01]  /*947d0*/  STL.64 [R1+0x41d0], R36 ;  /* 0x0041d02401007387 */ /* 0x000fe20000100a00 */
[----:B------:R2:W-:Y:S01]  /*947e0*/  STL.64 [R1+0x41d8], R38 ;  /* 0x0041d82601007387 */ /* 0x0005e20000100a00 */
[----:B-1----:R-:W-:Y:S08]  /*947f0*/  HMMA.1688.F32.TF32 R40, R224, R100, R84 ;  /* 0x00000064e028723c */ /* 0x002ff00000081054 */
[C---:B--2---:R-:W-:Y:S01]  /*94800*/  HMMA.1688.F32.TF32 R36, R220.reuse, R216, R72 ;  /* 0x000000d8dc24723c */ /* 0x044fe20000081048 */
[----:B------:R-:W-:Y:S01]  /*94810*/  STL.64 [R1+0x41c0], R44 ;  /* 0x0041c02c01007387 */ /* 0x000fe20000100a00 */
[----:B------:R-:W-:Y:S06]  /*94820*/  STL.64 [R1+0x41c8], R46 ;  /* 0x0041c82e01007387 */ /* 0x000fec0000100a00 */
[C---:B------:R-:W-:Y:S08]  /*94830*/  HMMA.1688.F32.TF32 R32, R220.reuse, R92, R32 ;  /* 0x0000005cdc20723c */ /* 0x040ff00000081020 */
[C---:B------:R-:W-:Y:S08]  /*94840*/  HMMA.1688.F32.TF32 R28, R220.reuse, R96, R28 ;  /* 0x00000060dc1c723c */ /* 0x040ff0000008101c */
[C---:B------:R-:W-:Y:S08]  /*94850*/  HMMA.1688.F32.TF32 R24, R220.reuse, R192, R24 ;  /* 0x000000c0dc18723c */ /* 0x040ff00000081018 */
[C---:B------:R-:W-:Y:S08]  /*94860*/  HMMA.1688.F32.TF32 R20, R220.reuse, R188, R20 ;  /* 0x000000bcdc14723c */ /* 0x040ff00000081014 */
[C---:B------:R-:W-:Y:S08]  /*94870*/  HMMA.1688.F32.TF32 R16, R220.reuse, R184, R16 ;  /* 0x000000b8dc10723c */ /* 0x040ff00000081010 */
[C---:B------:R-:W-:Y:S08]  /*94880*/  HMMA.1688.F32.TF32 R12, R220.reuse, R180, R12 ;  /* 0x000000b4dc0c723c */ /* 0x040ff0000008100c */
[C---:B------:R-:W-:Y:S01]  /*94890*/  HMMA.1688.F32.TF32 R8, R220.reuse, R176, R8 ;  /* 0x000000b0dc08723c */ /* 0x040fe20000081008 */
[----:B------:R-:W-:Y:S04]  /*948a0*/  LDS R224, [R4+0x8300] ;  /* 0x0083000004e07984 */ /* 0x000fe80000000800 */
[----:B------:R-:W-:Y:S04]  /*948b0*/  LDS R226, [R4+0xa300] ;  /* 0x00a3000004e27984 */ /* 0x000fe80000000800 */
[----:B------:R-:W-:Y:S04]  /*948c0*/  LDS R225, [R5+0x8300] ;  /* 0x0083000005e17984 */ /* 0x000fe80000000800 */
[----:B------:R-:W1:Y:S04]  /*948d0*/  LDS R227, [R5+0xa300] ;  /* 0x00a3000005e37984 */ /* 0x000e680000000800 */
[----:B------:R-:W-:Y:S01]  /*948e0*/  STL.64 [R1+0x1550], R40 ;  /* 0x0015502801007387 */ /* 0x000fe20000100a00 */
[----:B------:R2:W-:Y:S02]  /*948f0*/  STL.64 [R1+0x1558], R42 ;  /* 0x0015582a01007387 */ /* 0x0005e40000100a00 */
[----:B------:R-:W-:Y:S02]  /*94900*/  STL.64 [R1+0x1650], R36 ;  /* 0x0016502401007387 */ /* 0x000fe40000100a00 */
[----:B------:R3:W-:Y:S01]  /*94910*/  STL.64 [R1+0x1658], R38 ;  /* 0x0016582601007387 */ /* 0x0007e20000100a00 */
[C---:B--2---:R-:W-:Y:S08]  /*94920*/  HMMA.1688.F32.TF32 R40, R220.reuse, R212, R68 ;  /* 0x000000d4dc28723c */ /* 0x044ff00000081044 */
[C---:B---3--:R-:W-:Y:S08]  /*94930*/  HMMA.1688.F32.TF32 R36, R220.reuse, R208, R64 ;  /* 0x000000d0dc24723c */ /* 0x048ff00000081040 */
[C---:B------:R-:W-:Y:S07]  /*94940*/  HMMA.1688.F32.TF32 R44, R220.reuse, R204, R60 ;  /* 0x000000ccdc2c723c */ /* 0x040fee000008103c */
[----:B------:R-:W-:Y:S01]  /*94950*/  STL.64 [R1+0x41b0], R40 ;  /* 0x0041b02801007387 */ /* 0x000fe20000100a00 */
[----:B------:R2:W-:Y:S07]  /*94960*/  STL.64 [R1+0x41b8], R42 ;  /* 0x0041b82a01007387 */ /* 0x0005ee0000100a00 */
[----:B------:R-:W-:Y:S02]  /*94970*/  STL.64 [R1+0x41a0], R36 ;  /* 0x0041a02401007387 */ /* 0x000fe40000100a00 */
[----:B------:R3:W-:Y:S01]  /*94980*/  STL.64 [R1+0x41a8], R38 ;  /* 0x0041a82601007387 */ /* 0x0007e20000100a00 */
[C---:B--2---:R-:W-:Y:S08]  /*94990*/  HMMA.1688.F32.TF32 R40, R220.reuse, R200, R80 ;  /* 0x000000c8dc28723c */ /* 0x044ff00000081050 */
[C---:B---3--:R-:W-:Y:S01]  /*949a0*/  HMMA.1688.F32.TF32 R36, R220.reuse, R196, R76 ;  /* 0x000000c4dc24723c */ /* 0x048fe2000008104c */
[----:B------:R-:W-:Y:S01]  /*949b0*/  STL.64 [R1+0x4190], R44 ;  /* 0x0041902c01007387 */ /* 0x000fe20000100a00 */
[----:B------:R-:W-:Y:S11]  /*949c0*/  STL.64 [R1+0x4198], R46 ;  /* 0x0041982e01007387 */ /* 0x000ff60000100a00 */
[----:B------:R-:W-:Y:S02]  /*949d0*/  @!UPT UIADD3 URZ, URZ, URZ, URZ ;  /* 0x0000003f3f3ff290 */ /* 0x000fe4000fffe03f */
[----:B------:R-:W-:Y:S01]  /*949e0*/  STL.64 [R1+0x4180], R40 ;  /* 0x0041802801007387 */ /* 0x000fe20000100a00 */
[----:B------:R-:W-:Y:S07]  /*949f0*/  STL.64 [R1+0x4188], R42 ;  /* 0x0041882a01007387 */ /* 0x000fee0000100a00 */
        /* <DEDUP_REMOVED lines=11> */
[----:B------:R2:W-:Y:S02]  /*94ab0*/  STL.64 [R1+0x4128], R18 ;  /* 0x0041281201007387 */ /* 0x0005e40000100a00 */
[----:B------:R-:W-:Y:S02]  /*94ac0*/  STL.64 [R1+0x4110], R12 ;  /* 0x0041100c01007387 */ /* 0x000fe40000100a00 */
[----:B------:R3:W-:Y:S01]  /*94ad0*/  STL.64 [R1+0x4118], R14 ;  /* 0x0041180e01007387 */ /* 0x0007e20000100a00 */
[----:B------:R-:W-:Y:S01]  /*94ae0*/  STL.64 [R1+0x4100], R8 ;  /* 0x0041000801007387 */ /* 0x000fe20000100a00 */
[----:B------:R1:W-:Y:S01]  /*94af0*/  STL.64 [R1+0x4108], R10 ;  /* 0x0041080a01007387 */ /* 0x0003e20000100a00 */
[C---:B--2---:R-:W-:Y:S08]  /*94b00*/  HMMA.1688.F32.TF32 R16, R220.reuse, R172, R248 ;  /* 0x000000acdc10723c */ /* 0x044ff000000810f8 */
[C---:B---3--:R-:W-:Y:S08]  /*94b10*/  HMMA.1688.F32.TF32 R12, R220.reuse, R168, R236 ;  /* 0x000000a8dc0c723c */ /* 0x048ff000000810ec */
[C---:B-1----:R-:W-:Y:S07]  /*94b20*/  HMMA.1688.F32.TF32 R8, R220.reuse, R164, R240 ;  /* 0x000000a4dc08723c */ /* 0x042fee00000810f0 */
[----:B------:R-:W-:Y:S01]  /*94b30*/  STL.64 [R1+0x40f0], R16 ;  /* 0x0040f01001007387 */ /* 0x000fe20000100a00 */
[----:B------:R4:W-:Y:S07]  /*94b40*/  STL.64 [R1+0x40f8], R18 ;  /* 0x0040f81201007387 */ /* 0x0009ee0000100a00 */
[----:B------:R-:W-:Y:S02]  /*94b50*/  STL.64 [R1+0x40e0], R12 ;  /* 0x0040e00c01007387 */ /* 0x000fe40000100a00 */
[----:B------:R1:W-:Y:S06]  /*94b60*/  STL.64 [R1+0x40e8], R14 ;  /* 0x0040e80e01007387 */ /* 0x0003ec0000100a00 */
[----:B------:R-:W-:Y:S01]  /*94b70*/  STL.64 [R1+0x40d0], R8 ;  /* 0x0040d00801007387 */ /* 0x000fe20000100a00 */
[----:B------:R2:W-:Y:S01]  /*94b80*/  STL.64 [R1+0x40d8], R10 ;  /* 0x0040d80a01007387 */ /* 0x0005e20000100a00 */
[C---:B----4-:R-:W-:Y:S08]  /*94b90*/  HMMA.1688.F32.TF32 R16, R220.reuse, R160, R244 ;  /* 0x000000a0dc10723c */ /* 0x050ff000000810f4 */
[C---:B-1----:R-:W-:Y:S08]  /*94ba0*/  HMMA.1688.F32.TF32 R12, R220.reuse, R156, R232 ;  /* 0x0000009cdc0c723c */ /* 0x042ff000000810e8 */
[C---:B--2---:R-:W-:Y:S07]  /*94bb0*/  HMMA.1688.F32.TF32 R8, R220.reuse, R152, R228 ;  /* 0x00000098dc08723c */ /* 0x044fee00000810e4 */
        /* <DEDUP_REMOVED lines=114> */
[C---:B--2---:R-:W-:Y:S08]  /*952e0*/  HMMA.1688.F32.TF32 R48, R220.reuse, R148, R48 ;  /* 0x00000094dc30723c */ /* 0x044ff00000081030 */
[C---:B------:R-:W-:Y:S08]  /*952f0*/  HMMA.1688.F32.TF32 R52, R220.reuse, R144, R52 ;  /* 0x00000090dc34723c */ /* 0x040ff00000081034 */
[C---:B------:R-:W-:Y:S08]  /*95300*/  HMMA.1688.F32.TF32 R40, R220.reuse, R136, R40 ;  /* 0x00000088dc28723c */ /* 0x040ff00000081028 */
[C---:B------:R-:W-:Y:S01]  /*95310*/  HMMA.1688.F32.TF32 R36, R220.reuse, R132, R36 ;  /* 0x00000084dc24723c */ /* 0x040fe20000081024 */
[----:B------:R-:W-:Y:S01]  /*95320*/  STL.64 [R1+0x4090], R48 ;  /* 0x0040903001007387 */ /* 0x000fe20000100a00 */
[----:B------:R3:W-:Y:S06]  /*95330*/  STL.64 [R1+0x4098], R50 ;  /* 0x0040983201007387 */ /* 0x0007ec0000100a00 */
[C---:B---3--:R-:W-:Y:S01]  /*95340*/  HMMA.1688.F32.TF32 R48, R220.reuse, R140, R56 ;  /* 0x0000008cdc30723c */ /* 0x048fe20000081038 */
[----:B------:R-:W-:Y:S01]  /*95350*/  STL.64 [R1+0x4080], R52 ;  /* 0x0040803401007387 */ /* 0x000fe20000100a00 */
[----:B------:R-:W-:Y:S06]  /*95360*/  STL.64 [R1+0x4088], R54 ;  /* 0x0040883601007387 */ /* 0x000fec0000100a00 */
[C---:B------:R-:W-:Y:S11]  /*95370*/  HMMA.1688.F32.TF32 R44, R220.reuse, R128, R44 ;  /* 0x00000080dc2c723c */ /* 0x040ff6000008102c */
[----:B------:R-:W-:Y:S04]  /*95380*/  @!UPT UIADD3 URZ, URZ, URZ, URZ ;  /* 0x0000003f3f3ff290 */ /* 0x000fe8000fffe03f */
[----:B------:R-:W-:Y:S01]  /*95390*/  STL.64 [R1+0x4070], R48 ;  /* 0x0040703001007387 */ /* 0x000fe20000100a00 */
[----:B------:R-:W-:Y:S02]  /*953a0*/  STL.64 [R1+0x4078], R50 ;  /* 0x0040783201007387 */ /* 0x000fe40000100a00 */
[----:B------:R-:W-:Y:S02]  /*953b0*/  STL.64 [R1+0x4060], R40 ;  /* 0x0040602801007387 */ /* 0x000fe40000100a00 */
[----:B------:R1:W-:Y:S01]  /*953c0*/  STL.64 [R1+0x4068], R42 ;  /* 0x0040682a01007387 */ /* 0x0003e20000100a00 */
[----:B------:R-:W-:Y:S01]  /*953d0*/  STL.64 [R1+0x4050], R36 ;  /* 0x0040502401007387 */ /* 0x000fe20000100a00 */
[----:B------:R2:W-:Y:S01]  /*953e0*/  STL.64 [R1+0x4058], R38 ;  /* 0x0040582601007387 */ /* 0x0005e20000100a00 */
[C---:B-1----:R-:W-:Y:S08]  /*953f0*/  HMMA.1688.F32.TF32 R40, R220.reuse, R124, R88 ;  /* 0x0000007cdc28723c */ /* 0x042ff00000081058 */
[C---:B--2---:R-:W-:Y:S01]  /*95400*/  HMMA.1688.F32.TF32 R36, R220.reuse, R120, R84 ;  /* 0x00000078dc24723c */ /* 0x044fe20000081054 */
[----:B------:R-:W-:Y:S01]  /*95410*/  STL.64 [R1+0x4040], R44 ;  /* 0x0040402c01007387 */ /* 0x000fe20000100a00 */
[----:B------:R1:W-:Y:S06]  /*95420*/  STL.64 [R1+0x4048], R46 ;  /* 0x0040482e01007387 */ /* 0x0003ec0000100a00 */
[C---:B-1----:R-:W-:Y:S07]  /*95430*/  HMMA.1688.F32.TF32 R44, R220.reuse, R116, R72 ;  /* 0x00000074dc2c723c */ /* 0x042fee0000081048 */
[----:B------:R-:W-:Y:S01]  /*95440*/  STL.64 [R1+0x4030], R40 ;  /* 0x0040302801007387 */ /* 0x000fe20000100a00 */
[----:B------:R1:W-:Y:S07]  /*95450*/  STL.64 [R1+0x4038], R42 ;  /* 0x0040382a01007387 */ /* 0x0003ee0000100a00 */
[----:B------:R-:W-:Y:S02]  /*95460*/  STL.64 [R1+0x4020], R36 ;  /* 0x0040202401007387 */ /* 0x000fe40000100a00 */
[----:B------:R2:W-:Y:S01]  /*95470*/  STL.64 [R1+0x4028], R38 ;  /* 0x0040282601007387 */ /* 0x0005e20000100a00 */
[C---:B-1----:R-:W-:Y:S08]  /*95480*/  HMMA.1688.F32.TF32 R40, R220.reuse, R112, R68 ;  /* 0x00000070dc28723c */ /* 0x042ff00000081044 */
[----:B--2---:R-:W-:Y:S01]  /*95490*/  HMMA.1688.F32.TF32 R36, R220, R108, R64 ;  /* 0x0000006cdc24723c */ /* 0x004fe20000081040 */
[----:B------:R-:W-:Y:S01]  /*954a0*/  STL.64 [R1+0x4010], R44 ;  /* 0x0040102c01007387 */ /* 0x000fe20000100a00 */
[----:B------:R1:W-:Y:S06]  /*954b0*/  STL.64 [R1+0x4018], R46 ;  /* 0x0040182e01007387 */ /* 0x0003ec0000100a00 */
[C---:B------:R-:W-:Y:S08]  /*954c0*/  HMMA.1688.F32.TF32 R32, R224.reuse, R212, R32 ;  /* 0x000000d4e020723c */ /* 0x040ff00000081020 */
[----:B------:R-:W-:Y:S08]  /*954d0*/  HMMA.1688.F32.TF32 R28, R224, R208, R28 ;  /* 0x000000d0e01c723c */ /* 0x000ff0000008101c */
[----:B-1----:R-:W-:Y:S01]  /*954e0*/  HMMA.1688.F32.TF32 R44, R220, R104, R60 ;  /* 0x00000068dc2c723c */ /* 0x002fe2000008103c */
[----:B------:R-:W-:Y:S01]  /*954f0*/  STL.64 [R1+0x4000], R40 ;  /* 0x0040002801007387 */ /* 0x000fe20000100a00 */
[----:B------:R1:W-:Y:S02]  /*95500*/  STL.64 [R1+0x4008], R42 ;  /* 0x0040082a01007387 */ /* 0x0003e40000100a00 */
[----:B------:R-:W-:Y:S02]  /*95510*/  STL.64 [R1+0x3ff0], R36 ;  /* 0x003ff02401007387 */ /* 0x000fe40000100a00 */
[----:B------:R2:W-:Y:S02]  /*95520*/  STL.64 [R1+0x3ff8], R38 ;  /* 0x003ff82601007387 */ /* 0x0005e40000100a00 */
[----:B------:R-:W-:Y:S08]  /*95530*/  HMMA.1688.F32.TF32 R24, R224, R204, R24 ;  /* 0x000000cce018723c */ /* 0x000ff00000081018 */
[----:B-1----:R-:W-:Y:S08]  /*95540*/  HMMA.1688.F32.TF32 R40, R220, R100, R80 ;  /* 0x00000064dc28723c */ /* 0x002ff00000081050 */
[C---:B--2---:R-:W-:Y:S08]  /*95550*/  HMMA.1688.F32.TF32 R36, R224.reuse, R216, R76 ;  /* 0x000000d8e024723c */ /* 0x044ff0000008104c */
[C---:B------:R-:W-:Y:S08]  /*95560*/  HMMA.1688.F32.TF32 R20, R224.reuse, R200, R20 ;  /* 0x000000c8e014723c */ /* 0x040ff00000081014 */
[C---:B------:R-:W-:Y:S08]  /*95570*/  HMMA.1688.F32.TF32 R16, R224.reuse, R196, R16 ;  /* 0x000000c4e010723c */ /* 0x040ff00000081010 */
[C---:B------:R-:W-:Y:S08]  /*95580*/  HMMA.1688.F32.TF32 R12, R224.reuse, R92, R12 ;  /* 0x0000005ce00c723c */ /* 0x040ff0000008100c */
[C---:B------:R-:W-:Y:S01]  /*95590*/  HMMA.1688.F32.TF32 R8, R224.reuse, R96, R8 ;  /* 0x00000060e008723c */ /* 0x040fe20000081008 */
[----:B------:R-:W-:Y:S01]  /*955a0*/  STL.64 [R1+0x3fe0], R44 ;  /* 0x003fe02c01007387 */ /* 0x000fe20000100a00 */
[----:B------:R-:W-:Y:S03]  /*955b0*/  STL.64 [R1+0x3fe8], R46 ;  /* 0x003fe82e01007387 */ /* 0x000fe60000100a00 */
[----:B------:R-:W-:Y:S04]  /*955c0*/  LDS R220, [R6+0x8300] ;  /* 0x0083000006dc7984 */ /* 0x000fe80000000800 */
[----:B------:R-:W-:Y:S04]  /*955d0*/  LDS R222, [R6+0xa300] ;  /* 0x00a3000006de7984 */ /* 0x000fe80000000800 */
[----:B------:R-:W-:Y:S04]  /*955e0*/  LDS R221, [R7+0x8300] ;  /* 0x0083000007dd7984 */ /* 0x000fe80000000800 */
[----:B------:R-:W1:Y:S04]  /*955f0*/  LDS R223, [R7+0xa300] ;  /* 0x00a3000007df7984 */ /* 0x000e680000000800 */
        /* <DEDUP_REMOVED lines=43> */
[----:B------:R-:W4:Y:S03]  /*958b0*/  LDL.LU R251, [R1+0x398c] ;  /* 0x00398c0001fb7983 */ /* 0x000f260000300800 */
[----:B-1----:R-:W2:Y:S01]  /*958c0*/  LDL.LU R8, [R1+0x3990] ;  /* 0x0039900001087983 */ /* 0x002ea20000300800 */
[----:B------:R-:W2:Y:S02]  /*958d0*/  LDL.LU R9, [R1+0x3994] ;  /* 0x0039940001097983 */ /* 0x000ea40000300800 */
[----:B---3--:R-:W2:Y:S02]  /*958e0*/  LDL.LU R10, [R1+0x3998] ;  /* 0x00399800010a7983 */ /* 0x008ea40000300800 */
[----:B------:R-:W2:Y:S01]  /*958f0*/  LDL.LU R11, [R1+0x399c] ;  /* 0x00399c00010b7983 */ /* 0x000ea20000300800 */
[----:B------:R-:W3:Y:S01]  /*95900*/  LDL.LU R12, [R1+0x39a0] ;  /* 0x0039a000010c7983 */ /* 0x000ee20000300800 */
[----:B------:R-:W3:Y:S02]  /*95910*/  LDL.LU R13, [R1+0x39a4] ;  /* 0x0039a400010d7983 */ /* 0x000ee40000300800 */
[----:B------:R-:W3:Y:S02]  /*95920*/  LDL.LU R14, [R1+0x39a8] ;  /* 0x0039a800010e7983 */ /* 0x000ee40000300800 */
[----:B------:R-:W3:Y:S01]  /*95930*/  LDL.LU R15, [R1+0x39ac] ;  /* 0x0039ac00010f7983 */ /* 0x000ee20000300800 */
        /* <DEDUP_REMOVED lines=76> */
[C---:B--2---:R-:W-:Y:S08]  /*95e00*/  HMMA.1688.F32.TF32 R40, R224.reuse, R164, R44 ;  /* 0x000000a4e028723c */ /* 0x044ff0000008102c */
[C---:B---3--:R-:W-:Y:S08]  /*95e10*/  HMMA.1688.F32.TF32 R48, R224.reuse, R168, R36 ;  /* 0x000000a8e030723c */ /* 0x048ff00000081024 */
[C---:B------:R-:W-:Y:S08]  /*95e20*/  HMMA.1688.F32.TF32 R36, R224.reuse, R160, R88 ;  /* 0x000000a0e024723c */ /* 0x040ff00000081058 */
[C---:B------:R-:W-:Y:S07]  /*95e30*/  HMMA.1688.F32.TF32 R44, R224.reuse, R156, R84 ;  /* 0x0000009ce02c723c */ /* 0x040fee0000081054 */
[----:B------:R-:W-:Y:S01]  /*95e40*/  STL.64 [R1+0x3f00], R48 ;  /* 0x003f003001007387 */ /* 0x000fe20000100a00 */
[----:B------:R-:W-:Y:S02]  /*95e50*/  STL.64 [R1+0x3f08], R50 ;  /* 0x003f083201007387 */ /* 0x000fe40000100a00 */
[----:B------:R-:W-:Y:S02]  /*95e60*/  STL.64 [R1+0x3ef0], R40 ;  /* 0x003ef02801007387 */ /* 0x000fe40000100a00 */
[----:B------:R1:W-:Y:S03]  /*95e70*/  STL.64 [R1+0x3ef8], R42 ;  /* 0x003ef82a01007387 */ /* 0x0003e60000100a00 */
[----:B------:R-:W-:Y:S01]  /*95e80*/  STL.64 [R1+0x3ee0], R36 ;  /* 0x003ee02401007387 */ /* 0x000fe20000100a00 */
[----:B------:R2:W-:Y:S01]  /*95e90*/  STL.64 [R1+0x3ee8], R38 ;  /* 0x003ee82601007387 */ /* 0x0005e20000100a00 */
[C---:B-1----:R-:W-:Y:S08]  /*95ea0*/  HMMA.1688.F32.TF32 R40, R224.reuse, R152, R72 ;  /* 0x00000098e028723c */ /* 0x042ff00000081048 */
[C---:B--2---:R-:W-:Y:S01]  /*95eb0*/  HMMA.1688.F32.TF32 R36, R224.reuse, R148, R68 ;  /* 0x00000094e024723c */ /* 0x044fe20000081044 */
[----:B------:R-:W-:Y:S01]  /*95ec0*/  STL.64 [R1+0x3ed0], R44 ;  /* 0x003ed02c01007387 */ /* 0x000fe20000100a00 */
[----:B------:R4:W-:Y:S06]  /*95ed0*/  STL.64 [R1+0x3ed8], R46 ;  /* 0x003ed82e01007387 */ /* 0x0009ec0000100a00 */
[C---:B----4-:R-:W-:Y:S07]  /*95ee0*/  HMMA.1688.F32.TF32 R44, R224.reuse, R144, R64 ;  /* 0x00000090e02c723c */ /* 0x050fee0000081040 */
[----:B------:R-:W-:Y:S01]  /*95ef0*/  STL.64 [R1+0x3ec0], R40 ;  /* 0x003ec02801007387 */ /* 0x000fe20000100a00 */
[----:B------:R1:W-:Y:S07]  /*95f00*/  STL.64 [R1+0x3ec8], R42 ;  /* 0x003ec82a01007387 */ /* 0x0003ee0000100a00 */
[----:B------:R-:W-:Y:S02]  /*95f10*/  STL.64 [R1+0x3eb0], R36 ;  /* 0x003eb02401007387 */ /* 0x000fe40000100a00 */
        /* <DEDUP_REMOVED lines=11> */
[C---:B--2---:R-:W-:Y:S08]  /*95fd0*/  HMMA.1688.F32.TF32 R36, R224.reuse, R124, R28 ;  /* 0x0000007ce024723c */ /* 0x044ff0000008101c */
[C---:B------:R-:W-:Y:S08]  /*95fe0*/  HMMA.1688.F32.TF32 R32, R224.reuse, R120, R24 ;  /* 0x00000078e020723c */ /* 0x040ff00000081018 */
[C---:B------:R-:W-:Y:S08]  /*95ff0*/  HMMA.1688.F32.TF32 R28, R224.reuse, R116, R20 ;  /* 0x00000074e01c723c */ /* 0x040ff00000081014 */
[C---:B------:R-:W-:Y:S08]  /*96000*/  HMMA.1688.F32.TF32 R24, R224.reuse, R112, R16 ;  /* 0x00000070e018723c */ /* 0x040ff00000081010 */
[C---:B------:R-:W-:Y:S08]  /*96010*/  HMMA.1688.F32.TF32 R20, R224.reuse, R108, R12 ;  /* 0x0000006ce014723c */ /* 0x040ff0000008100c */
[C---:B------:R-:W-:Y:S08]  /*96020*/  HMMA.1688.F32.TF32 R16, R224.reuse, R104, R8 ;  /* 0x00000068e010723c */ /* 0x040ff00000081008 */
[----:B------:R-:W-:Y:S08]  /*96030*/  HMMA.1688.F32.TF32 R12, R224, R100, R248 ;  /* 0x00000064e00c723c */ /* 0x000ff000000810f8 */
        /* <DEDUP_REMOVED lines=24> */
[----:B------:R3:W-:Y:S01]  /*961c0*/  STL.64 [R1+0x3a18], R10 ;  /* 0x003a180a01007387 */ /* 0x0007e20000100a00 */
[C---:B--2---:R-:W-:Y:S08]  /*961d0*/  HMMA.1688.F32.TF32 R12, R220.reuse, R212, R240 ;  /* 0x000000d4dc0c723c */ /* 0x044ff000000810f0 */
[C---:B---3--:R-:W-:Y:S01]  /*961e0*/  HMMA.1688.F32.TF32 R8, R220.reuse, R208, R244 ;  /* 0x000000d0dc08723c */ /* 0x048fe200000810f4 */
[----:B------:R-:W-:Y:S11]  /*961f0*/  STL.64 [R1+0x7a88], R210 ;  /* 0x007a88d201007387 */ /* 0x000ff60000100a00 */
[----:B------:R-:W-:Y:S03]  /*96200*/  @!UPT UIADD3 URZ, URZ, URZ, URZ ;  /* 0x0000003f3f3ff290 */ /* 0x000fe6000fffe03f */
[----:B------:R-:W-:Y:S01]  /*96210*/  STL.64 [R1+0x3a00], R12 ;  /* 0x003a000c01007387 */ /* 0x000fe20000100a00 */
[----:B------:R-:W-:Y:S02]  /*96220*/  STL.64 [R1+0x3a08], R14 ;  /* 0x003a080e01007387 */ /* 0x000fe40000100a00 */
[----:B------:R-:W-:Y:S05]  /*96230*/  STL.64 [R1+0x7a80], R208 ;  /* 0x007a80d001007387 */ /* 0x000fea0000100a00 */
[----:B------:R-:W-:Y:S01]  /*96240*/  STL.64 [R1+0x3df0], R8 ;  /* 0x003df00801007387 */ /* 0x000fe20000100a00 */
[----:B------:R2:W-:Y:S02]  /*96250*/  STL.64 [R1+0x3df8], R10 ;  /* 0x003df80a01007387 */ /* 0x0005e40000100a00 */
[C---:B--2---:R-:W-:Y:S02]  /*96260*/  HMMA.1688.F32.TF32 R8, R220.reuse, R204, R232 ;  /* 0x000000ccdc08723c */ /* 0x044fe400000810e8 */
[----:B------:R-:W-:Y:S01]  /*96270*/  STL.64 [R1+0x7a78], R206 ;  /* 0x007a78ce01007387 */ /* 0x000fe20000100a00 */
[----:B------:R-:W-:Y:S11]  /*96280*/  STL.64 [R1+0x7a70], R204 ;  /* 0x007a70cc01007387 */ /* 0x000ff60000100a00 */
[----:B------:R-:W-:Y:S09]  /*96290*/  @!UPT UIADD3 URZ, URZ, URZ, URZ ;  /* 0x0000003f3f3ff290 */ /* 0x000ff2000fffe03f */
[----:B------:R-:W-:Y:S01]  /*962a0*/  STL.64 [R1+0x3de0], R8 ;  /* 0x003de00801007387 */ /* 0x000fe20000100a00 */
[----:B------:R2:W-:Y:S02]  /*962b0*/  STL.64 [R1+0x3de8], R10 ;  /* 0x003de80a01007387 */ /* 0x0005e40000100a00 */
[----:B--2---:R-:W-:Y:S01]  /*962c0*/  HMMA.1688.F32.TF32 R8, R220, R200, R228 ;  /* 0x000000c8dc08723c */ /* 0x004fe200000810e4 */
[----:B------:R-:W1:Y:S06]  /*962d0*/  LDL.LU R228, [R1+0x3750] ;  /* 0x0037500001e47983 */ /* 0x000e6c0000300800 */
[----:B------:R-:W-:Y:S01]  /*962e0*/  MOV R229, R0 ;  /* 0x0000000000e57202 */ /* 0x000fe20000000f00 */
[----:B------:R-:W-:-:S02]  /*962f0*/  IMAD.MOV.U32 R230, RZ, RZ, R2 ;  /* 0x000000ffffe67224 */ /* 0x000fc400078e0002 */
[----:B------:R-:W-:Y:S11]  /*96300*/  IMAD.MOV.U32 R231, RZ, RZ, R3 ;  /* 0x000000ffffe77224 */ /* 0x000ff600078e0003 */
[----:B------:R-:W-:Y:S02]  /*96310*/  @!UPT UIADD3 URZ, URZ, URZ, URZ ;  /* 0x0000003f3f3ff290 */ /* 0x000fe4000fffe03f */
[----:B------:R2:W-:Y:S01]  /*96320*/  STL.64 [R1+0x3dd0], R8 ;  /* 0x003dd00801007387 */ /* 0x0005e20000100a00 */
[----:B------:R3:W-:Y:S02]  /*96330*/  STL.64 [R1+0x3dd8], R10 ;  /* 0x003dd80a01007387 */ /* 0x0007e40000100a00 */
        /* <DEDUP_REMOVED lines=103> */
[----:B--2---:R-:W2:Y:S02]  /*969b0*/  LDL.LU R8, [R1+0x37b0] ;  /* 0x0037b00001087983 */ /* 0x004ea40000300800 */
[----:B------:R-:W2:Y:S02]  /*969c0*/  LDL.LU R9, [R1+0x37b4] ;  /* 0x0037b40001097983 */ /* 0x000ea40000300800 */
[----:B---3--:R-:W2:Y:S01]  /*969d0*/  LDL.LU R10, [R1+0x37b8] ;  /* 0x0037b800010a7983 */ /* 0x008ea20000300800 */
[----:B------:R-:W2:Y:S01]  /*969e0*/  LDL.LU R11, [R1+0x37bc] ;  /* 0x0037bc00010b7983 */ /* 0x000ea20000300800 */
[----:B------:R-:W3:Y:S02]  /*969f0*/  LDL.LU R244, [R1+0x3770] ;  /* 0x0037700001f47983 */ /* 0x000ee40000300800 */
[----:B------:R-:W-:Y:S02]  /*96a00*/  STL.64 [R1+0x7a68], R202 ;  /* 0x007a68ca01007387 */ /* 0x000fe40000100a00 */
[----:B------:R1:W-:Y:S02]  /*96a10*/  STL.64 [R1+0x7a60], R200 ;  /* 0x007a60c801007387 */ /* 0x0003e40000100a00 */
[----:B----4-:R-:W-:Y:S01]  /*96a20*/  IMAD.MOV.U32 R247, RZ, RZ, R0 ;  /* 0x000000fffff77224 */ /* 0x010fe200078e0000 */
[----:B------:R-:W-:Y:S01]  /*96a30*/  MOV R246, R2 ;  /* 0x0000000200f67202 */ /* 0x000fe20000000f00 */
[----:B------:R-:W-:Y:S01]  /*96a40*/  IMAD.MOV.U32 R245, RZ, RZ, R3 ;  /* 0x000000fffff57224 */ /* 0x000fe200078e0003 */
[C---:B-1----:R-:W-:Y:S08]  /*96a50*/  HMMA.1688.F32.TF32 R200, R220.reuse, R92, R48 ;  /* 0x0000005cdcc8723c */ /* 0x042ff00000081030 */
[C---:B------:R-:W-:Y:S08]  /*96a60*/  HMMA.1688.F32.TF32 R204, R220.reuse, R196, R208 ;  /* 0x000000c4dccc723c */ /* 0x040ff000000810d0 */
        /* <DEDUP_REMOVED lines=9> */
[----:B------:R1:W-:Y:S02]  /*96b00*/  STL.64 [R1+0x3da8], R50 ;  /* 0x003da83201007387 */ /* 0x0003e40000100a00 */
[C---:B-1----:R-:W-:Y:S08]  /*96b10*/  HMMA.1688.F32.TF32 R48, R220.reuse, R184, R36 ;  /* 0x000000b8dc30723c */ /* 0x042ff00000081024 */
[----:B------:R-:W-:Y:S01]  /*96b20*/  HMMA.1688.F32.TF32 R36, R220, R176, R88 ;  /* 0x000000b0dc24723c */ /* 0x000fe20000081058 */
[----:B------:R-:W-:Y:S01]  /*96b30*/  STL.64 [R1+0x3d90], R56 ;  /* 0x003d903801007387 */ /* 0x000fe20000100a00 */
[----:B------:R-:W-:Y:S02]  /*96b40*/  STL.64 [R1+0x3d98], R58 ;  /* 0x003d983a01007387 */ /* 0x000fe40000100a00 */
[----:B------:R-:W-:Y:S02]  /*96b50*/  STL.64 [R1+0x3d80], R52 ;  /* 0x003d803401007387 */ /* 0x000fe40000100a00 */
[----:B------:R-:W-:Y:S09]  /*96b60*/  STL.64 [R1+0x3d88], R54 ;  /* 0x003d883601007387 */ /* 0x000ff20000100a00 */
[----:B------:R-:W-:Y:S01]  /*96b70*/  STL.64 [R1+0x3d70], R48 ;  /* 0x003d703001007387 */ /* 0x000fe20000100a00 */
[----:B------:R-:W-:Y:S02]  /*96b80*/  STL.64 [R1+0x3d78], R50 ;  /* 0x003d783201007387 */ /* 0x000fe40000100a00 */
[----:B------:R-:W-:Y:S02]  /*96b90*/  STL.64 [R1+0x3d60], R40 ;  /* 0x003d602801007387 */ /* 0x000fe40000100a00 */
[----:B------:R-:W-:Y:S04]  /*96ba0*/  STL.64 [R1+0x3d68], R42 ;  /* 0x003d682a01007387 */ /* 0x000fe80000100a00 */
[----:B------:R-:W-:-:S02]  /*96bb0*/  IMAD.MOV.U32 R3, RZ, RZ, R37 ;  /* 0x000000ffff037224 */ /* 0x000fc400078e0025 */
[----:B------:R-:W-:Y:S01]  /*96bc0*/  IMAD.MOV.U32 R0, RZ, RZ, R38 ;  /* 0x000000ffff007224 */ /* 0x000fe200078e0026 */
[----:B------:R1:W-:Y:S01]  /*96bd0*/  STL [R1+0x3d50], R36 ;  /* 0x003d502401007387 */ /* 0x0003e20000100800 */
[----:B------:R-:W-:Y:S02]  /*96be0*/  MOV R2, R39 ;  /* 0x0000002700027202 */ /* 0x000fe40000000f00 */
[C---:B-1----:R-:W-:Y:S08]  /*96bf0*/  HMMA.1688.F32.TF32 R36, R220.reuse, R172, R84 ;  /* 0x000000acdc24723c */ /* 0x042ff00000081054 */
[C---:B------:R-:W-:Y:S08]  /*96c00*/  HMMA.1688.F32.TF32 R44, R220.reuse, R168, R72 ;  /* 0x000000a8dc2c723c */ /* 0x040ff00000081048 */
[C---:B------:R-:W-:Y:S07]  /*96c10*/  HMMA.1688.F32.TF32 R40, R220.reuse, R164, R68 ;  /* 0x000000a4dc28723c */ /* 0x040fee0000081044 */
[----:B------:R-:W-:Y:S01]  /*96c20*/  STL.64 [R1+0x3d40], R36 ;  /* 0x003d402401007387 */ /* 0x000fe20000100a00 */
[----:B------:R1:W-:Y:S02]  /*96c30*/  STL.64 [R1+0x3d48], R38 ;  /* 0x003d482601007387 */ /* 0x0003e40000100a00 */
[C---:B-1----:R-:W-:Y:S05]  /*96c40*/  HMMA.1688.F32.TF32 R36, R220.reuse, R160, R64 ;  /* 0x000000a0dc24723c */ /* 0x042fea0000081040 */
[----:B------:R-:W-:Y:S01]  /*96c50*/  STL.64 [R1+0x3d30], R44 ;  /* 0x003d302c01007387 */ /* 0x000fe20000100a00 */
[----:B------:R1:W-:Y:S07]  /*96c60*/  STL.64 [R1+0x3d38], R46 ;  /* 0x003d382e01007387 */ /* 0x0003ee0000100a00 */
[----:B------:R-:W-:Y:S02]  /*96c70*/  STL.64 [R1+0x3d20], R40 ;  /* 0x003d202801007387 */ /* 0x000fe40000100a00 */
[----:B------:R4:W-:Y:S01]  /*96c80*/  STL.64 [R1+0x3d28], R42 ;  /* 0x003d282a01007387 */ /* 0x0009e20000100a00 */
[C---:B------:R-:W-:Y:S08]  /*96c90*/  HMMA.1688.F32.TF32 R32, R220.reuse, R144, R32 ;  /* 0x00000090dc20723c */ /* 0x040ff00000081020 */
[C---:B------:R-:W-:Y:S08]  /*96ca0*/  HMMA.1688.F32.TF32 R28, R220.reuse, R140, R28 ;  /* 0x0000008cdc1c723c */ /* 0x040ff0000008101c */
[C---:B-1----:R-:W-:Y:S08]  /*96cb0*/  HMMA.1688.F32.TF32 R44, R220.reuse, R156, R60 ;  /* 0x0000009cdc2c723c */ /* 0x042ff0000008103c */
[C---:B----4-:R-:W-:Y:S01]  /*96cc0*/  HMMA.1688.F32.TF32 R40, R220.reuse, R152, R80 ;  /* 0x00000098dc28723c */ /* 0x050fe20000081050 */
[----:B------:R-:W-:Y:S01]  /*96cd0*/  STL.64 [R1+0x3d10], R36 ;  /* 0x003d102401007387 */ /* 0x000fe20000100a00 */
[----:B------:R1:W-:Y:S06]  /*96ce0*/  STL.64 [R1+0x3d18], R38 ;  /* 0x003d182601007387 */ /* 0x0003ec0000100a00 */
[C---:B------:R-:W-:Y:S08]  /*96cf0*/  HMMA.1688.F32.TF32 R24, R220.reuse, R136, R24 ;  /* 0x00000088dc18723c */ /* 0x040ff00000081018 */
[C---:B------:R-:W-:Y:S08]  /*96d00*/  HMMA.1688.F32.TF32 R20, R220.reuse, R132, R20 ;  /* 0x00000084dc14723c */ /* 0x040ff00000081014 */
[C---:B-1----:R-:W-:Y:S08]  /*96d10*/  HMMA.1688.F32.TF32 R36, R220.reuse, R148, R76 ;  /* 0x00000094dc24723c */ /* 0x042ff0000008104c */
[C---:B------:R-:W-:Y:S08]  /*96d20*/  HMMA.1688.F32.TF32 R16, R220.reuse, R128, R16 ;  /* 0x00000080dc10723c */ /* 0x040ff00000081010 */
[C---:B------:R-:W-:Y:S08]  /*96d30*/  HMMA.1688.F32.TF32 R12, R220.reuse, R124, R12 ;  /* 0x0000007cdc0c723c */ /* 0x040ff0000008100c */
[C---:B--2---:R-:W-:Y:S01]  /*96d40*/  HMMA.1688.F32.TF32 R8, R220.reuse, R120, R8 ;  /* 0x00000078dc08723c */ /* 0x044fe20000081008 */
        /* <DEDUP_REMOVED lines=22> */
[C---:B----4-:R-:W-:Y:S07]  /*96eb0*/  HMMA.1688.F32.TF32 R8, R220.reuse, R108, R240 ;  /* 0x0000006cdc08723c */ /* 0x050fee00000810f0 */
[----:B------:R-:W-:Y:S01]  /*96ec0*/  STL.64 [R1+0x3c60], R16 ;  /* 0x003c601001007387 */ /* 0x000fe20000100a00 */
[----:B------:R3:W-:Y:S07]  /*96ed0*/  STL.64 [R1+0x3c68], R18 ;  /* 0x003c681201007387 */ /* 0x0007ee0000100a00 */
[----:B------:R-:W-:Y:S02]  /*96ee0*/  STL.64 [R1+0x3c50], R12 ;  /* 0x003c500c01007387 */ /* 0x000fe40000100a00 */
[----:B------:R1:W-:Y:S06]  /*96ef0*/  STL.64 [R1+0x3c58], R14 ;  /* 0x003c580e01007387 */ /* 0x0003ec0000100a00 */
[----:B------:R-:W-:Y:S01]  /*96f00*/  STL.64 [R1+0x3c40], R8 ;  /* 0x003c400801007387 */ /* 0x000fe20000100a00 */
[----:B------:R2:W-:Y:S01]  /*96f10*/  STL.64 [R1+0x3c48], R10 ;  /* 0x003c480a01007387 */ /* 0x0005e20000100a00 */
[C---:B---3--:R-:W-:Y:S08]  /*96f20*/  HMMA.1688.F32.TF32 R16, R220.reuse, R104, R244 ;  /* 0x00000068dc10723c */ /* 0x048ff000000810f4 */
[----:B-1----:R-:W-:Y:S08]  /*96f30*/  HMMA.1688.F32.TF32 R12, R220, R100, R232 ;  /* 0x00000064dc0c723c */ /* 0x002ff000000810e8 */
[C---:B--2---:R-:W-:Y:S01]  /*96f40*/  HMMA.1688.F32.TF32 R8, R224.reuse, R216, R228 ;  /* 0x000000d8e008723c */ /* 0x044fe200000810e4 */
[----:B------:R-:W-:Y:S04]  /*96f50*/  LDS R220, [R6+0x8380] ;  /* 0x0083800006dc7984 */ /* 0x000fe80000000800 */
[----:B------:R-:W-:Y:S04]  /*96f60*/  LDS R222, [R6+0xa380] ;  /* 0x00a3800006de7984 */ /* 0x000fe80000000800 */
[----:B------:R-:W-:Y:S04]  /*96f70*/  LDS R221, [R7+0x8380] ;  /* 0x0083800007dd7984 */ /* 0x000fe80000000800 */
[----:B------:R-:W1:Y:S04]  /*96f80*/  LDS R223, [R7+0xa380] ;  /* 0x00a3800007df7984 */ /* 0x000e680000000800 */
[----:B------:R-:W-:Y:S01]  /*96f90*/  STL.64 [R1+0x3c30], R16 ;  /* 0x003c301001007387 */ /* 0x000fe20000100a00 */
[----:B------:R-:W-:Y:S02]  /*96fa0*/  STL.64 [R1+0x3c38], R18 ;  /* 0x003c381201007387 */ /* 0x000fe40000100a00 */
[----:B------:R-:W2:Y:S02]  /*96fb0*/  LDL.LU R228, [R1+0x3570] ;  /* 0x0035700001e47983 */ /* 0x000ea40000300800 */
[----:B------:R-:W-:Y:S01]  /*96fc0*/  STL.64 [R1+0x39f0], R12 ;  /* 0x0039f00c01007387 */ /* 0x000fe20000100a00 */
[----:B------:R-:W-:Y:S01]  /*96fd0*/  STL.64 [R1+0x39f8], R14 ;  /* 0x0039f80e01007387 */ /* 0x000fe20000100a00 */
[----:B------:R3:W-:Y:S02]  /*96fe0*/  STL.64 [R1+0x39e0], R8 ;  /* 0x0039e00801007387 */ /* 0x0007e40000100a00 */
[----:B------:R4:W-:Y:S02]  /*96ff0*/  STL.64 [R1+0x39e8], R10 ;  /* 0x0039e80a01007387 */ /* 0x0009e40000100a00 */
        /* <DEDUP_REMOVED lines=19> */
[----:B---3--:R-:W3:Y:S02]  /*97130*/  LDL.LU R8, [R1+0x35d0] ;  /* 0x0035d00001087983 */ /* 0x008ee40000300800 */
[----:B------:R-:W3:Y:S01]  /*97140*/  LDL.LU R9, [R1+0x35d4] ;  /* 0x0035d40001097983 */ /* 0x000ee20000300800 */
[----:B----4-:R-:W3:Y:S01]  /*97150*/  LDL.LU R10, [R1+0x35d8] ;  /* 0x0035d800010a7983 */ /* 0x010ee20000300800 */
[----:B------:R-:W3:Y:S02]  /*97160*/  LDL.LU R11, [R1+0x35dc] ;  /* 0x0035dc00010b7983 */ /* 0x000ee40000300800 */
        /* <DEDUP_REMOVED lines=100> */
[----:B------:R2:W-:Y:S03]  /*977b0*/  STL.64 [R1+0x3c28], R210 ;  /* 0x003c28d201007387 */ /* 0x0005e60000100a00 */
[----:B--2---:R-:W2:Y:S01]  /*977c0*/  LDL.LU.64 R210, [R1+0x7a88] ;  /* 0x007a880001d27983 */ /* 0x004ea20000300a00 */
[----:B------:R-:W2:Y:S02]  /*977d0*/  LDL.LU.64 R208, [R1+0x7a80] ;  /* 0x007a800001d07983 */ /* 0x000ea40000300a00 */
[C---:B--2---:R-:W-:Y:S11]  /*977e0*/  HMMA.1688.F32.TF32 R204, R224.reuse, R208, R204 ;  /* 0x000000d0e0cc723c */ /* 0x044ff600000810cc */
[----:B------:R-:W-:Y:S11]  /*977f0*/  @!UPT UIADD3 URZ, URZ, URZ, URZ ;  /* 0x0000003f3f3ff290 */ /* 0x000ff6000fffe03f */
[----:B------:R-:W-:Y:S01]  /*97800*/  @!UPT UIADD3 URZ, URZ, URZ, URZ ;  /* 0x0000003f3f3ff290 */ /* 0x000fe2000fffe03f */
[----:B------:R-:W-:Y:S01]  /*97810*/  STL.64 [R1+0x3c10], R204 ;  /* 0x003c10cc01007387 */ /* 0x000fe20000100a00 */
[----:B------:R2:W-:Y:S03]  /*97820*/  STL.64 [R1+0x3c18], R206 ;  /* 0x003c18ce01007387 */ /* 0x0005e60000100a00 */
[----:B--2---:R-:W2:Y:S01]  /*97830*/  LDL.LU.64 R206, [R1+0x7a78] ;  /* 0x007a780001ce7983 */ /* 0x004ea20000300a00 */
[----:B------:R-:W3:Y:S02]  /*97840*/  LDL.LU.64 R204, [R1+0x7a70] ;  /* 0x007a700001cc7983 */ /* 0x000ee40000300a00 */
[C---:B---3--:R-:W-:Y:S11]  /*97850*/  HMMA.1688.F32.TF32 R200, R224.reuse, R204, R200 ;  /* 0x000000cce0c8723c */ /* 0x048ff600000810c8 */
[----:B------:R-:W-:Y:S11]  /*97860*/  @!UPT UIADD3 URZ, URZ, URZ, URZ ;  /* 0x0000003f3f3ff290 */ /* 0x000ff6000fffe03f */
[----:B------:R-:W-:Y:S01]  /*97870*/  @!UPT UIADD3 URZ, URZ, URZ, URZ ;  /* 0x0000003f3f3ff290 */ /* 0x000fe2000fffe03f */
[----:B------:R-:W-:Y:S01]  /*97880*/  STL.64 [R1+0x3c00], R200 ;  /* 0x003c00c801007387 */ /* 0x000fe20000100a00 */
[----:B------:R3:W-:Y:S03]  /*97890*/  STL.64 [R1+0x3c08], R202 ;  /* 0x003c08ca01007387 */ /* 0x0007e60000100a00 */
[----:B---3--:R-:W3:Y:S01]  /*978a0*/  LDL.LU.64 R202, [R1+0x7a68] ;  /* 0x007a680001ca7983 */ /* 0x008ee20000300a00 */
        /* <DEDUP_REMOVED lines=9> */
[C---:B----4-:R-:W-:Y:S08]  /*97940*/  HMMA.1688.F32.TF32 R16, R224.reuse, R136, R16 ;  /* 0x00000088e010723c */ /* 0x050ff00000081010 */
[C---:B------:R-:W-:Y:S08]  /*97950*/  HMMA.1688.F32.TF32 R12, R224.reuse, R132, R12 ;  /* 0x00000084e00c723c */ /* 0x040ff0000008100c */
[C---:B------:R-:W-:Y:S08]  /*97960*/  HMMA.1688.F32.TF32 R8, R224.reuse, R128, R8 ;  /* 0x00000080e008723c */ /* 0x040ff00000081008 */
[C---:B--2---:R-:W-:Y:S11]  /*97970*/  HMMA.1688.F32.TF32 R48, R224.reuse, R200, R48 ;  /* 0x000000c8e030723c */ /* 0x044ff60000081030 */
[----:B------:R-:W-:Y:S11]  /*97980*/  @!UPT UIADD3 URZ, URZ, URZ, URZ ;  /* 0x0000003f3f3ff290 */ /* 0x000ff6000fffe03f */
[----:B------:R-:W-:Y:S01]  /*97990*/  @!UPT UIADD3 URZ, URZ, URZ, URZ ;  /* 0x0000003f3f3ff290 */ /* 0x000fe2000fffe03f */
[----:B------:R-:W-:Y:S01]  /*979a0*/  STL.64 [R1+0x3bf0], R48 ;  /* 0x003bf03001007387 */ /* 0x000fe20000100a00 */
[----:B------:R2:W-:Y:S02]  /*979b0*/  STL.64 [R1+0x3bf8], R50 ;  /* 0x003bf83201007387 */ /* 0x0005e40000100a00 */
[C---:B--2---:R-:W-:Y:S01]  /*979c0*/  HMMA.1688.F32.TF32 R48, R224.reuse, R92, R56 ;  /* 0x0000005ce030723c */ /* 0x044fe20000081038 */
[----:B------:R-:W-:Y:S01]  /*979d0*/  STL.64 [R1+0x3be0], R52 ;  /* 0x003be03401007387 */ /* 0x000fe20000100a00 */
[----:B------:R-:W-:Y:S11]  /*979e0*/  STL.64 [R1+0x3be8], R54 ;  /* 0x003be83601007387 */ /* 0x000ff60000100a00 */
[----:B------:R-:W-:Y:S10]  /*979f0*/  @!UPT UIADD3 URZ, URZ, URZ, URZ ;  /* 0x0000003f3f3ff290 */ /* 0x000ff4000fffe03f */
[----:B------:R-:W-:Y:S01]  /*97a00*/  STL.64 [R1+0x3bd0], R48 ;  /* 0x003bd03001007387 */ /* 0x000fe20000100a00 */
[----:B------:R-:W-:Y:S02]  /*97a10*/  STL.64 [R1+0x3bd8], R50 ;  /* 0x003bd83201007387 */ /* 0x000fe40000100a00 */
[----:B------:R-:W-:Y:S02]  /*97a20*/  STL.64 [R1+0x3bc0], R40 ;  /* 0x003bc02801007387 */ /* 0x000fe40000100a00 */
[----:B------:R2:W-:Y:S01]  /*97a30*/  STL.64 [R1+0x3bc8], R42 ;  /* 0x003bc82a01007387 */ /* 0x0005e20000100a00 */
[----:B------:R-:W-:Y:S01]  /*97a40*/  STL.64 [R1+0x3bb0], R36 ;  /* 0x003bb02401007387 */ /* 0x000fe20000100a00 */
[----:B------:R4:W-:Y:S01]  /*97a50*/  STL.64 [R1+0x3bb8], R38 ;  /* 0x003bb82601007387 */ /* 0x0009e20000100a00 */
[C---:B--2---:R-:W-:Y:S08]  /*97a60*/  HMMA.1688.F32.TF32 R40, R224.reuse, R184, R88 ;  /* 0x000000b8e028723c */ /* 0x044ff00000081058 */
[C---:B----4-:R-:W-:Y:S01]  /*97a70*/  HMMA.1688.F32.TF32 R36, R224.reuse, R180, R84 ;  /* 0x000000b4e024723c */ /* 0x050fe20000081054 */
[----:B------:R-:W-:Y:S01]  /*97a80*/  STL.64 [R1+0x3ba0], R44 ;  /* 0x003ba02c01007387 */ /* 0x000fe20000100a00 */
[----:B------:R2:W-:Y:S06]  /*97a90*/  STL.64 [R1+0x3ba8], R46 ;  /* 0x003ba82e01007387 */ /* 0x0005ec0000100a00 */
[C---:B--2---:R-:W-:Y:S07]  /*97aa0*/  HMMA.1688.F32.TF32 R44, R224.reuse, R176, R72 ;  /* 0x000000b0e02c723c */ /* 0x044fee0000081048 */
[----:B------:R-:W-:Y:S01]  /*97ab0*/  STL.64 [R1+0x3b90], R40 ;  /* 0x003b902801007387 */ /* 0x000fe20000100a00 */
[----:B------:R2:W-:Y:S07]  /*97ac0*/  STL.64 [R1+0x3b98], R42 ;  /* 0x003b982a01007387 */ /* 0x0005ee0000100a00 */
[----:B------:R-:W-:Y:S02]  /*97ad0*/  STL.64 [R1+0x3b80], R36 ;  /* 0x003b802401007387 */ /* 0x000fe40000100a00 */
        /* <DEDUP_REMOVED lines=34> */
[C---:B----4-:R-:W-:Y:S08]  /*97d00*/  HMMA.1688.F32.TF32 R12, R224.reuse, R120, R236 ;  /* 0x00000078e00c723c */ /* 0x050ff000000810ec */
[C---:B-1----:R-:W-:Y:S07]  /*97d10*/  HMMA.1688.F32.TF32 R8, R224.reuse, R116, R240 ;  /* 0x00000074e008723c */ /* 0x042fee00000810f0 */
        /* <DEDUP_REMOVED lines=8> */
[C---:B----4-:R-:W-:Y:S07]  /*97da0*/  HMMA.1688.F32.TF32 R8, R224.reuse, R104, R228 ;  /* 0x00000068e008723c */ /* 0x050fee00000810e4 */
        /* <DEDUP_REMOVED lines=24> */
[----:B----4-:R-:W2:Y:S01]  /*97f30*/  LDL.LU R10, [R1+0x3408] ;  /* 0x00340800010a7983 */ /* 0x010ea20000300800 */
        /* <DEDUP_REMOVED lines=88> */
[----:B------:R-:W4:Y:S01]  /*984c0*/  LDL.LU R231, [R1+0x33ac] ;  /* 0x0033ac0001e77983 */ /* 0x000f220000300800 */
[----:B--2---:R-:W-:Y:S08]  /*984d0*/  HMMA.1688.F32.TF32 R224, R224, R100, R48 ;  /* 0x00000064e0e0723c */ /* 0x004ff00000081030 */
[C---:B------:R-:W-:Y:S08]  /*984e0*/  HMMA.1688.F32.TF32 R48, R220.reuse, R216, R52 ;  /* 0x000000d8dc30723c */ /* 0x040ff00000081034 */
[C---:B---3--:R-:W-:Y:S08]  /*984f0*/  HMMA.1688.F32.TF32 R40, R220.reuse, R208, R40 ;  /* 0x000000d0dc28723c */ /* 0x048ff00000081028 */
[C---:B------:R-:W-:Y:S01]  /*98500*/  HMMA.1688.F32.TF32 R36, R220.reuse, R204, R36 ;  /* 0x000000ccdc24723c */ /* 0x040fe20000081024 */
[----:B------:R-:W-:Y:S01]  /*98510*/  STL.64 [R1+0x39d0], R224 ;  /* 0x0039d0e001007387 */ /* 0x000fe20000100a00 */
[----:B------:R-:W-:Y:S05]  /*98520*/  STL.64 [R1+0x39d8], R226 ;  /* 0x0039d8e201007387 */ /* 0x000fea0000100a00 */
[----:B------:R-:W-:Y:S02]  /*98530*/  STL.64 [R1+0x5670], R48 ;  /* 0x0056703001007387 */ /* 0x000fe40000100a00 */
[----:B------:R1:W-:Y:S01]  /*98540*/  STL.64 [R1+0x5678], R50 ;  /* 0x0056783201007387 */ /* 0x0003e20000100a00 */
[C---:B------:R-:W-:Y:S08]  /*98550*/  HMMA.1688.F32.TF32 R44, R220.reuse, R200, R44 ;  /* 0x000000c8dc2c723c */ /* 0x040ff0000008102c */
[C---:B----4-:R-:W-:Y:S08]  /*98560*/  HMMA.1688.F32.TF32 R32, R220.reuse, R172, R32 ;  /* 0x000000acdc20723c */ /* 0x050ff00000081020 */
[C---:B------:R-:W-:Y:S08]  /*98570*/  HMMA.1688.F32.TF32 R28, R220.reuse, R168, R28 ;  /* 0x000000a8dc1c723c */ /* 0x040ff0000008101c */
[C---:B------:R-:W-:Y:S08]  /*98580*/  HMMA.1688.F32.TF32 R24, R220.reuse, R164, R24 ;  /* 0x000000a4dc18723c */ /* 0x040ff00000081018 */
[C---:B------:R-:W-:Y:S08]  /*98590*/  HMMA.1688.F32.TF32 R20, R220.reuse, R160, R20 ;  /* 0x000000a0dc14723c */ /* 0x040ff00000081014 */
[C---:B-1----:R-:W-:Y:S08]  /*985a0*/  HMMA.1688.F32.TF32 R48, R220.reuse, R212, R56 ;  /* 0x000000d4dc30723c */ /* 0x042ff00000081038 */
        /* <DEDUP_REMOVED lines=56> */
[C---:B----4-:R-:W-:Y:S07]  /*98930*/  HMMA.1688.F32.TF32 R8, R220.reuse, R136, R240 ;  /* 0x00000088dc08723c */ /* 0x050fee00000810f0 */
[----:B------:R-:W-:Y:S01]  /*98940*/  STL.64 [R1+0x5720], R16 ;  /* 0x0057201001007387 */ /* 0x000fe20000100a00 */
[----:B------:R2:W-:Y:S07]  /*98950*/  STL.64 [R1+0x5728], R18 ;  /* 0x0057281201007387 */ /* 0x0005ee0000100a00 */
[----:B------:R-:W-:Y:S02]  /*98960*/  STL.64 [R1+0x5710], R12 ;  /* 0x0057100c01007387 */ /* 0x000fe40000100a00 */
[----:B------:R3:W-:Y:S06]  /*98970*/  STL.64 [R1+0x5718], R14 ;  /* 0x0057180e01007387 */ /* 0x0007ec0000100a00 */
[----:B------:R-:W-:Y:S01]  /*98980*/  STL.64 [R1+0x5700], R8 ;  /* 0x0057000801007387 */ /* 0x000fe20000100a00 */
[----:B------:R4:W-:Y:S01]  /*98990*/  STL.64 [R1+0x5708], R10 ;  /* 0x0057080a01007387 */ /* 0x0009e20000100a00 */
[C---:B--2---:R-:W-:Y:S08]  /*989a0*/  HMMA.1688.F32.TF32 R16, R220.reuse, R132, R244 ;  /* 0x00000084dc10723c */ /* 0x044ff000000810f4 */
[C---:B---3--:R-:W-:Y:S08]  /*989b0*/  HMMA.1688.F32.TF32 R12, R220.reuse, R128, R232 ;  /* 0x00000080dc0c723c */ /* 0x048ff000000810e8 */
        /* <DEDUP_REMOVED lines=87> */
[----:B------:R-:W1:Y:S02]  /*98f30*/  LDL.LU R88, [R1+0x3330] ;  /* 0x0033300001587983 */ /* 0x000e640000300800 */
[----:B------:R-:W1:Y:S01]  /*98f40*/  LDL.LU R89, [R1+0x3334] ;  /* 0x0033340001597983 */ /* 0x000e620000300800 */
[----:B------:R-:W1:Y:S01]  /*98f50*/  LDL.LU R90, [R1+0x3338] ;  /* 0x00333800015a7983 */ /* 0x000e620000300800 */
[----:B------:R-:W1:Y:S02]  /*98f60*/  LDL.LU R91, [R1+0x333c] ;  /* 0x00333c00015b7983 */ /* 0x000e640000300800 */
        /* <DEDUP_REMOVED lines=29> */
[C---:B--2---:R-:W-:Y:S08]  /*99140*/  HMMA.1688.F32.TF32 R48, R220.reuse, R116, R52 ;  /* 0x00000074dc30723c */ /* 0x044ff00000081034 */
[C---:B---3--:R-:W-:Y:S08]  /*99150*/  HMMA.1688.F32.TF32 R56, R220.reuse, R112, R56 ;  /* 0x00000070dc38723c */ /* 0x048ff00000081038 */
[C---:B------:R-:W-:Y:S08]  /*99160*/  HMMA.1688.F32.TF32 R52, R220.reuse, R108, R40 ;  /* 0x0000006cdc34723c */ /* 0x040ff00000081028 */
[C---:B------:R-:W-:Y:S01]  /*99170*/  HMMA.1688.F32.TF32 R40, R220.reuse, R100, R44 ;  /* 0x00000064dc28723c */ /* 0x040fe2000008102c */
[----:B------:R-:W-:Y:S01]  /*99180*/  STL.64 [R1+0x56b0], R48 ;  /* 0x0056b03001007387 */ /* 0x000fe20000100a00 */
[----:B------:R2:W-:Y:S06]  /*99190*/  STL.64 [R1+0x56b8], R50 ;  /* 0x0056b83201007387 */ /* 0x0005ec0000100a00 */
[----:B--2---:R-:W-:Y:S08]  /*991a0*/  HMMA.1688.F32.TF32 R48, R220, R104, R36 ;  /* 0x00000068dc30723c */ /* 0x004ff00000081024 */
[C---:B-1----:R-:W-:Y:S01]  /*991b0*/  HMMA.1688.F32.TF32 R36, R224.reuse, R216, R88 ;  /* 0x000000d8e024723c */ /* 0x042fe20000081058 */
[----:B------:R-:W-:Y:S01]  /*991c0*/  STL.64 [R1+0x56a0], R56 ;  /* 0x0056a03801007387 */ /* 0x000fe20000100a00 */
[----:B------:R-:W-:Y:S02]  /*991d0*/  STL.64 [R1+0x56a8], R58 ;  /* 0x0056a83a01007387 */ /* 0x000fe40000100a00 */
[----:B------:R-:W-:Y:S02]  /*991e0*/  STL.64 [R1+0x5690], R52 ;  /* 0x0056903401007387 */ /* 0x000fe40000100a00 */
[----:B------:R-:W-:Y:S02]  /*991f0*/  STL.64 [R1+0x5698], R54 ;  /* 0x0056983601007387 */ /* 0x000fe40000100a00 */
[C---:B------:R-:W-:Y:S08]  /*99200*/  HMMA.1688.F32.TF32 R44, R224.reuse, R208, R72 ;  /* 0x000000d0e02c723c */ /* 0x040ff00000081048 */
[C---:B------:R-:W-:Y:S08]  /*99210*/  HMMA.1688.F32.TF32 R32, R224.reuse, R192, R32 ;  /* 0x000000c0e020723c */ /* 0x040ff00000081020 */
[C---:B------:R-:W-:Y:S08]  /*99220*/  HMMA.1688.F32.TF32 R28, R224.reuse, R188, R28 ;  /* 0x000000bce01c723c */ /* 0x040ff0000008101c */
[C---:B------:R-:W-:Y:S08]  /*99230*/  HMMA.1688.F32.TF32 R24, R224.reuse, R184, R24 ;  /* 0x000000b8e018723c */ /* 0x040ff00000081018 */
[C---:B------:R-:W-:Y:S08]  /*99240*/  HMMA.1688.F32.TF32 R20, R224.reuse, R180, R20 ;  /* 0x000000b4e014723c */ /* 0x040ff00000081014 */
[C---:B------:R-:W-:Y:S08]  /*99250*/  HMMA.1688.F32.TF32 R16, R224.reuse, R176, R16 ;  /* 0x000000b0e010723c */ /* 0x040ff00000081010 */
[C---:B----4-:R-:W-:Y:S08]  /*99260*/  HMMA.1688.F32.TF32 R12, R224.reuse, R172, R12 ;  /* 0x000000ace00c723c */ /* 0x050ff0000008100c */
        /* <DEDUP_REMOVED lines=10> */
[----:B------:R2:W-:Y:S02]  /*99310*/  STL.64 [R1+0x37e8], R38 ;  /* 0x0037e82601007387 */ /* 0x0005e40000100a00 */
[C---:B--2---:R-:W-:Y:S08]  /*99320*/  HMMA.1688.F32.TF32 R36, R224.reuse, R212, R84 ;  /* 0x000000d4e024723c */ /* 0x044ff00000081054 */
[C---:B------:R-:W-:Y:S11]  /*99330*/  HMMA.1688.F32.TF32 R40, R224.reuse, R204, R68 ;  /* 0x000000cce028723c */ /* 0x040ff60000081044 */
[----:B------:R-:W-:Y:S04]  /*99340*/  @!UPT UIADD3 URZ, URZ, URZ, URZ ;  /* 0x0000003f3f3ff290 */ /* 0x000fe8000fffe03f */
[----:B------:R-:W-:Y:S01]  /*99350*/  STL.64 [R1+0x39c0], R36 ;  /* 0x0039c02401007387 */ /* 0x000fe20000100a00 */
[----:B------:R2:W-:Y:S02]  /*99360*/  STL.64 [R1+0x39c8], R38 ;  /* 0x0039c82601007387 */ /* 0x0005e40000100a00 */
[C---:B--2---:R-:W-:Y:S01]  /*99370*/  HMMA.1688.F32.TF32 R36, R224.reuse, R200, R64 ;  /* 0x000000c8e024723c */ /* 0x044fe20000081040 */
[----:B------:R-:W-:Y:S01]  /*99380*/  STL.64 [R1+0x39b0], R44 ;  /* 0x0039b02c01007387 */ /* 0x000fe20000100a00 */
[----:B------:R2:W-:Y:S03]  /*99390*/  STL.64 [R1+0x39b8], R46 ;  /* 0x0039b82e01007387 */ /* 0x0005e60000100a00 */
[----:B------:R-:W-:Y:S02]  /*993a0*/  STL.64 [R1+0x39a0], R40 ;  /* 0x0039a02801007387 */ /* 0x000fe40000100a00 */
[----:B------:R3:W-:Y:S01]  /*993b0*/  STL.64 [R1+0x39a8], R42 ;  /* 0x0039a82a01007387 */ /* 0x0007e20000100a00 */
[C---:B--2---:R-:W-:Y:S08]  /*993c0*/  HMMA.1688.F32.TF32 R44, R224.reuse, R196, R60 ;  /* 0x000000c4e02c723c */ /* 0x044ff0000008103c */
[C---:B---3--:R-:W-:Y:S07]  /*993d0*/  HMMA.1688.F32.TF32 R40, R224.reuse, R92, R80 ;  /* 0x0000005ce028723c */ /* 0x048fee0000081050 */
[----:B------:R-:W-:Y:S01]  /*993e0*/  STL.64 [R1+0x3990], R36 ;  /* 0x0039902401007387 */ /* 0x000fe20000100a00 */
[----:B------:R2:W-:Y:S02]  /*993f0*/  STL.64 [R1+0x3998], R38 ;  /* 0x0039982601007387 */ /* 0x0005e40000100a00 */
[C---:B--2---:R-:W-:Y:S05]  /*99400*/  HMMA.1688.F32.TF32 R36, R224.reuse, R96, R76 ;  /* 0x00000060e024723c */ /* 0x044fea000008104c */
[----:B------:R-:W-:Y:S01]  /*99410*/  STL.64 [R1+0x3980], R44 ;  /* 0x0039802c01007387 */ /* 0x000fe20000100a00 */
[----:B------:R-:W-:Y:S07]  /*99420*/  STL.64 [R1+0x3988], R46 ;  /* 0x0039882e01007387 */ /* 0x000fee0000100a00 */
[----:B------:R-:W-:Y:S02]  /*99430*/  STL.64 [R1+0x3970], R40 ;  /* 0x0039702801007387 */ /* 0x000fe40000100a00 */
[----:B------:R-:W-:Y:S08]  /*99440*/  STL.64 [R1+0x3978], R42 ;  /* 0x0039782a01007387 */ /* 0x000ff00000100a00 */
        /* <DEDUP_REMOVED lines=74> */
[----:B------:R-:W1:Y:S02]  /*998f0*/  LDL.LU R60, [R1+0x3130] ;  /* 0x00313000013c7983 */ /* 0x000e640000300800 */
[----:B------:R-:W1:Y:S01]  /*99900*/  LDL.LU R61, [R1+0x3134] ;  /* 0x00313400013d7983 */ /* 0x000e620000300800 */
[----:B------:R-:W1:Y:S01]  /*99910*/  LDL.LU R62, [R1+0x3138] ;  /* 0x00313800013e7983 */ /* 0x000e620000300800 */
[----:B------:R-:W1:Y:S02]  /*99920*/  LDL.LU R63, [R1+0x313c] ;  /* 0x00313c00013f7983 */ /* 0x000e640000300800 */
        /* <DEDUP_REMOVED lines=70> */
[C---:B---3--:R-:W-:Y:S11]  /*99d90*/  HMMA.1688.F32.TF32 R52, R224.reuse, R132, R56 ;  /* 0x00000084e034723c */ /* 0x048ff60000081038 */
[----:B------:R-:W-:Y:S04]  /*99da0*/  @!UPT UIADD3 URZ, URZ, URZ, URZ ;  /* 0x0000003f3f3ff290 */ /* 0x000fe8000fffe03f */
[----:B------:R-:W-:Y:S01]  /*99db0*/  STL.64 [R1+0x3870], R48 ;  /* 0x0038703001007387 */ /* 0x000fe20000100a00 */
[----:B------:R2:W-:Y:S02]  /*99dc0*/  STL.64 [R1+0x3878], R50 ;  /* 0x0038783201007387 */ /* 0x0005e40000100a00 */
[C---:B--2---:R-:W-:Y:S08]  /*99dd0*/  HMMA.1688.F32.TF32 R48, R224.reuse, R128, R40 ;  /* 0x00000080e030723c */ /* 0x044ff00000081028 */
        /* <DEDUP_REMOVED lines=20> */
[----:B--2---:R-:W-:Y:S08]  /*99f20*/  HMMA.1688.F32.TF32 R40, R224, R100, R64 ;  /* 0x00000064e028723c */ /* 0x004ff00000081040 */
[C---:B-1----:R-:W-:Y:S01]  /*99f30*/  HMMA.1688.F32.TF32 R36, R220.reuse, R216, R60 ;  /* 0x000000d8dc24723c */ /* 0x042fe2000008103c */
[----:B------:R-:W-:Y:S01]  /*99f40*/  STL.64 [R1+0x37f0], R44 ;  /* 0x0037f02c01007387 */ /* 0x000fe20000100a00 */
[----:B------:R-:W-:Y:S06]  /*99f50*/  STL.64 [R1+0x37f8], R46 ;  /* 0x0037f82e01007387 */ /* 0x000fec0000100a00 */
        /* <DEDUP_REMOVED lines=16> */
[C---:B---3--:R-:W-:Y:S11]  /*9a060*/  HMMA.1688.F32.TF32 R36, R220.reuse, R208, R76 ;  /* 0x000000d0dc24723c */ /* 0x048ff6000008104c */
[----:B------:R-:W-:Y:S04]  /*9a070*/  @!UPT UIADD3 URZ, URZ, URZ, URZ ;  /* 0x0000003f3f3ff290 */ /* 0x000fe8000fffe03f */
        /* <DEDUP_REMOVED lines=32> */
[----:B------:R-:W2:Y:S05]  /*9a280*/  LDL R232, [R1+0x2ea0] ;  /* 0x002ea00001e87983 */ /* 0x000eaa0000100800 */
[----:B------:R-:W-:Y:S01]  /*9a290*/  STL.64 [R1+0x5580], R12 ;  /* 0x0055800c01007387 */ /* 0x000fe20000100a00 */
[----:B------:R-:W-:Y:S07]  /*9a2a0*/  STL.64 [R1+0x5588], R14 ;  /* 0x0055880e01007387 */ /* 0x000fee0000100a00 */
[----:B------:R3:W-:Y:S02]  /*9a2b0*/  STL.64 [R1+0x5570], R8 ;  /* 0x0055700801007387 */ /* 0x0007e40000100a00 */
[----:B------:R4:W-:Y:S02]  /*9a2c0*/  STL.64 [R1+0x5578], R10 ;  /* 0x0055780a01007387 */ /* 0x0009e40000100a00 */
[----:B------:R-:W2:Y:S01]  /*9a2d0*/  LDL R233, [R1+0x2ea4] ;  /* 0x002ea40001e97983 */ /* 0x000ea20000100800 */
[----:B------:R-:W2:Y:S04]  /*9a2e0*/  LDL R234, [R1+0x2ea8] ;  /* 0x002ea80001ea7983 */ /* 0x000ea80000100800 */
[----:B------:R-:W2:Y:S01]  /*9a2f0*/  LDL R235, [R1+0x2eac] ;  /* 0x002eac0001eb7983 */ /* 0x000ea20000100800 */
        /* <DEDUP_REMOVED lines=12> */
[----:B---3--:R-:W3:Y:S02]  /*9a3c0*/  LDL.LU R8, [R1+0x2ef0] ;  /* 0x002ef00001087983 */ /* 0x008ee40000300800 */
[----:B------:R-:W3:Y:S02]  /*9a3d0*/  LDL.LU R9, [R1+0x2ef4] ;  /* 0x002ef40001097983 */ /* 0x000ee40000300800 */
[----:B----4-:R-:W3:Y:S01]  /*9a3e0*/  LDL.LU R10, [R1+0x2ef8] ;  /* 0x002ef800010a7983 */ /* 0x010ee20000300800 */
[----:B------:R-:W3:Y:S01]  /*9a3f0*/  LDL.LU R11, [R1+0x2efc] ;  /* 0x002efc00010b7983 */ /* 0x000ee20000300800 */
[----:B------:R-:W4:Y:S02]  /*9a400*/  LDL.LU R12, [R1+0x2f00] ;  /* 0x002f0000010c7983 */ /* 0x000f240000300800 */
[----:B------:R-:W4:Y:S02]  /*9a410*/  LDL.LU R13, [R1+0x2f04] ;  /* 0x002f0400010d7983 */ /* 0x000f240000300800 */
[----:B------:R-:W4:Y:S01]  /*9a420*/  LDL.LU R14, [R1+0x2f08] ;  /* 0x002f0800010e7983 */ /* 0x000f220000300800 */
[----:B------:R-:W4:Y:S01]  /*9a430*/  LDL.LU R15, [R1+0x2f0c] ;  /* 0x002f0c00010f7983 */ /* 0x000f220000300800 */
[----:B------:R-:W1:Y:S02]  /*9a440*/  LDL.LU R24, [R1+0x2f30] ;  /* 0x002f300001187983 */ /* 0x000e640000300800 */
[----:B------:R-:W1:Y:S02]  /*9a450*/  LDL.LU R25, [R1+0x2f34] ;  /* 0x002f340001197983 */ /* 0x000e640000300800 */
[----:B------:R-:W1:Y:S01]  /*9a460*/  LDL.LU R26, [R1+0x2f38] ;  /* 0x002f3800011a7983 */ /* 0x000e620000300800 */
[----:B------:R-:W1:Y:S01]  /*9a470*/  LDL.LU R27, [R1+0x2f3c] ;  /* 0x002f3c00011b7983 */ /* 0x000e620000300800 */
        /* <DEDUP_REMOVED lines=16> */
[----:B------:R-:W2:Y:S02]  /*9a580*/  LDL R68, [R1+0x2fa0] ;  /* 0x002fa00001447983 */ /* 0x000ea40000100800 */
[----:B------:R-:W2:Y:S02]  /*9a590*/  LDL R69, [R1+0x2fa4] ;  /* 0x002fa40001457983 */ /* 0x000ea40000100800 */
[----:B------:R-:W2:Y:S01]  /*9a5a0*/  LDL R70, [R1+0x2fa8] ;  /* 0x002fa80001467983 */ /* 0x000ea20000100800 */
        /* <DEDUP_REMOVED lines=91> */
[C---:B------:R-:W-:Y:S08]  /*9ab60*/  HMMA.1688.F32.TF32 R32, R220.reuse, R104, R32 ;  /* 0x00000068dc20723c */ /* 0x040ff00000081020 */
[C---:B------:R-:W-:Y:S08]  /*9ab70*/  HMMA.1688.F32.TF32 R28, R220.reuse, R100, R28 ;  /* 0x00000064dc1c723c */ /* 0x040ff0000008101c */
[----:B--2---:R-:W-:Y:S01]  /*9ab80*/  HMMA.1688.F32.TF32 R44, R220, R116, R60 ;  /* 0x00000074dc2c723c */ /* 0x004fe2000008103c */
[----:B------:R-:W-:Y:S01]  /*9ab90*/  STL.64 [R1+0x54d0], R40 ;  /* 0x0054d02801007387 */ /* 0x000fe20000100a00 */
[----:B------:R2:W-:Y:S02]  /*9aba0*/  STL.64 [R1+0x54d8], R42 ;  /* 0x0054d82a01007387 */ /* 0x0005e40000100a00 */
[----:B------:R-:W-:Y:S02]  /*9abb0*/  STL.64 [R1+0x54c0], R36 ;  /* 0x0054c02401007387 */ /* 0x000fe40000100a00 */
[----:B------:R3:W-:Y:S02]  /*9abc0*/  STL.64 [R1+0x54c8], R38 ;  /* 0x0054c82601007387 */ /* 0x0007e40000100a00 */
[----:B-1----:R-:W-:Y:S08]  /*9abd0*/  HMMA.1688.F32.TF32 R24, R224, R216, R24 ;  /* 0x000000d8e018723c */ /* 0x002ff00000081018 */
[C---:B--2---:R-:W-:Y:S08]  /*9abe0*/  HMMA.1688.F32.TF32 R40, R220.reuse, R112, R80 ;  /* 0x00000070dc28723c */ /* 0x044ff00000081050 */
[----:B---3--:R-:W-:Y:S08]  /*9abf0*/  HMMA.1688.F32.TF32 R36, R220, R108, R76 ;  /* 0x0000006cdc24723c */ /* 0x008ff0000008104c */
[C---:B------:R-:W-:Y:S08]  /*9ac00*/  HMMA.1688.F32.TF32 R20, R224.reuse, R212, R20 ;  /* 0x000000d4e014723c */ /* 0x040ff00000081014 */
[C---:B------:R-:W-:Y:S08]  /*9ac10*/  HMMA.1688.F32.TF32 R16, R224.reuse, R208, R16 ;  /* 0x000000d0e010723c */ /* 0x040ff00000081010 */
[C---:B----4-:R-:W-:Y:S08]  /*9ac20*/  HMMA.1688.F32.TF32 R12, R224.reuse, R204, R12 ;  /* 0x000000cce00c723c */ /* 0x050ff0000008100c */
        /* <DEDUP_REMOVED lines=39> */
[----:B------:R-:W1:Y:S05]  /*9aea0*/  LDL.LU R240, [R1+0x2d30] ;  /* 0x002d300001f07983 */ /* 0x000e6a0000300800 */
[----:B------:R2:W-:Y:S01]  /*9aeb0*/  STL.64 [R1+0x3740], R12 ;  /* 0x0037400c01007387 */ /* 0x0005e20000100a00 */
[----:B------:R3:W-:Y:S07]  /*9aec0*/  STL.64 [R1+0x3748], R14 ;  /* 0x0037480e01007387 */ /* 0x0007ee0000100a00 */
[----:B------:R2:W-:Y:S02]  /*9aed0*/  STL.64 [R1+0x3730], R8 ;  /* 0x0037300801007387 */ /* 0x0005e40000100a00 */
[----:B------:R2:W-:Y:S02]  /*9aee0*/  STL.64 [R1+0x3738], R10 ;  /* 0x0037380a01007387 */ /* 0x0005e40000100a00 */
[----:B------:R-:W1:Y:S01]  /*9aef0*/  LDL.LU R241, [R1+0x2d34] ;  /* 0x002d340001f17983 */ /* 0x000e620000300800 */
[----:B------:R-:W1:Y:S01]  /*9af00*/  LDL.LU R242, [R1+0x2d38] ;  /* 0x002d380001f27983 */ /* 0x000e620000300800 */
[----:B------:R-:W1:Y:S02]  /*9af10*/  LDL.LU R243, [R1+0x2d3c] ;  /* 0x002d3c0001f37983 */ /* 0x000e640000300800 */
[----:B------:R-:W4:Y:S02]  /*9af20*/  LDL R236, [R1+0x2d40] ;  /* 0x002d400001ec7983 */ /* 0x000f240000100800 */
[----:B------:R-:W4:Y:S01]  /*9af30*/  LDL R237, [R1+0x2d44] ;  /* 0x002d440001ed7983 */ /* 0x000f220000100800 */
[----:B------:R-:W4:Y:S04]  /*9af40*/  LDL R238, [R1+0x2d48] ;  /* 0x002d480001ee7983 */ /* 0x000f280000100800 */
[----:B------:R-:W4:Y:S01]  /*9af50*/  LDL R239, [R1+0x2d4c] ;  /* 0x002d4c0001ef7983 */ /* 0x000f220000100800 */
[----:B------:R-:W4:Y:S02]  /*9af60*/  LDL.LU R248, [R1+0x2d50] ;  /* 0x002d500001f87983 */ /* 0x000f240000300800 */
[----:B------:R-:W4:Y:S02]  /*9af70*/  LDL.LU R249, [R1+0x2d54] ;  /* 0x002d540001f97983 */ /* 0x000f240000300800 */
[----:B------:R-:W4:Y:S01]  /*9af80*/  LDL.LU R250, [R1+0x2d58] ;  /* 0x002d580001fa7983 */ /* 0x000f220000300800 */
[----:B------:R-:W4:Y:S01]  /*9af90*/  LDL.LU R251, [R1+0x2d5c] ;  /* 0x002d5c0001fb7983 */ /* 0x000f220000300800 */
[----:B--2---:R-:W2:Y:S02]  /*9afa0*/  LDL R12, [R1+0x2d70] ;  /* 0x002d7000010c7983 */ /* 0x004ea40000100800 */
[----:B------:R-:W2:Y:S02]  /*9afb0*/  LDL R13, [R1+0x2d74] ;  /* 0x002d7400010d7983 */ /* 0x000ea40000100800 */
[----:B---3--:R-:W2:Y:S01]  /*9afc0*/  LDL R14, [R1+0x2d78] ;  /* 0x002d7800010e7983 */ /* 0x008ea20000100800 */
[----:B------:R-:W2:Y:S04]  /*9afd0*/  LDL R15, [R1+0x2d7c] ;  /* 0x002d7c00010f7983 */ /* 0x000ea80000100800 */
[----:B------:R-:W3:Y:S04]  /*9afe0*/  LDL R16, [R1+0x2d80] ;  /* 0x002d800001107983 */ /* 0x000ee80000100800 */
[----:B------:R-:W3:Y:S04]  /*9aff0*/  LDL R17, [R1+0x2d84] ;  /* 0x002d840001117983 */ /* 0x000ee80000100800 */
[----:B------:R-:W3:Y:S04]  /*9b000*/  LDL R18, [R1+0x2d88] ;  /* 0x002d880001127983 */ /* 0x000ee80000100800 */
[----:B------:R-:W3:Y:S04]  /*9b010*/  LDL R19, [R1+0x2d8c] ;  /* 0x002d8c0001137983 */ /* 0x000ee80000100800 */
[----:B------:R-:W2:Y:S04]  /*9b020*/  LDL R20, [R1+0x2d90] ;  /* 0x002d900001147983 */ /* 0x000ea80000100800 */
[----:B------:R-:W2:Y:S04]  /*9b030*/  LDL R21, [R1+0x2d94] ;  /* 0x002d940001157983 */ /* 0x000ea80000100800 */
[----:B------:R-:W2:Y:S04]  /*9b040*/  LDL R22, [R1+0x2d98] ;  /* 0x002d980001167983 */ /* 0x000ea80000100800 */
[----:B------:R-:W2:Y:S01]  /*9b050*/  LDL R23, [R1+0x2d9c] ;  /* 0x002d9c0001177983 */ /* 0x000ea20000100800 */
        /* <DEDUP_REMOVED lines=23> */
[----:B------:R-:W2:Y:S04]  /*9b1d0*/  LDL R71, [R1+0x2e1c] ;  /* 0x002e1c0001477983 */ /* 0x000ea80000100800 */
        /* <DEDUP_REMOVED lines=16> */
[----:B------:R-:W3:Y:S02]  /*9b2e0*/  LDL R56, [R1+0x2e80] ;  /* 0x002e800001387983 */ /* 0x000ee40000100800 */
[----:B------:R-:W3:Y:S02]  /*9b2f0*/  LDL R57, [R1+0x2e84] ;  /* 0x002e840001397983 */ /* 0x000ee40000100800 */
[----:B------:R-:W3:Y:S01]  /*9b300*/  LDL R58, [R1+0x2e88] ;  /* 0x002e8800013a7983 */ /* 0x000ee20000100800 */
[----:B------:R-:W3:Y:S01]  /*9b310*/  LDL R59, [R1+0x2e8c] ;  /* 0x002e8c00013b7983 */ /* 0x000ee20000100800 */
        /* <DEDUP_REMOVED lines=16> */
[----:B------:R-:W4:Y:S02]  /*9b420*/  LDL R8, [R1+0x2d60] ;  /* 0x002d600001087983 */ /* 0x000f240000100800 */
[----:B------:R-:W4:Y:S02]  /*9b430*/  LDL R9, [R1+0x2d64] ;  /* 0x002d640001097983 */ /* 0x000f240000100800 */
[----:B------:R-:W4:Y:S01]  /*9b440*/  LDL R10, [R1+0x2d68] ;  /* 0x002d6800010a7983 */ /* 0x000f220000100800 */
[----:B------:R-:W4:Y:S01]  /*9b450*/  LDL R11, [R1+0x2d6c] ;  /* 0x002d6c00010b7983 */ /* 0x000f220000100800 */
        /* <DEDUP_REMOVED lines=22> */
[C---:B--2---:R-:W-:Y:S08]  /*9b5c0*/  HMMA.1688.F32.TF32 R40, R224.reuse, R164, R88 ;  /* 0x000000a4e028723c */ /* 0x044ff00000081058 */
[C---:B---3--:R-:W-:Y:S01]  /*9b5d0*/  HMMA.1688.F32.TF32 R36, R224.reuse, R160, R84 ;  /* 0x000000a0e024723c */ /* 0x048fe20000081054 */
[----:B------:R-:W-:Y:S01]  /*9b5e0*/  STL.64 [R1+0x36f0], R44 ;  /* 0x0036f02c01007387 */ /* 0x000fe20000100a00 */
[----:B------:R4:W-:Y:S06]  /*9b5f0*/  STL.64 [R1+0x36f8], R46 ;  /* 0x0036f82e01007387 */ /* 0x0009ec0000100a00 */
[C---:B----4-:R-:W-:Y:S07]  /*9b600*/  HMMA.1688.F32.TF32 R44, R224.reuse, R156, R72 ;  /* 0x0000009ce02c723c */ /* 0x050fee0000081048 */
        /* <DEDUP_REMOVED lines=10> */
[C---:B--2---:R-:W-:Y:S01]  /*9b6b0*/  HMMA.1688.F32.TF32 R44, R224.reuse, R144, R60 ;  /* 0x00000090e02c723c */ /* 0x044fe2000008103c */
[----:B------:R-:W-:Y:S01]  /*9b6c0*/  STL.64 [R1+0x36b0], R40 ;  /* 0x0036b02801007387 */ /* 0x000fe20000100a00 */
[----:B------:R2:W-:Y:S02]  /*9b6d0*/  STL.64 [R1+0x36b8], R42 ;  /* 0x0036b82a01007387 */ /* 0x0005e40000100a00 */
[----:B------:R-:W-:Y:S02]  /*9b6e0*/  STL.64 [R1+0x36a0], R36 ;  /* 0x0036a02401007387 */ /* 0x000fe40000100a00 */
[----:B------:R3:W-:Y:S02]  /*9b6f0*/  STL.64 [R1+0x36a8], R38 ;  /* 0x0036a82601007387 */ /* 0x0007e40000100a00 */
[C---:B------:R-:W-:Y:S08]  /*9b700*/  HMMA.1688.F32.TF32 R24, R224.reuse, R124, R24 ;  /* 0x0000007ce018723c */ /* 0x040ff00000081018 */
[C---:B--2---:R-:W-:Y:S08]  /*9b710*/  HMMA.1688.F32.TF32 R40, R224.reuse, R140, R80 ;  /* 0x0000008ce028723c */ /* 0x044ff00000081050 */
[C---:B---3--:R-:W-:Y:S08]  /*9b720*/  HMMA.1688.F32.TF32 R36, R224.reuse, R136, R76 ;  /* 0x00000088e024723c */ /* 0x048ff0000008104c */
[C---:B------:R-:W-:Y:S08]  /*9b730*/  HMMA.1688.F32.TF32 R20, R224.reuse, R120, R20 ;  /* 0x00000078e014723c */ /* 0x040ff00000081014 */
[C---:B------:R-:W-:Y:S08]  /*9b740*/  HMMA.1688.F32.TF32 R16, R224.reuse, R116, R16 ;  /* 0x00000074e010723c */ /* 0x040ff00000081010 */
[C---:B------:R-:W-:Y:S08]  /*9b750*/  HMMA.1688.F32.TF32 R12, R224.reuse, R112, R12 ;  /* 0x00000070e00c723c */ /* 0x040ff0000008100c */
[C---:B------:R-:W-:Y:S01]  /*9b760*/  HMMA.1688.F32.TF32 R8, R224.reuse, R108, R8 ;  /* 0x0000006ce008723c */ /* 0x040fe20000081008 */
[----:B------:R-:W-:Y:S01]  /*9b770*/  STL.64 [R1+0x3690], R44 ;  /* 0x0036902c01007387 */ /* 0x000fe20000100a00 */
[----:B------:R-:W-:Y:S03]  /*9b780*/  STL.64 [R1+0x3698], R46 ;  /* 0x0036982e01007387 */ /* 0x000fe60000100a00 */
        /* <DEDUP_REMOVED lines=19> */
[----:B---3--:R-:W-:Y:S08]  /*9b8c0*/  HMMA.1688.F32.TF32 R12, R224, R100, R236 ;  /* 0x00000064e00c723c */ /* 0x008ff000000810ec */
[C---:B-1----:R-:W-:Y:S01]  /*9b8d0*/  HMMA.1688.F32.TF32 R8, R220.reuse, R216, R240 ;  /* 0x000000d8dc08723c */ /* 0x042fe200000810f0 */
[----:B------:R-:W-:Y:S04]  /*9b8e0*/  LDS R224, [R4+0x8500] ;  /* 0x0085000004e07984 */ /* 0x000fe80000000800 */
[----:B------:R-:W-:Y:S04]  /*9b8f0*/  LDS R226, [R4+0xa500] ;  /* 0x00a5000004e27984 */ /* 0x000fe80000000800 */
[----:B------:R-:W-:Y:S04]  /*9b900*/  LDS R225, [R5+0x8500] ;  /* 0x0085000005e17984 */ /* 0x000fe80000000800 */
[----:B------:R-:W2:Y:S04]  /*9b910*/  LDS R227, [R5+0xa500] ;  /* 0x00a5000005e37984 */ /* 0x000ea80000000800 */
        /* <DEDUP_REMOVED lines=16> */
[----:B------:R-:W2:Y:S11]  /*9ba20*/  LDL.LU R228, [R1+0x2b30] ;  /* 0x002b300001e47983 */ /* 0x000eb60000300800 */
[----:B------:R-:W-:Y:S10]  /*9ba30*/  @!UPT UIADD3 URZ, URZ, URZ, URZ ;  /* 0x0000003f3f3ff290 */ /* 0x000ff4000fffe03f */
[----:B------:R2:W-:Y:S01]  /*9ba40*/  STL.64 [R1+0x53b0], R8 ;  /* 0x0053b00801007387 */ /* 0x0005e20000100a00 */
[----:B------:R3:W-:Y:S02]  /*9ba50*/  STL.64 [R1+0x53b8], R10 ;  /* 0x0053b80a01007387 */ /* 0x0007e40000100a00 */
[----:B------:R-:W2:Y:S02]  /*9ba60*/  LDL.LU R229, [R1+0x2b34] ;  /* 0x002b340001e57983 */ /* 0x000ea40000300800 */
[----:B------:R-:W2:Y:S01]  /*9ba70*/  LDL.LU R230, [R1+0x2b38] ;  /* 0x002b380001e67983 */ /* 0x000ea20000300800 */
[----:B------:R-:W2:Y:S01]  /*9ba80*/  LDL.LU R231, [R1+0x2b3c] ;  /* 0x002b3c0001e77983 */ /* 0x000ea20000300800 */
        /* <DEDUP_REMOVED lines=100> */
[----:B--2---:R-:W2:Y:S03]  /*9c0d0*/  LDL.LU R8, [R1+0x2b90] ;  /* 0x002b900001087983 */ /* 0x004ea60000300800 */
[----:B------:R-:W2:Y:S01]  /*9c0e0*/  LDL.LU R9, [R1+0x2b94] ;  /* 0x002b940001097983 */ /* 0x000ea20000300800 */
[----:B---3--:R-:W2:Y:S03]  /*9c0f0*/  LDL.LU R10, [R1+0x2b98] ;  /* 0x002b9800010a7983 */ /* 0x008ea60000300800 */
[----:B------:R-:W2:Y:S01]  /*9c100*/  LDL.LU R11, [R1+0x2b9c] ;  /* 0x002b9c00010b7983 */ /* 0x000ea20000300800 */
[----:B------:R-:W3:Y:S02]  /*9c110*/  LDL.LU R244, [R1+0x2b50] ;  /* 0x002b500001f47983 */ /* 0x000ee40000300800 */
[----:B------:R-:W3:Y:S02]  /*9c120*/  LDL.LU R245, [R1+0x2b54] ;  /* 0x002b540001f57983 */ /* 0x000ee40000300800 */
[----:B------:R-:W3:Y:S01]  /*9c130*/  LDL.LU R246, [R1+0x2b58] ;  /* 0x002b580001f67983 */ /* 0x000ee20000300800 */
[----:B------:R-:W3:Y:S01]  /*9c140*/  LDL.LU R247, [R1+0x2b5c] ;  /* 0x002b5c0001f77983 */ /* 0x000ee20000300800 */
[----:B------:R-:W-:Y:S02]  /*9c150*/  STL.64 [R1+0x7a48], R206 ;  /* 0x007a48ce01007387 */ /* 0x000fe40000100a00 */
[----:B------:R1:W-:Y:S02]  /*9c160*/  STL.64 [R1+0x7a40], R204 ;  /* 0x007a40cc01007387 */ /* 0x0003e40000100a00 */
[----:B-1----:R-:W2:Y:S01]  /*9c170*/  LDL.LU R204, [R1+0x2cf0] ;  /* 0x002cf00001cc7983 */ /* 0x002ea20000300800 */
[----:B------:R-:W2:Y:S02]  /*9c180*/  LDL.LU R205, [R1+0x2cf4] ;  /* 0x002cf40001cd7983 */ /* 0x000ea40000300800 */
[----:B------:R-:W2:Y:S02]  /*9c190*/  LDL.LU R206, [R1+0x2cf8] ;  /* 0x002cf80001ce7983 */ /* 0x000ea40000300800 */
[----:B------:R-:W2:Y:S01]  /*9c1a0*/  LDL.LU R207, [R1+0x2cfc] ;  /* 0x002cfc0001cf7983 */ /* 0x000ea20000300800 */
[----:B------:R-:W-:Y:S01]  /*9c1b0*/  STL.64 [R1+0x7a38], R202 ;  /* 0x007a38ca01007387 */ /* 0x000fe20000100a00 */
[----:B------:R1:W-:Y:S01]  /*9c1c0*/  STL.64 [R1+0x7a30], R200 ;  /* 0x007a30c801007387 */ /* 0x0003e20000100a00 */
[C---:B----4-:R-:W-:Y:S08]  /*9c1d0*/  HMMA.1688.F32.TF32 R40, R220.reuse, R188, R40 ;  /* 0x000000bcdc28723c */ /* 0x050ff00000081028 */
[C---:B------:R-:W-:Y:S08]  /*9c1e0*/  HMMA.1688.F32.TF32 R52, R220.reuse, R96, R52 ;  /* 0x00000060dc34723c */ /* 0x040ff00000081034 */
[C---:B------:R-:W-:Y:S08]  /*9c1f0*/  HMMA.1688.F32.TF32 R36, R220.reuse, R184, R36 ;  /* 0x000000b8dc24723c */ /* 0x040ff00000081024 */
[C---:B--2---:R-:W-:Y:S08]  /*9c200*/  HMMA.1688.F32.TF32 R204, R220.reuse, R200, R204 ;  /* 0x000000c8dccc723c */ /* 0x044ff000000810cc */
[C---:B-1----:R-:W-:Y:S08]  /*9c210*/  HMMA.1688.F32.TF32 R200, R220.reuse, R92, R48 ;  /* 0x0000005cdcc8723c */ /* 0x042ff00000081030 */
[C---:B------:R-:W-:Y:S07]  /*9c220*/  HMMA.1688.F32.TF32 R48, R220.reuse, R192, R56 ;  /* 0x000000c0dc30723c */ /* 0x040fee0000081038 */
[----:B------:R-:W-:Y:S01]  /*9c230*/  STL.64 [R1+0x53a0], R204 ;  /* 0x0053a0cc01007387 */ /* 0x000fe20000100a00 */
[----:B------:R1:W-:Y:S02]  /*9c240*/  STL.64 [R1+0x53a8], R206 ;  /* 0x0053a8ce01007387 */ /* 0x0003e40000100a00 */
[C---:B-1----:R-:W-:Y:S08]  /*9c250*/  HMMA.1688.F32.TF32 R204, R220.reuse, R196, R208 ;  /* 0x000000c4dccc723c */ /* 0x042ff000000810d0 */
[C---:B------:R-:W-:Y:S11]  /*9c260*/  HMMA.1688.F32.TF32 R44, R220.reuse, R180, R44 ;  /* 0x000000b4dc2c723c */ /* 0x040ff6000008102c */
[----:B------:R-:W-:Y:S04]  /*9c270*/  @!UPT UIADD3 URZ, URZ, URZ, URZ ;  /* 0x0000003f3f3ff290 */ /* 0x000fe8000fffe03f */
        /* <DEDUP_REMOVED lines=25> */
[C---:B------:R-:W-:Y:S08]  /*9c410*/  HMMA.1688.F32.TF32 R32, R220.reuse, R144, R32 ;  /* 0x00000090dc20723c */ /* 0x040ff00000081020 */
[C---:B------:R-:W-:Y:S08]  /*9c420*/  HMMA.1688.F32.TF32 R28, R220.reuse, R140, R28 ;  /* 0x0000008cdc1c723c */ /* 0x040ff0000008101c */
[C---:B-1----:R-:W-:Y:S01]  /*9c430*/  HMMA.1688.F32.TF32 R44, R220.reuse, R156, R60 ;  /* 0x0000009cdc2c723c */ /* 0x042fe2000008103c */
[----:B------:R-:W-:Y:S01]  /*9c440*/  STL.64 [R1+0x52f0], R40 ;  /* 0x0052f02801007387 */ /* 0x000fe20000100a00 */
[----:B------:R1:W-:Y:S02]  /*9c450*/  STL.64 [R1+0x52f8], R42 ;  /* 0x0052f82a01007387 */ /* 0x0003e40000100a00 */
[----:B------:R-:W-:Y:S02]  /*9c460*/  STL.64 [R1+0x52e0], R36 ;  /* 0x0052e02401007387 */ /* 0x000fe40000100a00 */
[----:B------:R2:W-:Y:S02]  /*9c470*/  STL.64 [R1+0x52e8], R38 ;  /* 0x0052e82601007387 */ /* 0x0005e40000100a00 */
[C---:B------:R-:W-:Y:S08]  /*9c480*/  HMMA.1688.F32.TF32 R24, R220.reuse, R136, R24 ;  /* 0x00000088dc18723c */ /* 0x040ff00000081018 */
[C---:B-1----:R-:W-:Y:S08]  /*9c490*/  HMMA.1688.F32.TF32 R40, R220.reuse, R152, R80 ;  /* 0x00000098dc28723c */ /* 0x042ff00000081050 */
[C---:B--2---:R-:W-:Y:S08]  /*9c4a0*/  HMMA.1688.F32.TF32 R36, R220.reuse, R148, R76 ;  /* 0x00000094dc24723c */ /* 0x044ff0000008104c */
        /* <DEDUP_REMOVED lines=1065> */
[----:B--2---:R-:W2:Y:S02]  /*a0740*/  LDL.LU R12, [R1+0x2150] ;  /* 0x00215000010c7983 */ /* 0x004ea40000300800 */
        /* <DEDUP_REMOVED lines=1383> */
[----:B------:R2:W-:Y:S01]  /*a5dc0*/  STL.64 [R1+0x2620], R16 ;  /* 0x0026201001007387 */ /* 0x0005e20000100a00 */
[----:B------:R3:W-:Y:S03]  /*a5dd0*/  STL.64 [R1+0x2628], R18 ;  /* 0x0026281201007387 */ /* 0x0007e60000100a00 */
[----:B--2---:R-:W2:Y:S04]  /*a5de0*/  LDL.LU R16, [R1+0x1390] ;  /* 0x0013900001107983 */ /* 0x004ea80000300800 */
[----:B------:R-:W-:Y:S02]  /*a5df0*/  STL.64 [R1+0x25b0], R12 ;  /* 0x0025b00c01007387 */ /* 0x000fe40000100a00 */
[----:B------:R-:W-:Y:S06]  /*a5e00*/  STL.64 [R1+0x25b8], R14 ;  /* 0x0025b80e01007387 */ /* 0x000fec0000100a00 */
[----:B------:R4:W-:Y:S01]  /*a5e10*/  STL.64 [R1+0x2510], R8 ;  /* 0x0025100801007387 */ /* 0x0009e20000100a00 */
[----:B------:R1:W-:Y:S01]  /*a5e20*/  STL.64 [R1+0x2518], R10 ;  /* 0x0025180a01007387 */ /* 0x0003e20000100a00 */
        /* <DEDUP_REMOVED lines=71> */
[----:B----4-:R-:W4:Y:S01]  /*a62a0*/  LDL.LU R8, [R1+0x1530] ;  /* 0x0015300001087983 */ /* 0x010f220000300800 */
[----:B------:R-:W4:Y:S02]  /*a62b0*/  LDL.LU R9, [R1+0x1534] ;  /* 0x0015340001097983 */ /* 0x000f240000300800 */
[----:B-1----:R-:W4:Y:S02]  /*a62c0*/  LDL.LU R10, [R1+0x1538] ;  /* 0x00153800010a7983 */ /* 0x002f240000300800 */
[----:B------:R-:W4:Y:S01]  /*a62d0*/  LDL.LU R11, [R1+0x153c] ;  /* 0x00153c00010b7983 */ /* 0x000f220000300800 */
        /* <DEDUP_REMOVED lines=32> */
[C---:B----4-:R-:W-:Y:S11]  /*a64e0*/  HMMA.1688.F32.TF32 R8, R224.reuse, R180, R8 ;  /* 0x000000b4e008723c */ /* 0x050ff60000081008 */
[----:B------:R-:W-:Y:S11]  /*a64f0*/  @!UPT UIADD3 URZ, URZ, URZ, URZ ;  /* 0x0000003f3f3ff290 */ /* 0x000ff6000fffe03f */
[----:B------:R-:W-:Y:S01]  /*a6500*/  @!UPT UIADD3 URZ, URZ, URZ, URZ ;  /* 0x0000003f3f3ff290 */ /* 0x000fe2000fffe03f */
[----:B------:R1:W-:Y:S01]  /*a6510*/  STL.64 [R1+0x24f0], R8 ;  /* 0x0024f00801007387 */ /* 0x0003e20000100a00 */
[----:B------:R4:W-:Y:S03]  /*a6520*/  STL.64 [R1+0x24f8], R10 ;  /* 0x0024f80a01007387 */ /* 0x0009e60000100a00 */
[----:B-1----:R-:W3:Y:S01]  /*a6530*/  LDL.LU R8, [R1+0x1370] ;  /* 0x0013700001087983 */ /* 0x002ee20000300800 */
[----:B------:R-:W3:Y:S02]  /*a6540*/  LDL.LU R9, [R1+0x1374] ;  /* 0x0013740001097983 */ /* 0x000ee40000300800 */
[----:B----4-:R-:W4:Y:S02]  /*a6550*/  LDL.LU R10, [R1+0x1378] ;  /* 0x00137800010a7983 */ /* 0x010f240000300800 */
[----:B------:R-:W4:Y:S01]  /*a6560*/  LDL.LU R11, [R1+0x137c] ;  /* 0x00137c00010b7983 */ /* 0x000f220000300800 */
[C---:B--2---:R-:W-:Y:S08]  /*a6570*/  HMMA.1688.F32.TF32 R248, R224.reuse, R176, R248 ;  /* 0x000000b0e0f8723c */ /* 0x044ff000000810f8 */
[C---:B------:R-:W-:Y:S08]  /*a6580*/  HMMA.1688.F32.TF32 R236, R224.reuse, R172, R236 ;  /* 0x000000ace0ec723c */ /* 0x040ff000000810ec */
[C---:B------:R-:W-:Y:S08]  /*a6590*/  HMMA.1688.F32.TF32 R240, R224.reuse, R168, R240 ;  /* 0x000000a8e0f0723c */ /* 0x040ff000000810f0 */
[C---:B------:R-:W-:Y:S08]  /*a65a0*/  HMMA.1688.F32.TF32 R244, R224.reuse, R164, R244 ;  /* 0x000000a4e0f4723c */ /* 0x040ff000000810f4 */
[C---:B------:R-:W-:Y:S08]  /*a65b0*/  HMMA.1688.F32.TF32 R232, R224.reuse, R160, R232 ;  /* 0x000000a0e0e8723c */ /* 0x040ff000000810e8 */
[C---:B------:R-:W-:Y:S08]  /*a65c0*/  HMMA.1688.F32.TF32 R228, R224.reuse, R156, R228 ;  /* 0x0000009ce0e4723c */ /* 0x040ff000000810e4 */
[C---:B------:R-:W-:Y:S01]  /*a65d0*/  HMMA.1688.F32.TF32 R48, R224.reuse, R152, R48 ;  /* 0x00000098e030723c */ /* 0x040fe20000081030 */
[----:B------:R-:W-:Y:S01]  /*a65e0*/  STL.64 [R1+0x2410], R248 ;  /* 0x002410f801007387 */ /* 0x000fe20000100a00 */
[----:B------:R1:W-:Y:S03]  /*a65f0*/  STL.64 [R1+0x2418], R250 ;  /* 0x002418fa01007387 */ /* 0x0003e60000100a00 */
[----:B-1----:R-:W2:Y:S01]  /*a6600*/  LDL.LU.64 R250, [R1+0x79f8] ;  /* 0x0079f80001fa7983 */ /* 0x002ea20000300a00 */
[----:B------:R-:W2:Y:S02]  /*a6610*/  LDL.LU.64 R248, [R1+0x79f0] ;  /* 0x0079f00001f87983 */ /* 0x000ea40000300a00 */
[----:B------:R-:W-:Y:S02]  /*a6620*/  STL.64 [R1+0x2370], R236 ;  /* 0x002370ec01007387 */ /* 0x000fe40000100a00 */
[----:B------:R1:W-:Y:S02]  /*a6630*/  STL.64 [R1+0x2378], R238 ;  /* 0x002378ee01007387 */ /* 0x0003e40000100a00 */
[----:B-1----:R-:W2:Y:S01]  /*a6640*/  LDL.LU.64 R238, [R1+0x79e8] ;  /* 0x0079e80001ee7983 */ /* 0x002ea20000300a00 */
[----:B------:R-:W2:Y:S02]  /*a6650*/  LDL.LU.64 R236, [R1+0x79e0] ;  /* 0x0079e00001ec7983 */ /* 0x000ea40000300a00 */
[----:B------:R-:W-:Y:S02]  /*a6660*/  STL.64 [R1+0x22b0], R240 ;  /* 0x0022b0f001007387 */ /* 0x000fe40000100a00 */
[----:B------:R1:W-:Y:S02]  /*a6670*/  STL.64 [R1+0x22b8], R242 ;  /* 0x0022b8f201007387 */ /* 0x0003e40000100a00 */
[----:B-1----:R-:W2:Y:S01]  /*a6680*/  LDL.LU.64 R242, [R1+0x79d8] ;  /* 0x0079d80001f27983 */ /* 0x002ea20000300a00 */
[----:B------:R-:W2:Y:S02]  /*a6690*/  LDL.LU.64 R240, [R1+0x79d0] ;  /* 0x0079d00001f07983 */ /* 0x000ea40000300a00 */
[----:B------:R-:W-:Y:S02]  /*a66a0*/  STL.64 [R1+0x2270], R244 ;  /* 0x002270f401007387 */ /* 0x000fe40000100a00 */
[----:B------:R1:W-:Y:S01]  /*a66b0*/  STL.64 [R1+0x2278], R246 ;  /* 0x002278f601007387 */ /* 0x0003e20000100a00 */
[C---:B------:R-:W-:Y:S01]  /*a66c0*/  HMMA.1688.F32.TF32 R52, R224.reuse, R148, R52 ;  /* 0x00000094e034723c */ /* 0x040fe20000081034 */
[----:B-1----:R-:W2:Y:S01]  /*a66d0*/  LDL.LU.64 R246, [R1+0x79c8] ;  /* 0x0079c80001f67983 */ /* 0x002ea20000300a00 */
[----:B------:R-:W2:Y:S02]  /*a66e0*/  LDL.LU.64 R244, [R1+0x79c0] ;  /* 0x0079c00001f47983 */ /* 0x000ea40000300a00 */
[----:B------:R-:W-:Y:S02]  /*a66f0*/  STL.64 [R1+0x21c0], R232 ;  /* 0x0021c0e801007387 */ /* 0x000fe40000100a00 */
[----:B------:R1:W-:Y:S02]  /*a6700*/  STL.64 [R1+0x21c8], R234 ;  /* 0x0021c8ea01007387 */ /* 0x0003e40000100a00 */
        /* <DEDUP_REMOVED lines=10> */
[C---:B-1----:R-:W-:Y:S01]  /*a67b0*/  HMMA.1688.F32.TF32 R48, R224.reuse, R144, R56 ;  /* 0x00000090e030723c */ /* 0x042fe20000081038 */
        /* <DEDUP_REMOVED lines=9> */
[----:B------:R1:W-:Y:S02]  /*a6850*/  STL.64 [R1+0x1ed8], R38 ;  /* 0x001ed82601007387 */ /* 0x0003e40000100a00 */
[C---:B-1----:R-:W-:Y:S08]  /*a6860*/  HMMA.1688.F32.TF32 R40, R224.reuse, R128, R88 ;  /* 0x00000080e028723c */ /* 0x042ff00000081058 */
[C---:B------:R-:W-:Y:S01]  /*a6870*/  HMMA.1688.F32.TF32 R36, R224.reuse, R124, R84 ;  /* 0x0000007ce024723c */ /* 0x040fe20000081054 */
[----:B------:R-:W-:Y:S01]  /*a6880*/  STL.64 [R1+0x1d70], R44 ;  /* 0x001d702c01007387 */ /* 0x000fe20000100a00 */
[----:B------:R1:W-:Y:S06]  /*a6890*/  STL.64 [R1+0x1d78], R46 ;  /* 0x001d782e01007387 */ /* 0x0003ec0000100a00 */
[C---:B-1----:R-:W-:Y:S07]  /*a68a0*/  HMMA.1688.F32.TF32 R44, R224.reuse, R120, R72 ;  /* 0x00000078e02c723c */ /* 0x042fee0000081048 */
[----:B------:R-:W-:Y:S01]  /*a68b0*/  STL.64 [R1+0x1d50], R40 ;  /* 0x001d502801007387 */ /* 0x000fe20000100a00 */
[----:B------:R1:W-:Y:S07]  /*a68c0*/  STL.64 [R1+0x1d58], R42 ;  /* 0x001d582a01007387 */ /* 0x0003ee0000100a00 */
[----:B------:R-:W-:Y:S02]  /*a68d0*/  STL.64 [R1+0x1d20], R36 ;  /* 0x001d202401007387 */ /* 0x000fe40000100a00 */
[----:B------:R1:W-:Y:S02]  /*a68e0*/  STL.64 [R1+0x1d28], R38 ;  /* 0x001d282601007387 */ /* 0x0003e40000100a00 */
[C---:B-1----:R-:W-:Y:S08]  /*a68f0*/  HMMA.1688.F32.TF32 R40, R224.reuse, R116, R68 ;  /* 0x00000074e028723c */ /* 0x042ff00000081044 */
[----:B------:R-:W-:Y:S01]  /*a6900*/  HMMA.1688.F32.TF32 R36, R224, R112, R64 ;  /* 0x00000070e024723c */ /* 0x000fe20000081040 */
        /* <DEDUP_REMOVED lines=10> */
[C---:B-1----:R-:W-:Y:S08]  /*a69b0*/  HMMA.1688.F32.TF32 R40, R224.reuse, R104, R80 ;  /* 0x00000068e028723c */ /* 0x042ff00000081050 */
[----:B---3--:R-:W-:Y:S08]  /*a69c0*/  HMMA.1688.F32.TF32 R36, R224, R100, R76 ;  /* 0x00000064e024723c */ /* 0x008ff0000008104c */
[C---:B------:R-:W-:Y:S08]  /*a69d0*/  HMMA.1688.F32.TF32 R20, R220.reuse, R204, R20 ;  /* 0x000000ccdc14723c */ /* 0x040ff00000081014 */
[C---:B------:R-:W-:Y:S08]  /*a69e0*/  HMMA.1688.F32.TF32 R16, R220.reuse, R200, R16 ;  /* 0x000000c8dc10723c */ /* 0x040ff00000081010 */
[C---:B------:R-:W-:Y:S01]  /*a69f0*/  HMMA.1688.F32.TF32 R12, R220.reuse, R196, R12 ;  /* 0x000000c4dc0c723c */ /* 0x040fe2000008100c */
[----:B------:R-:W-:Y:S01]  /*a6a00*/  STL.64 [R1+0x1ac0], R44 ;  /* 0x001ac02c01007387 */ /* 0x000fe20000100a00 */
[----:B------:R-:W-:Y:S06]  /*a6a10*/  STL.64 [R1+0x1ac8], R46 ;  /* 0x001ac82e01007387 */ /* 0x000fec0000100a00 */
[----:B----4-:R-:W-:Y:S01]  /*a6a20*/  HMMA.1688.F32.TF32 R8, R220, R92, R8 ;  /* 0x0000005cdc08723c */ /* 0x010fe20000081008 */
[----:B------:R-:W-:Y:S01]  /*a6a30*/  STL.64 [R1+0x1a30], R40 ;  /* 0x001a302801007387 */ /* 0x000fe20000100a00 */
[----:B------:R-:W-:Y:S03]  /*a6a40*/  STL.64 [R1+0x1a38], R42 ;  /* 0x001a382a01007387 */ /* 0x000fe60000100a00 */
[----:B------:R-:W-:Y:S01]  /*a6a50*/  STL.64 [R1+0x19e0], R36 ;  /* 0x0019e02401007387 */ /* 0x000fe20000100a00 */
[----:B------:R-:W-:Y:S03]  /*a6a60*/  STL.64 [R1+0x19e8], R38 ;  /* 0x0019e82601007387 */ /* 0x000fe60000100a00 */
[----:B------:R-:W-:Y:S01]  /*a6a70*/  STL.64 [R1+0x3030], R32 ;  /* 0x0030302001007387 */ /* 0x000fe20000100a00 */
[----:B------:R-:W-:Y:S02]  /*a6a80*/  STL.64 [R1+0x3038], R34 ;  /* 0x0030382201007387 */ /* 0x000fe40000100a00 */
[----:B------:R1:W-:Y:S02]  /*a6a90*/  STL.64 [R1+0x3020], R28 ;  /* 0x0030201c01007387 */ /* 0x0003e40000100a00 */
[----:B------:R3:W-:Y:S01]  /*a6aa0*/  STL.64 [R1+0x3028], R30 ;  /* 0x0030281e01007387 */ /* 0x0007e20000100a00 */
[----:B------:R-:W-:Y:S01]  /*a6ab0*/  STL.64 [R1+0x3010], R24 ;  /* 0x0030101801007387 */ /* 0x000fe20000100a00 */
[----:B------:R-:W-:Y:S02]  /*a6ac0*/  STL.64 [R1+0x3018], R26 ;  /* 0x0030181a01007387 */ /* 0x000fe40000100a00 */
[----:B------:R4:W-:Y:S02]  /*a6ad0*/  STL.64 [R1+0x3000], R20 ;  /* 0x0030001401007387 */ /* 0x0009e40000100a00 */
[----:B------:R3:W-:Y:S01]  /*a6ae0*/  STL.64 [R1+0x3008], R22 ;  /* 0x0030081601007387 */ /* 0x0007e20000100a00 */
[----:B------:R3:W-:Y:S01]  /*a6af0*/  STL.64 [R1+0x2ff0], R16 ;  /* 0x002ff01001007387 */ /* 0x0007e20000100a00 */
[----:B------:R3:W-:Y:S02]  /*a6b00*/  STL.64 [R1+0x2ff8], R18 ;  /* 0x002ff81201007387 */ /* 0x0007e40000100a00 */
[----:B------:R4:W-:Y:S02]  /*a6b10*/  STL.64 [R1+0x2fe0], R12 ;  /* 0x002fe00c01007387 */ /* 0x0009e40000100a00 */
[----:B------:R4:W-:Y:S02]  /*a6b20*/  STL.64 [R1+0x2fe8], R14 ;  /* 0x002fe80e01007387 */ /* 0x0009e40000100a00 */
[----:B------:R-:W-:Y:S01]  /*a6b30*/  IMAD.MOV.U32 R64, RZ, RZ, R174 ;  /* 0x000000ffff407224 */ /* 0x000fe200078e00ae */
[----:B------:R-:W-:Y:S01]  /*a6b40*/  MOV R65, R175 ;  /* 0x000000af00417202 */ /* 0x000fe20000000f00 */
[----:B-1----:R-:W2:Y:S01]  /*a6b50*/  LDL.LU R28, [R1+0x12e0] ;  /* 0x0012e000011c7983 */ /* 0x002ea20000300800 */
[----:B------:R-:W-:-:S02]  /*a6b60*/  IMAD.MOV.U32 R66, RZ, RZ, R178 ;  /* 0x000000ffff427224 */ /* 0x000fc400078e00b2 */
[----:B------:R-:W-:Y:S02]  /*a6b70*/  IMAD.MOV.U32 R67, RZ, RZ, R179 ;  /* 0x000000ffff437224 */ /* 0x000fe400078e00b3 */
[----:B------:R-:W-:Y:S01]  /*a6b80*/  IMAD.MOV.U32 R68, RZ, RZ, R182 ;  /* 0x000000ffff447224 */ /* 0x000fe200078e00b6 */
[----:B------:R1:W-:Y:S01]  /*a6b90*/  STL.64 [R1+0x2fc0], R8 ;  /* 0x002fc00801007387 */ /* 0x0003e20000100a00 */
[----:B------:R1:W-:Y:S02]  /*a6ba0*/  STL.64 [R1+0x2fc8], R10 ;  /* 0x002fc80a01007387 */ /* 0x0003e40000100a00 */
[----:B------:R-:W2:Y:S02]  /*a6bb0*/  LDL.LU R29, [R1+0x12e4] ;  /* 0x0012e400011d7983 */ /* 0x000ea40000300800 */
[----:B---3--:R-:W2:Y:S01]  /*a6bc0*/  LDL.LU R30, [R1+0x12e8] ;  /* 0x0012e800011e7983 */ /* 0x008ea20000300800 */
[----:B------:R-:W2:Y:S01]  /*a6bd0*/  LDL.LU R31, [R1+0x12ec] ;  /* 0x0012ec00011f7983 */ /* 0x000ea20000300800 */
[----:B----4-:R-:W3:Y:S02]  /*a6be0*/  LDL.LU R20, [R1+0x1360] ;  /* 0x0013600001147983 */ /* 0x010ee40000300800 */
[----:B------:R-:W3:Y:S02]  /*a6bf0*/  LDL.LU R21, [R1+0x1364] ;  /* 0x0013640001157983 */ /* 0x000ee40000300800 */
[----:B------:R-:W3:Y:S01]  /*a6c00*/  LDL.LU R22, [R1+0x1368] ;  /* 0x0013680001167983 */ /* 0x000ee20000300800 */
[----:B------:R-:W3:Y:S01]  /*a6c10*/  LDL.LU R23, [R1+0x136c] ;  /* 0x00136c0001177983 */ /* 0x000ee20000300800 */
        /* <DEDUP_REMOVED lines=16> */
[----:B-1----:R-:W4:Y:S02]  /*a6d20*/  LDL.LU R8, [R1+0x1330] ;  /* 0x0013300001087983 */ /* 0x002f240000300800 */
        /* <DEDUP_REMOVED lines=15> */
[----:B------:R-:W-:Y:S01]  /*a6e20*/  MOV R69, R183 ;  /* 0x000000b700457202 */ /* 0x000fe20000000f00 */
[----:B------:R-:W-:-:S02]  /*a6e30*/  IMAD.MOV.U32 R70, RZ, RZ, R186 ;  /* 0x000000ffff467224 */ /* 0x000fc400078e00ba */
[----:B------:R-:W-:Y:S01]  /*a6e40*/  IMAD.MOV.U32 R71, RZ, RZ, R187 ;  /* 0x000000ffff477224 */ /* 0x000fe200078e00bb */
[----:B------:R-:W-:Y:S04]  /*a6e50*/  LDS R224, [R4+0xc000] ;  /* 0x00c0000004e07984 */ /* 0x000fe80000000800 */
[----:B------:R-:W-:Y:S04]  /*a6e60*/  LDS R226, [R4+0xe000] ;  /* 0x00e0000004e27984 */ /* 0x000fe80000000800 */
[----:B------:R-:W-:Y:S04]  /*a6e70*/  LDS R225, [R5+0xc000] ;  /* 0x00c0000005e17984 */ /* 0x000fe80000000800 */
[----:B------:R-:W1:Y:S01]  /*a6e80*/  LDS R227, [R5+0xe000] ;  /* 0x00e0000005e37984 */ /* 0x000e620000000800 */
[C---:B---3--:R-:W-:Y:S08]  /*a6e90*/  HMMA.1688.F32.TF32 R20, R220.reuse, R96, R20 ;  /* 0x00000060dc14723c */ /* 0x048ff00000081014 */
[C---:B--2---:R-:W-:Y:S11]  /*a6ea0*/  HMMA.1688.F32.TF32 R36, R220.reuse, R192, R16 ;  /* 0x000000c0dc24723c */ /* 0x044ff60000081010 */
[----:B------:R-:W-:Y:S05]  /*a6eb0*/  @!UPT UIADD3 URZ, URZ, URZ, URZ ;  /* 0x0000003f3f3ff290 */ /* 0x000fea000fffe03f */
[----:B------:R-:W-:Y:S02]  /*a6ec0*/  IMAD.MOV.U32 R217, RZ, RZ, R20 ;  /* 0x000000ffffd97224 */ /* 0x000fe400078e0014 */
[----:B------:R-:W-:Y:S01]  /*a6ed0*/  IMAD.MOV.U32 R216, RZ, RZ, R21 ;  /* 0x000000ffffd87224 */ /* 0x000fe200078e0015 */
[----:B------:R-:W2:Y:S01]  /*a6ee0*/  LDL.LU R20, [R1+0x12c0] ;  /* 0x0012c00001147983 */ /* 0x000ea20000300800 */
[----:B------:R-:W-:Y:S02]  /*a6ef0*/  IMAD.MOV.U32 R205, RZ, RZ, R22 ;  /* 0x000000ffffcd7224 */ /* 0x000fe400078e0016 */
[----:B------:R-:W2:Y:S01]  /*a6f00*/  LDL.LU R21, [R1+0x12c4] ;  /* 0x0012c40001157983 */ /* 0x000ea20000300800 */
[----:B------:R-:W-:Y:S01]  /*a6f10*/  MOV R204, R23 ;  /* 0x0000001700cc7202 */ /* 0x000fe20000000f00 */
[----:B------:R-:W2:Y:S01]  /*a6f20*/  LDL.LU R22, [R1+0x12c8] ;  /* 0x0012c80001167983 */ /* 0x000ea20000300800 */
[----:B------:R-:W2:Y:S02]  /*a6f30*/  LDL.LU R23, [R1+0x12cc] ;  /* 0x0012cc0001177983 */ /* 0x000ea40000300800 */
[----:B------:R-:W3:Y:S02]  /*a6f40*/  LDL.LU R16, [R1+0x12b0] ;  /* 0x0012b00001107983 */ /* 0x000ee40000300800 */
[----:B------:R-:W-:Y:S01]  /*a6f50*/  STL.64 [R1+0x2f80], R36 ;  /* 0x002f802401007387 */ /* 0x000fe20000100a00 */
[----:B------:R4:W-:Y:S01]  /*a6f60*/  STL.64 [R1+0x2f88], R38 ;  /* 0x002f882601007387 */ /* 0x0009e20000100a00 */
[----:B------:R-:W3:Y:S02]  /*a6f70*/  LDL.LU R17, [R1+0x12b4] ;  /* 0x0012b40001117983 */ /* 0x000ee40000300800 */
[----:B------:R-:W3:Y:S02]  /*a6f80*/  LDL.LU R18, [R1+0x12b8] ;  /* 0x0012b80001127983 */ /* 0x000ee40000300800 */
[----:B------:R-:W3:Y:S01]  /*a6f90*/  LDL.LU R19, [R1+0x12bc] ;  /* 0x0012bc0001137983 */ /* 0x000ee20000300800 */
[C---:B----4-:R-:W-:Y:S01]  /*a6fa0*/  HMMA.1688.F32.TF32 R36, R220.reuse, R188, R12 ;  /* 0x000000bcdc24723c */ /* 0x050fe2000008100c */
[----:B------:R-:W4:Y:S11]  /*a6fb0*/  LDL.LU R12, [R1+0x12a0] ;  /* 0x0012a000010c7983 */ /* 0x000f360000300800 */
[----:B------:R-:W-:Y:S11]  /*a6fc0*/  @!UPT UIADD3 URZ, URZ, URZ, URZ ;  /* 0x0000003f3f3ff290 */ /* 0x000ff6000fffe03f */
[----:B------:R-:W-:Y:S01]  /*a6fd0*/  STL.64 [R1+0x2f60], R36 ;  /* 0x002f602401007387 */ /* 0x000fe20000100a00 */
[----:B------:R1:W-:Y:S02]  /*a6fe0*/  STL.64 [R1+0x2f68], R38 ;  /* 0x002f682601007387 */ /* 0x0003e40000100a00 */
[----:B------:R-:W4:Y:S02]  /*a6ff0*/  LDL.LU R13, [R1+0x12a4] ;  /* 0x0012a400010d7983 */ /* 0x000f240000300800 */
[----:B------:R-:W4:Y:S01]  /*a7000*/  LDL.LU R14, [R1+0x12a8] ;  /* 0x0012a800010e7983 */ /* 0x000f220000300800 */
[----:B------:R-:W4:Y:S01]  /*a7010*/  LDL.LU R15, [R1+0x12ac] ;  /* 0x0012ac00010f7983 */ /* 0x000f220000300800 */
[C---:B-1----:R-:W-:Y:S03]  /*a7020*/  HMMA.1688.F32.TF32 R36, R220.reuse, R184, R8 ;  /* 0x000000b8dc24723c */ /* 0x042fe60000081008 */
[----:B------:R-:W4:Y:S11]  /*a7030*/  LDL.LU R8, [R1+0x1290] ;  /* 0x0012900001087983 */ /* 0x000f360000300800 */
[----:B------:R-:W-:Y:S09]  /*a7040*/  @!UPT UIADD3 URZ, URZ, URZ, URZ ;  /* 0x0000003f3f3ff290 */ /* 0x000ff2000fffe03f */
[----:B------:R-:W-:Y:S01]  /*a7050*/  STL.64 [R1+0x2f40], R36 ;  /* 0x002f402401007387 */ /* 0x000fe20000100a00 */
[----:B------:R1:W-:Y:S02]  /*a7060*/  STL.64 [R1+0x2f48], R38 ;  /* 0x002f482601007387 */ /* 0x0003e40000100a00 */
[----:B------:R-:W4:Y:S02]  /*a7070*/  LDL.LU R9, [R1+0x1294] ;  /* 0x0012940001097983 */ /* 0x000f240000300800 */
[----:B------:R-:W4:Y:S01]  /*a7080*/  LDL.LU R10, [R1+0x1298] ;  /* 0x00129800010a7983 */ /* 0x000f220000300800 */
[C---:B------:R-:W-:Y:S08]  /*a7090*/  HMMA.1688.F32.TF32 R44, R220.reuse, R180, R60 ;  /* 0x000000b4dc2c723c */ /* 0x040ff0000008103c */
[C---:B------:R-:W-:Y:S08]  /*a70a0*/  HMMA.1688.F32.TF32 R40, R220.reuse, R176, R80 ;  /* 0x000000b0dc28723c */ /* 0x040ff00000081050 */
[C---:B------:R-:W-:Y:S08]  /*a70b0*/  HMMA.1688.F32.TF32 R32, R220.reuse, R168, R32 ;  /* 0x000000a8dc20723c */ /* 0x040ff00000081020 */
[----:B-1----:R-:W-:Y:S01]  /*a70c0*/  HMMA.1688.F32.TF32 R36, R220, R172, R76 ;  /* 0x000000acdc24723c */ /* 0x002fe2000008104c */
[----:B------:R-:W-:-:S07]  /*a70d0*/  IMAD.MOV.U32 R11, RZ, RZ, R252 ;  /* 0x000000ffff0b7224 */ /* 0x000fce00078e00fc */
[C---:B------:R-:W-:Y:S08]  /*a70e0*/  HMMA.1688.F32.TF32 R28, R220.reuse, R164, R28 ;  /* 0x000000a4dc1c723c */ /* 0x040ff0000008101c */
[----:B------:R-:W-:Y:S01]  /*a70f0*/  HMMA.1688.F32.TF32 R24, R220, R160, R24 ;  /* 0x000000a0dc18723c */ /* 0x000fe20000081018 */
[----:B------:R-:W-:Y:S01]  /*a7100*/  STL.64 [R1+0x2f30], R44 ;  /* 0x002f302c01007387 */ /* 0x000fe20000100a00 */
[----:B------:R-:W-:Y:S02]  /*a7110*/  STL.64 [R1+0x2f38], R46 ;  /* 0x002f382e01007387 */ /* 0x000fe40000100a00 */
[----:B------:R-:W-:Y:S02]  /*a7120*/  STL.64 [R1+0x2f10], R40 ;  /* 0x002f102801007387 */ /* 0x000fe40000100a00 */
[----:B------:R-:W-:Y:S01]  /*a7130*/  STL.64 [R1+0x2f18], R42 ;  /* 0x002f182a01007387 */ /* 0x000fe20000100a00 */
[----:B------:R1:W-:Y:S01]  /*a7140*/  STL.64 [R1+0x2ed0], R32 ;  /* 0x002ed02001007387 */ /* 0x0003e20000100a00 */
[----:B------:R-:W-:Y:S02]  /*a7150*/  STL.64 [R1+0x2ee0], R36 ;  /* 0x002ee02401007387 */ /* 0x000fe40000100a00 */
[----:B------:R-:W-:Y:S02]  /*a7160*/  STL.64 [R1+0x2ee8], R38 ;  /* 0x002ee82601007387 */ /* 0x000fe40000100a00 */
[----:B------:R1:W-:Y:S01]  /*a7170*/  STL.64 [R1+0x2ed8], R34 ;  /* 0x002ed82201007387 */ /* 0x0003e20000100a00 */
[----:B------:R-:W4:Y:S01]  /*a7180*/  LDL.LU R80, [R1+0x1280] ;  /* 0x0012800001507983 */ /* 0x000f220000300800 */
[----:B------:R-:W4:Y:S02]  /*a7190*/  LDL.LU R81, [R1+0x1284] ;  /* 0x0012840001517983 */ /* 0x000f240000300800 */
[----:B------:R-:W4:Y:S02]  /*a71a0*/  LDL.LU R82, [R1+0x1288] ;  /* 0x0012880001527983 */ /* 0x000f240000300800 */
[----:B------:R-:W4:Y:S01]  /*a71b0*/  LDL.LU R83, [R1+0x128c] ;  /* 0x00128c0001537983 */ /* 0x000f220000300800 */
[----:B------:R-:W4:Y:S01]  /*a71c0*/  LDL.LU R76, [R1+0x1270] ;  /* 0x00127000014c7983 */ /* 0x000f220000300800 */
[----:B------:R-:W4:Y:S02]  /*a71d0*/  LDL.LU R77, [R1+0x1274] ;  /* 0x00127400014d7983 */ /* 0x000f240000300800 */
[----:B------:R-:W4:Y:S02]  /*a71e0*/  LDL.LU R78, [R1+0x1278] ;  /* 0x00127800014e7983 */ /* 0x000f240000300800 */
[----:B------:R-:W4:Y:S02]  /*a71f0*/  LDL.LU R79, [R1+0x127c] ;  /* 0x00127c00014f7983 */ /* 0x000f240000300800 */
[----:B------:R-:W-:-:S02]  /*a7200*/  IMAD.MOV.U32 R252, RZ, RZ, R35 ;  /* 0x000000fffffc7224 */ /* 0x000fc400078e0023 */
[----:B------:R-:W-:Y:S01]  /*a7210*/  IMAD.MOV.U32 R168, RZ, RZ, R28 ;  /* 0x000000ffffa87224 */ /* 0x000fe200078e001c */
[----:B------:R-:W-:Y:S01]  /*a7220*/  MOV R169, R29 ;  /* 0x0000001d00a97202 */ /* 0x000fe20000000f00 */
[----:B------:R-:W-:Y:S02]  /*a7230*/  IMAD.MOV.U32 R165, RZ, RZ, R30 ;  /* 0x000000ffffa57224 */ /* 0x000fe400078e001e */
[----:B------:R-:W-:Y:S02]  /*a7240*/  IMAD.MOV.U32 R164, RZ, RZ, R31 ;  /* 0x000000ffffa47224 */ /* 0x000fe400078e001f */
[----:B------:R-:W-:Y:S01]  /*a7250*/  IMAD.MOV.U32 R172, RZ, RZ, R24 ;  /* 0x000000ffffac7224 */ /* 0x000fe200078e0018 */
[----:B------:R-:W-:Y:S01]  /*a7260*/  MOV R173, R25 ;  /* 0x0000001900ad7202 */ /* 0x000fe20000000f00 */
[----:B------:R-:W-:Y:S02]  /*a7270*/  IMAD.MOV.U32 R161, RZ, RZ, R26 ;  /* 0x000000ffffa17224 */ /* 0x000fe400078e001a */
[----:B------:R-:W-:Y:S01]  /*a7280*/  IMAD.MOV.U32 R160, RZ, RZ, R27 ;  /* 0x000000ffffa07224 */ /* 0x000fe200078e001b */
[C---:B--2---:R-:W-:Y:S08]  /*a7290*/  HMMA.1688.F32.TF32 R20, R220.reuse, R156, R20 ;  /* 0x0000009cdc14723c */ /* 0x044ff00000081014 */
[C---:B---3--:R-:W-:Y:S11]  /*a72a0*/  HMMA.1688.F32.TF32 R16, R220.reuse, R152, R16 ;  /* 0x00000098dc10723c */ /* 0x048ff60000081010 */
[----:B------:R-:W-:Y:S05]  /*a72b0*/  @!UPT UIADD3 URZ, URZ, URZ, URZ ;  /* 0x0000003f3f3ff290 */ /* 0x000fea000fffe03f */
[----:B------:R-:W-:Y:S01]  /*a72c0*/  IMAD.MOV.U32 R176, RZ, RZ, R20 ;  /* 0x000000ffffb07224 */ /* 0x000fe200078e0014 */
[----:B------:R-:W-:Y:S01]  /*a72d0*/  MOV R177, R21 ;  /* 0x0000001500b17202 */ /* 0x000fe20000000f00 */
[C---:B----4-:R-:W-:Y:S08]  /*a72e0*/  HMMA.1688.F32.TF32 R12, R220.reuse, R148, R12 ;  /* 0x00000094dc0c723c */ /* 0x050ff0000008100c */
[----:B------:R-:W-:Y:S01]  /*a72f0*/  HMMA.1688.F32.TF32 R8, R220, R144, R8 ;  /* 0x00000090dc08723c */ /* 0x000fe20000081008 */
[----:B------:R-:W-:-:S02]  /*a7300*/  IMAD.MOV.U32 R157, RZ, RZ, R22 ;  /* 0x000000ffff9d7224 */ /* 0x000fc400078e0016 */
[----:B------:R-:W-:Y:S02]  /*a7310*/  IMAD.MOV.U32 R156, RZ, RZ, R23 ;  /* 0x000000ffff9c7224 */ /* 0x000fe400078e0017 */
[----:B------:R-:W-:Y:S11]  /*a7320*/  IMAD.MOV.U32 R180, RZ, RZ, R16 ;  /* 0x000000ffffb47224 */ /* 0x000ff600078e0010 */
[----:B------:R-:W-:Y:S08]  /*a7330*/  @!UPT UIADD3 URZ, URZ, URZ, URZ ;  /* 0x0000003f3f3ff290 */ /* 0x000ff0000fffe03f */
[----:B------:R-:W-:Y:S01]  /*a7340*/  IMAD.MOV.U32 R188, RZ, RZ, R8 ;  /* 0x000000ffffbc7224 */ /* 0x000fe200078e0008 */
[----:B------:R-:W-:Y:S01]  /*a7350*/  MOV R189, R9 ;  /* 0x0000000900bd7202 */ /* 0x000fe20000000f00 */
[----:B------:R-:W2:Y:S01]  /*a7360*/  LDL.LU R8, [R1+0x1200] ;  /* 0x0012000001087983 */ /* 0x000ea20000300800 */
[----:B------:R-:W-:Y:S02]  /*a7370*/  IMAD.MOV.U32 R145, RZ, RZ, R10 ;  /* 0x000000ffff917224 */ /* 0x000fe400078e000a */
[----:B------:R-:W2:Y:S02]  /*a7380*/  LDL.LU R9, [R1+0x1204] ;  /* 0x0012040001097983 */ /* 0x000ea40000300800 */
[----:B------:R-:W-:Y:S01]  /*a7390*/  IMAD.MOV.U32 R144, RZ, RZ, R11 ;  /* 0x000000ffff907224 */ /* 0x000fe200078e000b */
[----:B------:R-:W2:Y:S01]  /*a73a0*/  LDL.LU R10, [R1+0x1208] ;  /* 0x00120800010a7983 */ /* 0x000ea20000300800 */
[----:B------:R-:W2:Y:S02]  /*a73b0*/  LDL.LU R11, [R1+0x120c] ;  /* 0x00120c00010b7983 */ /* 0x000ea40000300800 */
[----:B-1----:R-:W3:Y:S02]  /*a73c0*/  LDL.LU R32, [R1+0x1260] ;  /* 0x0012600001207983 */ /* 0x002ee40000300800 */
[----:B------:R-:W3:Y:S01]  /*a73d0*/  LDL.LU R33, [R1+0x1264] ;  /* 0x0012640001217983 */ /* 0x000ee20000300800 */
[----:B------:R-:W3:Y:S01]  /*a73e0*/  LDL.LU R34, [R1+0x1268] ;  /* 0x0012680001227983 */ /* 0x000ee20000300800 */
[----:B------:R-:W3:Y:S02]  /*a73f0*/  LDL.LU R35, [R1+0x126c] ;  /* 0x00126c0001237983 */ /* 0x000ee40000300800 */
        /* <DEDUP_REMOVED lines=13> */
[----:B------:R-:W4:Y:S02]  /*a74d0*/  LDL.LU R16, [R1+0x1220] ;  /* 0x0012200001107983 */ /* 0x000f240000300800 */
[----:B------:R-:W-:Y:S01]  /*a74e0*/  IMAD.MOV.U32 R153, RZ, RZ, R18 ;  /* 0x000000ffff997224 */ /* 0x000fe200078e0012 */
[----:B------:R-:W4:Y:S01]  /*a74f0*/  LDL.LU R17, [R1+0x1224] ;  /* 0x0012240001117983 */ /* 0x000f220000300800 */
[----:B------:R-:W-:-:S02]  /*a7500*/  IMAD.MOV.U32 R152, RZ, RZ, R19 ;  /* 0x000000ffff987224 */ /* 0x000fc400078e0013 */
[----:B------:R-:W4:Y:S02]  /*a7510*/  LDL.LU R18, [R1+0x1228] ;  /* 0x0012280001127983 */ /* 0x000f240000300800 */
[----:B------:R-:W-:Y:S01]  /*a7520*/  IMAD.MOV.U32 R184, RZ, RZ, R12 ;  /* 0x000000ffffb87224 */ /* 0x000fe200078e000c */
[----:B------:R-:W4:Y:S01]  /*a7530*/  LDL.LU R19, [R1+0x122c] ;  /* 0x00122c0001137983 */ /* 0x000f220000300800 */
[----:B------:R-:W-:Y:S01]  /*a7540*/  MOV R185, R13 ;  /* 0x0000000d00b97202 */ /* 0x000fe20000000f00 */
[----:B------:R-:W4:Y:S02]  /*a7550*/  LDL.LU R12, [R1+0x1210] ;  /* 0x00121000010c7983 */ /* 0x000f240000300800 */
[----:B------:R-:W-:Y:S01]  /*a7560*/  IMAD.MOV.U32 R149, RZ, RZ, R14 ;  /* 0x000000ffff957224 */ /* 0x000fe200078e000e */
[----:B------:R-:W4:Y:S01]  /*a7570*/  LDL.LU R13, [R1+0x1214] ;  /* 0x00121400010d7983 */ /* 0x000f220000300800 */
[----:B------:R-:W-:Y:S02]  /*a7580*/  IMAD.MOV.U32 R148, RZ, RZ, R15 ;  /* 0x000000ffff947224 */ /* 0x000fe400078e000f */
[----:B------:R-:W4:Y:S02]  /*a7590*/  LDL.LU R14, [R1+0x1218] ;  /* 0x00121800010e7983 */ /* 0x000f240000300800 */
[----:B------:R-:W4:Y:S01]  /*a75a0*/  LDL.LU R15, [R1+0x121c] ;  /* 0x00121c00010f7983 */ /* 0x000f220000300800 */
[C---:B--2---:R-:W-:Y:S08]  /*a75b0*/  HMMA.1688.F32.TF32 R8, R220.reuse, R108, R8 ;  /* 0x0000006cdc08723c */ /* 0x044ff00000081008 */
[C---:B---3--:R-:W-:Y:S08]  /*a75c0*/  HMMA.1688.F32.TF32 R20, R220.reuse, R120, R20 ;  /* 0x00000078dc14723c */ /* 0x048ff00000081014 */
[C---:B----4-:R-:W-:Y:S08]  /*a75d0*/  HMMA.1688.F32.TF32 R16, R220.reuse, R116, R16 ;  /* 0x00000074dc10723c */ /* 0x050ff00000081010 */
[----:B------:R-:W-:Y:S01]  /*a75e0*/  HMMA.1688.F32.TF32 R12, R220, R112, R12 ;  /* 0x00000070dc0c723c */ /* 0x000fe2000008100c */
[----:B------:R-:W-:-:S02]  /*a75f0*/  IMAD.MOV.U32 R212, RZ, RZ, R8 ;  /* 0x000000ffffd47224 */ /* 0x000fc400078e0008 */
[----:B------:R-:W-:Y:S02]  /*a7600*/  IMAD.MOV.U32 R213, RZ, RZ, R9 ;  /* 0x000000ffffd57224 */ /* 0x000fe400078e0009 */
[----:B------:R-:W-:Y:S01]  /*a7610*/  IMAD.MOV.U32 R8, RZ, RZ, R233 ;  /* 0x000000ffff087224 */ /* 0x000fe200078e00e9 */
[----:B------:R-:W-:Y:S01]  /*a7620*/  MOV R9, R232 ;  /* 0x000000e800097202 */ /* 0x000fe20000000f00 */
[----:B------:R-:W-:Y:S01]  /*a7630*/  STL.64 [R1+0x2d10], R20 ;  /* 0x002d101401007387 */ /* 0x000fe20000100a00 */
[----:B------:R-:W-:Y:S11]  /*a7640*/  STL.64 [R1+0x2d18], R22 ;  /* 0x002d181601007387 */ /* 0x000ff60000100a00 */
[----:B------:R-:W-:Y:S04]  /*a7650*/  @!UPT UIADD3 URZ, URZ, URZ, URZ ;  /* 0x0000003f3f3ff290 */ /* 0x000fe8000fffe03f */
[----:B------:R-:W-:Y:S01]  /*a7660*/  STL.64 [R1+0x2cd8], R14 ;  /* 0x002cd80e01007387 */ /* 0x000fe20000100a00 */
[----:B------:R1:W-:Y:S02]  /*a7670*/  STL.64 [R1+0x2cc8], R10 ;  /* 0x002cc80a01007387 */ /* 0x0003e40000100a00 */
[----:B------:R-:W2:Y:S02]  /*a7680*/  LDL.LU R233, [R1+0x799c] ;  /* 0x00799c0001e97983 */ /* 0x000ea40000300800 */
[----:B------:R-:W3:Y:S02]  /*a7690*/  LDL.LU R232, [R1+0x7998] ;  /* 0x0079980001e87983 */ /* 0x000ee40000300800 */
[----:B------:R-:W-:Y:S01]  /*a76a0*/  IMAD.MOV.U32 R208, RZ, RZ, R12 ;  /* 0x000000ffffd07224 */ /* 0x000fe200078e000c */
[----:B------:R-:W-:Y:S01]  /*a76b0*/  MOV R209, R13 ;  /* 0x0000000d00d17202 */ /* 0x000fe20000000f00 */
[----:B------:R-:W-:Y:S01]  /*a76c0*/  IMAD.MOV.U32 R12, RZ, RZ, R191 ;  /* 0x000000ffff0c7224 */ /* 0x000fe200078e00bf */
[----:B------:R-:W-:Y:S01]  /*a76d0*/  MOV R13, R190 ;  /* 0x000000be000d7202 */ /* 0x000fe20000000f00 */
[----:B------:R-:W-:-:S02]  /*a76e0*/  IMAD.MOV.U32 R121, RZ, RZ, R16 ;  /* 0x000000ffff797224 */ /* 0x000fc400078e0010 */
[----:B-1----:R-:W-:Y:S02]  /*a76f0*/  IMAD.MOV.U32 R10, RZ, RZ, R195 ;  /* 0x000000ffff0a7224 */ /* 0x002fe400078e00c3 */
[----:B------:R-:W-:Y:S01]  /*a7700*/  IMAD.MOV.U32 R11, RZ, RZ, R194 ;  /* 0x000000ffff0b7224 */ /* 0x000fe200078e00c2 */
[----:B------:R-:W4:Y:S01]  /*a7710*/  LDL.LU R195, [R1+0x7994] ;  /* 0x0079940001c37983 */ /* 0x000f220000300800 */
[----:B------:R-:W2:Y:S02]  /*a7720*/  LDL.LU R194, [R1+0x7990] ;  /* 0x0079900001c27983 */ /* 0x000ea40000300800 */
[----:B------:R-:W3:Y:S02]  /*a7730*/  LDL.LU R191, [R1+0x798c] ;  /* 0x00798c0001bf7983 */ /* 0x000ee40000300800 */
[----:B------:R-:W3:Y:S02]  /*a7740*/  LDL.LU R190, [R1+0x7988] ;  /* 0x0079880001be7983 */ /* 0x000ee40000300800 */
[----:B------:R-:W-:-:S02]  /*a7750*/  IMAD.MOV.U32 R14, RZ, RZ, R95 ;  /* 0x000000ffff0e7224 */ /* 0x000fc400078e005f */
[----:B------:R-:W-:Y:S01]  /*a7760*/  IMAD.MOV.U32 R15, RZ, RZ, R94 ;  /* 0x000000ffff0f7224 */ /* 0x000fe200078e005e */
[----:B------:R-:W3:Y:S01]  /*a7770*/  LDL.LU R95, [R1+0x7984] ;  /* 0x00798400015f7983 */ /* 0x000ee20000300800 */
[----:B------:R-:W-:Y:S01]  /*a7780*/  HMMA.1688.F32.TF32 R28, R220, R128, R28 ;  /* 0x00000080dc1c723c */ /* 0x000fe2000008101c */
[----:B------:R-:W-:Y:S01]  /*a7790*/  MOV R120, R17 ;  /* 0x0000001100787202 */ /* 0x000fe20000000f00 */
[----:B------:R-:W3:Y:S02]  /*a77a0*/  LDL.LU R94, [R1+0x7980] ;  /* 0x00798000015e7983 */ /* 0x000ee40000300800 */
[----:B------:R-:W-:Y:S01]  /*a77b0*/  IMAD.MOV.U32 R16, RZ, RZ, R99 ;  /* 0x000000ffff107224 */ /* 0x000fe200078e0063 */
[----:B------:R-:W-:Y:S01]  /*a77c0*/  MOV R17, R98 ;  /* 0x0000006200117202 */ /* 0x000fe20000000f00 */
[----:B------:R-:W3:Y:S01]  /*a77d0*/  LDL.LU R99, [R1+0x797c] ;  /* 0x00797c0001637983 */ /* 0x000ee20000300800 */
[----:B------:R-:W3:Y:S02]  /*a77e0*/  LDL.LU R98, [R1+0x7978] ;  /* 0x0079780001627983 */ /* 0x000ee40000300800 */
[----:B------:R-:W-:-:S02]  /*a77f0*/  IMAD.MOV.U32 R117, RZ, RZ, R18 ;  /* 0x000000ffff757224 */ /* 0x000fc400078e0012 */
[----:B------:R-:W-:Y:S02]  /*a7800*/  IMAD.MOV.U32 R116, RZ, RZ, R19 ;  /* 0x000000ffff747224 */ /* 0x000fe400078e0013 */
[----:B------:R-:W-:Y:S02]  /*a7810*/  IMAD.MOV.U32 R18, RZ, RZ, R203 ;  /* 0x000000ffff127224 */ /* 0x000fe400078e00cb */
[----:B------:R-:W-:Y:S01]  /*a7820*/  IMAD.MOV.U32 R19, RZ, RZ, R202 ;  /* 0x000000ffff137224 */ /* 0x000fe200078e00ca */
[----:B------:R-:W3:Y:S01]  /*a7830*/  LDL.LU R203, [R1+0x7974] ;  /* 0x0079740001cb7983 */ /* 0x000ee20000300800 */
[----:B------:R-:W3:Y:S02]  /*a7840*/  LDL.LU R202, [R1+0x7970] ;  /* 0x0079700001ca7983 */ /* 0x000ee40000300800 */
[----:B------:R-:W-:Y:S01]  /*a7850*/  IMAD.MOV.U32 R20, RZ, RZ, R199 ;  /* 0x000000ffff147224 */ /* 0x000fe200078e00c7 */
[----:B------:R-:W-:Y:S01]  /*a7860*/  MOV R21, R198 ;  /* 0x000000c600157202 */ /* 0x000fe20000000f00 */
[----:B------:R-:W3:Y:S01]  /*a7870*/  LDL.LU R199, [R1+0x796c] ;  /* 0x00796c0001c77983 */ /* 0x000ee20000300800 */
[----:B------:R-:W3:Y:S01]  /*a7880*/  LDL.LU R198, [R1+0x7968] ;  /* 0x0079680001c67983 */ /* 0x000ee20000300800 */
[----:B------:R-:W-:Y:S01]  /*a7890*/  HMMA.1688.F32.TF32 R32, R220, R132, R32 ;  /* 0x00000084dc20723c */ /* 0x000fe20000081020 */
[----:B------:R-:W-:-:S02]  /*a78a0*/  IMAD.MOV.U32 R22, RZ, RZ, R231 ;  /* 0x000000ffff167224 */ /* 0x000fc400078e00e7 */
[----:B------:R-:W-:Y:S01]  /*a78b0*/  IMAD.MOV.U32 R23, RZ, RZ, R230 ;  /* 0x000000ffff177224 */ /* 0x000fe200078e00e6 */
[----:B------:R-:W3:Y:S01]  /*a78c0*/  LDL.LU R231, [R1+0x7964] ;  /* 0x0079640001e77983 */ /* 0x000ee20000300800 */
[----:B------:R-:W3:Y:S02]  /*a78d0*/  LDL.LU R230, [R1+0x7960] ;  /* 0x0079600001e67983 */ /* 0x000ee40000300800 */
[----:B------:R-:W-:Y:S01]  /*a78e0*/  IMAD.MOV.U32 R133, RZ, RZ, R28 ;  /* 0x000000ffff857224 */ /* 0x000fe200078e001c */
[----:B------:R-:W-:Y:S01]  /*a78f0*/  MOV R132, R29 ;  /* 0x0000001d00847202 */ /* 0x000fe20000000f00 */
[----:B------:R-:W-:Y:S01]  /*a7900*/  IMAD.MOV.U32 R28, RZ, RZ, R229 ;  /* 0x000000ffff1c7224 */ /* 0x000fe200078e00e5 */
[----:B------:R-:W-:Y:S01]  /*a7910*/  MOV R29, R228 ;  /* 0x000000e4001d7202 */ /* 0x000fe20000000f00 */
[----:B------:R-:W3:Y:S01]  /*a7920*/  LDL.LU R229, [R1+0x795c] ;  /* 0x00795c0001e57983 */ /* 0x000ee20000300800 */
[----:B------:R-:W3:Y:S01]  /*a7930*/  LDL.LU R228, [R1+0x7958] ;  /* 0x0079580001e47983 */ /* 0x000ee20000300800 */
[----:B------:R-:W-:Y:S01]  /*a7940*/  HMMA.1688.F32.TF32 R36, R220, R140, R80 ;  /* 0x0000008cdc24723c */ /* 0x000fe20000081050 */
        /* <DEDUP_REMOVED lines=8> */
[----:B------:R-:W-:-:S02]  /*a79d0*/  IMAD.MOV.U32 R32, RZ, RZ, R150 ;  /* 0x000000ffff207224 */ /* 0x000fc400078e0096 */
[----:B------:R-:W-:Y:S01]  /*a79e0*/  IMAD.MOV.U32 R197, RZ, RZ, R34 ;  /* 0x000000ffffc57224 */ /* 0x000fe200078e0022 */
[----:B------:R-:W3:Y:S01]  /*a79f0*/  LDL.LU R150, [R1+0x794c] ;  /* 0x00794c0001967983 */ /* 0x000ee20000300800 */
[----:B------:R-:W-:Y:S01]  /*a7a00*/  MOV R33, R151 ;  /* 0x0000009700217202 */ /* 0x000fe20000000f00 */
[----:B------:R-:W-:Y:S02]  /*a7a10*/  IMAD.MOV.U32 R196, RZ, RZ, R35 ;  /* 0x000000ffffc47224 */ /* 0x000fe400078e0023 */
[----:B------:R-:W3:Y:S02]  /*a7a20*/  LDL.LU R151, [R1+0x7948] ;  /* 0x0079480001977983 */ /* 0x000ee40000300800 */
[----:B------:R-:W-:Y:S02]  /*a7a30*/  IMAD.MOV.U32 R34, RZ, RZ, R154 ;  /* 0x000000ffff227224 */ /* 0x000fe400078e009a */
[----:B------:R-:W-:Y:S01]  /*a7a40*/  IMAD.MOV.U32 R35, RZ, RZ, R155 ;  /* 0x000000ffff237224 */ /* 0x000fe200078e009b */
[----:B------:R-:W3:Y:S01]  /*a7a50*/  LDL.LU R154, [R1+0x7944] ;  /* 0x00794400019a7983 */ /* 0x000ee20000300800 */
[----:B------:R-:W3:Y:S02]  /*a7a60*/  LDL.LU R155, [R1+0x7940] ;  /* 0x00794000019b7983 */ /* 0x000ee40000300800 */
[----:B------:R-:W-:Y:S01]  /*a7a70*/  IMAD.MOV.U32 R192, RZ, RZ, R36 ;  /* 0x000000ffffc07224 */ /* 0x000fe200078e0024 */
[----:B------:R-:W-:Y:S01]  /*a7a80*/  MOV R193, R37 ;  /* 0x0000002500c17202 */ /* 0x000fe20000000f00 */
[----:B------:R-:W-:-:S02]  /*a7a90*/  IMAD.MOV.U32 R141, RZ, RZ, R38 ;  /* 0x000000ffff8d7224 */ /* 0x000fc400078e0026 */
[----:B------:R-:W-:Y:S02]  /*a7aa0*/  IMAD.MOV.U32 R140, RZ, RZ, R39 ;  /* 0x000000ffff8c7224 */ /* 0x000fe400078e0027 */
[----:B------:R-:W-:Y:S01]  /*a7ab0*/  HMMA.1688.F32.TF32 R36, R220, R136, R76 ;  /* 0x00000088dc24723c */ /* 0x000fe2000008104c */
[----:B------:R-:W-:Y:S01]  /*a7ac0*/  IMAD.MOV.U32 R60, RZ, RZ, R166 ;  /* 0x000000ffff3c7224 */ /* 0x000fe200078e00a6 */
[----:B------:R-:W-:-:S05]  /*a7ad0*/  MOV R61, R167 ;  /* 0x000000a7003d7202 */ /* 0x000fca0000000f00 */
[----:B------:R-:W-:Y:S01]  /*a7ae0*/  IMAD.MOV.U32 R76, RZ, RZ, R158 ;  /* 0x000000ffff4c7224 */ /* 0x000fe200078e009e */
[----:B------:R-:W-:Y:S01]  /*a7af0*/  MOV R77, R159 ;  /* 0x0000009f004d7202 */ /* 0x000fe20000000f00 */
[----:B------:R-:W3:Y:S01]  /*a7b00*/  LDL.LU R158, [R1+0x793c] ;  /* 0x00793c00019e7983 */ /* 0x000ee20000300800 */
[----:B------:R-:W3:Y:S02]  /*a7b10*/  LDL.LU R159, [R1+0x7938] ;  /* 0x00793800019f7983 */ /* 0x000ee40000300800 */
[----:B------:R-:W-:Y:S02]  /*a7b20*/  IMAD.MOV.U32 R78, RZ, RZ, R162 ;  /* 0x000000ffff4e7224 */ /* 0x000fe400078e00a2 */
[----:B------:R-:W-:Y:S01]  /*a7b30*/  IMAD.MOV.U32 R79, RZ, RZ, R163 ;  /* 0x000000ffff4f7224 */ /* 0x000fe200078e00a3 */
[----:B------:R-:W3:Y:S01]  /*a7b40*/  LDL.LU R162, [R1+0x7934] ;  /* 0x0079340001a27983 */ /* 0x000ee20000300800 */
[----:B------:R-:W3:Y:S02]  /*a7b50*/  LDL.LU R163, [R1+0x7930] ;  /* 0x0079300001a37983 */ /* 0x000ee40000300800 */
[----:B------:R-:W3:Y:S02]  /*a7b60*/  LDL.LU R166, [R1+0x792c] ;  /* 0x00792c0001a67983 */ /* 0x000ee40000300800 */
[----:B------:R-:W3:Y:S02]  /*a7b70*/  LDL.LU R167, [R1+0x7928] ;  /* 0x0079280001a77983 */ /* 0x000ee40000300800 */
[----:B------:R-:W-:-:S02]  /*a7b80*/  IMAD.MOV.U32 R62, RZ, RZ, R170 ;  /* 0x000000ffff3e7224 */ /* 0x000fc400078e00aa */
        /* <DEDUP_REMOVED lines=11> */
[----:B------:R-:W-:Y:S01]  /*a7c40*/  IMAD.MOV.U32 R96, RZ, RZ, R36 ;  /* 0x000000ffff607224 */ /* 0x000fe200078e0024 */
[----:B------:R-:W-:Y:S01]  /*a7c50*/  MOV R97, R37 ;  /* 0x0000002500617202 */ /* 0x000fe20000000f00 */
[----:B------:R-:W-:-:S02]  /*a7c60*/  IMAD.MOV.U32 R137, RZ, RZ, R38 ;  /* 0x000000ffff897224 */ /* 0x000fc400078e0026 */
[----:B------:R-:W-:Y:S01]  /*a7c70*/  IMAD.MOV.U32 R136, RZ, RZ, R39 ;  /* 0x000000ffff887224 */ /* 0x000fe200078e0027 */
[----:B------:R-:W-:Y:S01]  /*a7c80*/  HMMA.1688.F32.TF32 R24, R220, R124, R24 ;  /* 0x0000007cdc18723c */ /* 0x000fe20000081018 */
[----:B------:R-:W-:Y:S02]  /*a7c90*/  IMAD.MOV.U32 R74, RZ, RZ, R234 ;  /* 0x000000ffff4a7224 */ /* 0x000fe400078e00ea */
[----:B------:R-:W-:Y:S02]  /*a7ca0*/  IMAD.MOV.U32 R75, RZ, RZ, R235 ;  /* 0x000000ffff4b7224 */ /* 0x000fe400078e00eb */
[----:B------:R-:W-:Y:S01]  /*a7cb0*/  IMAD.MOV.U32 R80, RZ, RZ, R206 ;  /* 0x000000ffff507224 */ /* 0x000fe200078e00ce */
[----:B------:R-:W-:Y:S01]  /*a7cc0*/  MOV R81, R207 ;  /* 0x000000cf00517202 */ /* 0x000fe20000000f00 */
[----:B------:R-:W-:Y:S02]  /*a7cd0*/  IMAD.MOV.U32 R82, RZ, RZ, R210 ;  /* 0x000000ffff527224 */ /* 0x000fe400078e00d2 */
[----:B------:R-:W-:Y:S11]  /*a7ce0*/  IMAD.MOV.U32 R83, RZ, RZ, R211 ;  /* 0x000000ffff537224 */ /* 0x000ff600078e00d3 */
[----:B------:R-:W-:Y:S04]  /*a7cf0*/  @!UPT UIADD3 URZ, URZ, URZ, URZ ;  /* 0x0000003f3f3ff290 */ /* 0x000fe8000fffe03f */
[----:B------:R-:W-:Y:S01]  /*a7d00*/  IMAD.MOV.U32 R200, RZ, RZ, R24 ;  /* 0x000000ffffc87224 */ /* 0x000fe200078e0018 */
[----:B------:R-:W-:Y:S01]  /*a7d10*/  MOV R201, R25 ;  /* 0x0000001900c97202 */ /* 0x000fe20000000f00 */
[----:B------:R-:W-:Y:S02]  /*a7d20*/  IMAD.MOV.U32 R24, RZ, RZ, R214 ;  /* 0x000000ffff187224 */ /* 0x000fe400078e00d6 */
[----:B------:R-:W-:Y:S01]  /*a7d30*/  IMAD.MOV.U32 R125, RZ, RZ, R26 ;  /* 0x000000ffff7d7224 */ /* 0x000fe200078e001a */
[----:B------:R-:W-:Y:S01]  /*a7d40*/  MOV R25, R215 ;  /* 0x000000d700197202 */ /* 0x000fe20000000f00 */
[----:B------:R-:W-:Y:S02]  /*a7d50*/  IMAD.MOV.U32 R124, RZ, RZ, R27 ;  /* 0x000000ffff7c7224 */ /* 0x000fe400078e001b */
[----:B------:R-:W-:Y:S02]  /*a7d60*/  IMAD.MOV.U32 R26, RZ, RZ, R218 ;  /* 0x000000ffff1a7224 */ /* 0x000fe400078e00da */
[----:B------:R-:W-:-:S02]  /*a7d70*/  IMAD.MOV.U32 R27, RZ, RZ, R219 ;  /* 0x000000ffff1b7224 */ /* 0x000fc400078e00db */
[----:B----4-:R-:W-:Y:S02]  /*a7d80*/  IMAD.MOV.U32 R87, RZ, RZ, R195 ;  /* 0x000000ffff577224 */ /* 0x010fe400078e00c3 */
[----:B--2---:R-:W-:Y:S01]  /*a7d90*/  IMAD.MOV.U32 R86, RZ, RZ, R194 ;  /* 0x000000ffff567224 */ /* 0x004fe200078e00c2 */
[----:B---3--:R-:W-:Y:S01]  /*a7da0*/  MOV R85, R191 ;  /* 0x000000bf00557202 */ /* 0x008fe20000000f00 */
[----:B------:R-:W-:Y:S02]  /*a7db0*/  IMAD.MOV.U32 R84, RZ, RZ, R190 ;  /* 0x000000ffff547224 */ /* 0x000fe400078e00be */
[----:B------:R-:W2:Y:S01]  /*a7dc0*/  LDL.LU R190, [R1+0x78fc] ;  /* 0x0078fc0001be7983 */ /* 0x000ea20000300800 */
[----:B------:R-:W2:Y:S02]  /*a7dd0*/  LDL.LU R191, [R1+0x78f8] ;  /* 0x0078f80001bf7983 */ /* 0x000ea40000300800 */
[----:B------:R-:W3:Y:S02]  /*a7de0*/  LDL.LU R194, [R1+0x78f4] ;  /* 0x0078f40001c27983 */ /* 0x000ee40000300800 */
[----:B------:R-:W3:Y:S02]  /*a7df0*/  LDL.LU R195, [R1+0x78f0] ;  /* 0x0078f00001c37983 */ /* 0x000ee40000300800 */
[----:B------:R-:W-:-:S02]  /*a7e00*/  IMAD.MOV.U32 R90, RZ, RZ, R94 ;  /* 0x000000ffff5a7224 */ /* 0x000fc400078e005e */
[----:B------:R-:W-:Y:S01]  /*a7e10*/  IMAD.MOV.U32 R91, RZ, RZ, R95 ;  /* 0x000000ffff5b7224 */ /* 0x000fe200078e005f */
[----:B------:R-:W-:Y:S01]  /*a7e20*/  MOV R89, R99 ;  /* 0x0000006300597202 */ /* 0x000fe20000000f00 */
[----:B------:R-:W-:Y:S02]  /*a7e30*/  IMAD.MOV.U32 R88, RZ, RZ, R98 ;  /* 0x000000ffff587224 */ /* 0x000fe400078e0062 */
[----:B------:R-:W4:Y:S01]  /*a7e40*/  LDL.LU R98, [R1+0x78ec] ;  /* 0x0078ec0001627983 */ /* 0x000f220000300800 */
[----:B------:R-:W4:Y:S02]  /*a7e50*/  LDL.LU R99, [R1+0x78e8] ;  /* 0x0078e80001637983 */ /* 0x000f240000300800 */
[----:B------:R-:W2:Y:S02]  /*a7e60*/  LDL.LU R94, [R1+0x78e4] ;  /* 0x0078e400015e7983 */ /* 0x000ea40000300800 */
[----:B------:R-:W2:Y:S01]  /*a7e70*/  LDL.LU R95, [R1+0x78e0] ;  /* 0x0078e000015f7983 */ /* 0x000ea20000300800 */
[----:B------:R-:W2:Y:S01]  /*a7e80*/  LDL.LU R48, [R1+0x11f0] ;  /* 0x0011f00001307983 */ /* 0x000ea20000300800 */
[----:B------:R-:W2:Y:S02]  /*a7e90*/  LDL.LU R49, [R1+0x11f4] ;  /* 0x0011f40001317983 */ /* 0x000ea40000300800 */
[----:B------:R-:W2:Y:S02]  /*a7ea0*/  LDL.LU R50, [R1+0x11f8] ;  /* 0x0011f80001327983 */ /* 0x000ea40000300800 */
[----:B------:R-:W2:Y:S02]  /*a7eb0*/  LDL.LU R51, [R1+0x11fc] ;  /* 0x0011fc0001337983 */ /* 0x000ea40000300800 */
[----:B------:R-:W-:Y:S01]  /*a7ec0*/  IMAD.MOV.U32 R44, RZ, RZ, R198 ;  /* 0x000000ffff2c7224 */ /* 0x000fe200078e00c6 */
[----:B------:R-:W-:Y:S01]  /*a7ed0*/  MOV R45, R199 ;  /* 0x000000c7002d7202 */ /* 0x000fe20000000f00 */
[----:B------:R-:W3:Y:S01]  /*a7ee0*/  LDL.LU R198, [R1+0x78dc] ;  /* 0x0078dc0001c67983 */ /* 0x000ee20000300800 */
        /* <DEDUP_REMOVED lines=25> */
[----:B------:R-:W-:Y:S01]  /*a8080*/  IMAD.MOV.U32 R72, RZ, RZ, R232 ;  /* 0x000000ffff487224 */ /* 0x000fe200078e00e8 */
[----:B------:R-:W-:Y:S01]  /*a8090*/  MOV R73, R233 ;  /* 0x000000e900497202 */ /* 0x000fe20000000f00 */
        /* <DEDUP_REMOVED lines=12> */
[----:B------:R-:W-:Y:S08]  /*a8160*/  HMMA.1688.F32.TF32 R8, R224, R146, R8 ;  /* 0x00000092e008723c */ /* 0x000ff00000081008 */
[C---:B--2---:R-:W-:Y:S11]  /*a8170*/  HMMA.1688.F32.TF32 R48, R220.reuse, R104, R48 ;  /* 0x00000068dc30723c */ /* 0x044ff60000081030 */
[----:B------:R-:W-:Y:S11]  /*a8180*/  @!UPT UIADD3 URZ, URZ, URZ, URZ ;  /* 0x0000003f3f3ff290 */ /* 0x000ff6000fffe03f */
[----:B------:R-:W-:Y:S02]  /*a8190*/  @!UPT UIADD3 URZ, URZ, URZ, URZ ;  /* 0x0000003f3f3ff290 */ /* 0x000fe4000fffe03f */
[----:B------:R-:W-:Y:S01]  /*a81a0*/  IMAD.MOV.U32 R113, RZ, RZ, R48 ;  /* 0x000000ffff717224 */ /* 0x000fe200078e0030 */
[----:B------:R-:W-:Y:S01]  /*a81b0*/  MOV R112, R49 ;  /* 0x0000003100707202 */ /* 0x000fe20000000f00 */
[----:B------:R-:W-:Y:S02]  /*a81c0*/  IMAD.MOV.U32 R109, RZ, RZ, R50 ;  /* 0x000000ffff6d7224 */ /* 0x000fe400078e0032 */
[----:B------:R-:W-:Y:S02]  /*a81d0*/  IMAD.MOV.U32 R108, RZ, RZ, R51 ;  /* 0x000000ffff6c7224 */ /* 0x000fe400078e0033 */
[----:B---3--:R-:W-:Y:S01]  /*a81e0*/  HMMA.1688.F32.TF32 R48, R220, R100, R232 ;  /* 0x00000064dc30723c */ /* 0x008fe200000810e8 */
[----:B------:R-:W-:Y:S04]  /*a81f0*/  LDS R220, [R6+0xc000] ;  /* 0x00c0000006dc7984 */ /* 0x000fe80000000800 */
[----:B------:R-:W-:Y:S04]  /*a8200*/  LDS R222, [R6+0xe000] ;  /* 0x00e0000006de7984 */ /* 0x000fe80000000800 */
[----:B------:R-:W-:Y:S04]  /*a8210*/  LDS R221, [R7+0xc000] ;  /* 0x00c0000007dd7984 */ /* 0x000fe80000000800 */
[----:B------:R-:W1:Y:S11]  /*a8220*/  LDS R223, [R7+0xe000] ;  /* 0x00e0000007df7984 */ /* 0x000e760000000800 */
[----:B------:R-:W-:Y:S01]  /*a8230*/  IMAD.MOV.U32 R105, RZ, RZ, R48 ;  /* 0x000000ffff697224 */ /* 0x000fe200078e0030 */
[----:B------:R-:W-:Y:S01]  /*a8240*/  MOV R104, R49 ;  /* 0x0000003100687202 */ /* 0x000fe20000000f00 */
[----:B------:R-:W-:-:S02]  /*a8250*/  IMAD.MOV.U32 R101, RZ, RZ, R50 ;  /* 0x000000ffff657224 */ /* 0x000fc400078e0032 */
[----:B------:R-:W-:Y:S02]  /*a8260*/  IMAD.MOV.U32 R100, RZ, RZ, R51 ;  /* 0x000000ffff647224 */ /* 0x000fe400078e0033 */
[C---:B----4-:R-:W-:Y:S08]  /*a8270*/  HMMA.1688.F32.TF32 R48, R224.reuse, R218, R228 ;  /* 0x000000dae030723c */ /* 0x050ff000000810e4 */
[C---:B------:R-:W-:Y:S08]  /*a8280*/  HMMA.1688.F32.TF32 R228, R224.reuse, R214, R52 ;  /* 0x000000d6e0e4723c */ /* 0x040ff00000081034 */
[C---:B------:R-:W-:Y:S07]  /*a8290*/  HMMA.1688.F32.TF32 R52, R224.reuse, R210, R56 ;  /* 0x000000d2e034723c */ /* 0x040fee0000081038 */
[----:B------:R-:W-:Y:S01]  /*a82a0*/  STL.64 [R1+0x28a0], R48 ;  /* 0x0028a03001007387 */ /* 0x000fe20000100a00 */
[----:B------:R2:W-:Y:S02]  /*a82b0*/  STL.64 [R1+0x28a8], R50 ;  /* 0x0028a83201007387 */ /* 0x0005e40000100a00 */
[C---:B--2---:R-:W-:Y:S08]  /*a82c0*/  HMMA.1688.F32.TF32 R48, R224.reuse, R206, R40 ;  /* 0x000000cee030723c */ /* 0x044ff00000081028 */
[C---:B------:R-:W-:Y:S08]  /*a82d0*/  HMMA.1688.F32.TF32 R40, R224.reuse, R202, R36 ;  /* 0x000000cae028723c */ /* 0x040ff00000081024 */
[C---:B------:R-:W-:Y:S01]  /*a82e0*/  HMMA.1688.F32.TF32 R36, R224.reuse, R198, R44 ;  /* 0x000000c6e024723c */ /* 0x040fe2000008102c */
[----:B------:R-:W-:Y:S01]  /*a82f0*/  STL.64 [R1+0x2880], R228 ;  /* 0x002880e401007387 */ /* 0x000fe20000100a00 */
[----:B------:R-:W-:Y:S02]  /*a8300*/  STL.64 [R1+0x2888], R230 ;  /* 0x002888e601007387 */ /* 0x000fe40000100a00 */
[----:B------:R-:W-:Y:S02]  /*a8310*/  STL.64 [R1+0x2860], R52 ;  /* 0x0028603401007387 */ /* 0x000fe40000100a00 */
[----:B------:R-:W-:Y:S02]  /*a8320*/  STL.64 [R1+0x2868], R54 ;  /* 0x0028683601007387 */ /* 0x000fe40000100a00 */
        /* <DEDUP_REMOVED lines=26> */
[C---:B---3--:R-:W-:Y:S08]  /*a84d0*/  HMMA.1688.F32.TF32 R36, R224.reuse, R170, R32 ;  /* 0x000000aae024723c */ /* 0x048ff00000081020 */
[C---:B------:R-:W-:Y:S08]  /*a84e0*/  HMMA.1688.F32.TF32 R32, R224.reuse, R166, R28 ;  /* 0x000000a6e020723c */ /* 0x040ff0000008101c */
[C---:B------:R-:W-:Y:S08]  /*a84f0*/  HMMA.1688.F32.TF32 R28, R224.reuse, R162, R24 ;  /* 0x000000a2e01c723c */ /* 0x040ff00000081018 */
[C---:B------:R-:W-:Y:S08]  /*a8500*/  HMMA.1688.F32.TF32 R24, R224.reuse, R158, R20 ;  /* 0x0000009ee018723c */ /* 0x040ff00000081014 */
[C---:B------:R-:W-:Y:S08]  /*a8510*/  HMMA.1688.F32.TF32 R20, R224.reuse, R154, R16 ;  /* 0x0000009ae014723c */ /* 0x040ff00000081010 */
[----:B------:R-:W-:Y:S01]  /*a8520*/  HMMA.1688.F32.TF32 R16, R224, R150, R12 ;  /* 0x00000096e010723c */ /* 0x000fe2000008100c */
        /* <DEDUP_REMOVED lines=14> */
[----:B------:R2:W-:Y:S01]  /*a8610*/  STL.64 [R1+0x2940], R16 ;  /* 0x0029401001007387 */ /* 0x0005e20000100a00 */
[----:B------:R-:W-:-:S02]  /*a8620*/  IMAD.MOV.U32 R12, RZ, RZ, R123 ;  /* 0x000000ffff0c7224 */ /* 0x000fc400078e007b */
[----:B------:R3:W-:Y:S02]  /*a8630*/  STL.64 [R1+0x2948], R18 ;  /* 0x0029481201007387 */ /* 0x0007e40000100a00 */
[----:B------:R-:W4:Y:S01]  /*a8640*/  LDL.LU R123, [R1+0x788c] ;  /* 0x00788c00017b7983 */ /* 0x000f220000300800 */
[----:B------:R1:W-:Y:S01]  /*a8650*/  STL.64 [R1+0x2930], R8 ;  /* 0x0029300801007387 */ /* 0x0003e20000100a00 */
[----:B------:R1:W-:Y:S01]  /*a8660*/  STL.64 [R1+0x2938], R10 ;  /* 0x0029380a01007387 */ /* 0x0003e20000100a00 */
[----:B------:R-:W-:Y:S01]  /*a8670*/  MOV R13, R122 ;  /* 0x0000007a000d7202 */ /* 0x000fe20000000f00 */
[----:B------:R-:W-:Y:S01]  /*a8680*/  IMAD.MOV.U32 R14, RZ, RZ, R237 ;  /* 0x000000ffff0e7224 */ /* 0x000fe200078e00ed */
[----:B------:R-:W4:Y:S01]  /*a8690*/  LDL.LU R122, [R1+0x7888] ;  /* 0x00788800017a7983 */ /* 0x000f220000300800 */
[----:B------:R-:W4:Y:S02]  /*a86a0*/  LDL.LU R237, [R1+0x7884] ;  /* 0x0078840001ed7983 */ /* 0x000f240000300800 */
[----:B------:R-:W-:-:S02]  /*a86b0*/  IMAD.MOV.U32 R15, RZ, RZ, R236 ;  /* 0x000000ffff0f7224 */ /* 0x000fc400078e00ec */
[----:B------:R-:W4:Y:S01]  /*a86c0*/  LDL.LU R236, [R1+0x7880] ;  /* 0x0078800001ec7983 */ /* 0x000f220000300800 */
[----:B--2---:R-:W-:Y:S02]  /*a86d0*/  IMAD.MOV.U32 R16, RZ, RZ, R106 ;  /* 0x000000ffff107224 */ /* 0x004fe400078e006a */
[----:B------:R-:W2:Y:S01]  /*a86e0*/  LDL.LU R106, [R1+0x787c] ;  /* 0x00787c00016a7983 */ /* 0x000ea20000300800 */
[----:B------:R-:W-:Y:S02]  /*a86f0*/  MOV R17, R107 ;  /* 0x0000006b00117202 */ /* 0x000fe40000000f00 */
[----:B------:R-:W4:Y:S01]  /*a8700*/  LDL.LU R107, [R1+0x7878] ;  /* 0x00787800016b7983 */ /* 0x000f220000300800 */
[----:B---3--:R-:W-:Y:S02]  /*a8710*/  IMAD.MOV.U32 R18, RZ, RZ, R241 ;  /* 0x000000ffff127224 */ /* 0x008fe400078e00f1 */
[----:B------:R-:W3:Y:S02]  /*a8720*/  LDL.LU R241, [R1+0x7874] ;  /* 0x0078740001f17983 */ /* 0x000ee40000300800 */
[----:B------:R-:W-:-:S02]  /*a8730*/  IMAD.MOV.U32 R19, RZ, RZ, R240 ;  /* 0x000000ffff137224 */ /* 0x000fc400078e00f0 */
[----:B------:R-:W-:Y:S01]  /*a8740*/  IMAD.MOV.U32 R20, RZ, RZ, R239 ;  /* 0x000000ffff147224 */ /* 0x000fe200078e00ef */
[----:B------:R-:W3:Y:S01]  /*a8750*/  LDL.LU R240, [R1+0x7870] ;  /* 0x0078700001f07983 */ /* 0x000ee20000300800 */
[----:B------:R-:W3:Y:S01]  /*a8760*/  LDL.LU R239, [R1+0x786c] ;  /* 0x00786c0001ef7983 */ /* 0x000ee20000300800 */
[----:B------:R-:W-:Y:S02]  /*a8770*/  MOV R21, R238 ;  /* 0x000000ee00157202 */ /* 0x000fe40000000f00 */
[----:B------:R-:W3:Y:S01]  /*a8780*/  LDL.LU R238, [R1+0x7868] ;  /* 0x0078680001ee7983 */ /* 0x000ee20000300800 */
[----:B------:R-:W-:Y:S02]  /*a8790*/  IMAD.MOV.U32 R22, RZ, RZ, R244 ;  /* 0x000000ffff167224 */ /* 0x000fe400078e00f4 */
[----:B------:R-:W3:Y:S02]  /*a87a0*/  LDL.LU R244, [R1+0x7864] ;  /* 0x0078640001f47983 */ /* 0x000ee40000300800 */
[----:B------:R-:W-:-:S02]  /*a87b0*/  IMAD.MOV.U32 R23, RZ, RZ, R245 ;  /* 0x000000ffff177224 */ /* 0x000fc400078e00f5 */
[----:B------:R-:W-:Y:S01]  /*a87c0*/  IMAD.MOV.U32 R28, RZ, RZ, R246 ;  /* 0x000000ffff1c7224 */ /* 0x000fe200078e00f6 */
[----:B------:R-:W3:Y:S01]  /*a87d0*/  LDL.LU R245, [R1+0x7860] ;  /* 0x0078600001f57983 */ /* 0x000ee20000300800 */
[----:B------:R-:W3:Y:S01]  /*a87e0*/  LDL.LU R246, [R1+0x785c] ;  /* 0x00785c0001f67983 */ /* 0x000ee20000300800 */
[----:B------:R-:W-:Y:S01]  /*a87f0*/  MOV R29, R247 ;  /* 0x000000f7001d7202 */ /* 0x000fe20000000f00 */
[----:B------:R-:W-:Y:S01]  /*a8800*/  IMAD.MOV.U32 R30, RZ, RZ, R119 ;  /* 0x000000ffff1e7224 */ /* 0x000fe200078e0077 */
[----:B------:R-:W3:Y:S01]  /*a8810*/  LDL.LU R247, [R1+0x7858] ;  /* 0x0078580001f77983 */ /* 0x000ee20000300800 */
[----:B------:R-:W3:Y:S02]  /*a8820*/  LDL.LU R119, [R1+0x7854] ;  /* 0x0078540001777983 */ /* 0x000ee40000300800 */
[----:B------:R-:W-:Y:S02]  /*a8830*/  IMAD.MOV.U32 R31, RZ, RZ, R118 ;  /* 0x000000ffff1f7224 */ /* 0x000fe400078e0076 */
[----:B------:R-:W-:Y:S01]  /*a8840*/  IMAD.MOV.U32 R32, RZ, RZ, R115 ;  /* 0x000000ffff207224 */ /* 0x000fe200078e0073 */
[----:B------:R-:W3:Y:S01]  /*a8850*/  LDL.LU R118, [R1+0x7850] ;  /* 0x0078500001767983 */ /* 0x000ee20000300800 */
[----:B------:R-:W3:Y:S01]  /*a8860*/  LDL.LU R115, [R1+0x784c] ;  /* 0x00784c0001737983 */ /* 0x000ee20000300800 */
[----:B------:R-:W-:Y:S01]  /*a8870*/  MOV R33, R114 ;  /* 0x0000007200217202 */ /* 0x000fe20000000f00 */
[----:B------:R-:W-:Y:S01]  /*a8880*/  IMAD.MOV.U32 R34, RZ, RZ, R103 ;  /* 0x000000ffff227224 */ /* 0x000fe200078e0067 */
[----:B------:R-:W3:Y:S01]  /*a8890*/  LDL.LU R114, [R1+0x7848] ;  /* 0x0078480001727983 */ /* 0x000ee20000300800 */
        /* <DEDUP_REMOVED lines=10> */
[----:B------:R-:W3:Y:S01]  /*a8940*/  LDL.LU R110, [R1+0x7830] ;  /* 0x00783000016e7983 */ /* 0x000ee20000300800 */
[----:B--2---:R-:W-:Y:S01]  /*a8950*/  MOV R61, R106 ;  /* 0x0000006a003d7202 */ /* 0x004fe20000000f00 */
[----:B----4-:R-:W-:-:S02]  /*a8960*/  IMAD.MOV.U32 R60, RZ, RZ, R107 ;  /* 0x000000ffff3c7224 */ /* 0x010fc400078e006b */
[----:B------:R-:W2:Y:S01]  /*a8970*/  LDL.LU R107, [R1+0x782c] ;  /* 0x00782c00016b7983 */ /* 0x000ea20000300800 */
[----:B------:R-:W4:Y:S02]  /*a8980*/  LDL.LU R106, [R1+0x7828] ;  /* 0x00782800016a7983 */ /* 0x000f240000300800 */
[----:B------:R-:W-:Y:S02]  /*a8990*/  IMAD.MOV.U32 R62, RZ, RZ, R236 ;  /* 0x000000ffff3e7224 */ /* 0x000fe400078e00ec */
[----:B------:R-:W-:Y:S01]  /*a89a0*/  IMAD.MOV.U32 R63, RZ, RZ, R237 ;  /* 0x000000ffff3f7224 */ /* 0x000fe200078e00ed */
[----:B------:R-:W4:Y:S01]  /*a89b0*/  LDL.LU R236, [R1+0x7824] ;  /* 0x0078240001ec7983 */ /* 0x000f220000300800 */
[----:B------:R-:W4:Y:S01]  /*a89c0*/  LDL.LU R237, [R1+0x7820] ;  /* 0x0078200001ed7983 */ /* 0x000f220000300800 */
[----:B---3--:R-:W-:Y:S01]  /*a89d0*/  MOV R65, R239 ;  /* 0x000000ef00417202 */ /* 0x008fe20000000f00 */
[----:B------:R-:W-:Y:S02]  /*a89e0*/  IMAD.MOV.U32 R64, RZ, RZ, R238 ;  /* 0x000000ffff407224 */ /* 0x000fe400078e00ee */
[----:B------:R-:W-:Y:S01]  /*a89f0*/  IMAD.MOV.U32 R66, RZ, RZ, R240 ;  /* 0x000000ffff427224 */ /* 0x000fe200078e00f0 */
[----:B------:R-:W3:Y:S01]  /*a8a00*/  LDL.LU R238, [R1+0x781c] ;  /* 0x00781c0001ee7983 */ /* 0x000ee20000300800 */
[----:B------:R-:W3:Y:S02]  /*a8a10*/  LDL.LU R239, [R1+0x7818] ;  /* 0x0078180001ef7983 */ /* 0x000ee40000300800 */
[----:B------:R-:W3:Y:S02]  /*a8a20*/  LDL.LU R240, [R1+0x7814] ;  /* 0x0078140001f07983 */ /* 0x000ee40000300800 */
[----:B------:R-:W-:-:S02]  /*a8a30*/  IMAD.MOV.U32 R67, RZ, RZ, R241 ;  /* 0x000000ffff437224 */ /* 0x000fc400078e00f1 */
        /* <DEDUP_REMOVED lines=23> */
[----:B------:R-:W3:Y:S02]  /*a8bb0*/  LDL.LU R230, [R1+0x1098] ;  /* 0x0010980001e67983 */ /* 0x000ee40000300800 */
[----:B------:R-:W-:Y:S01]  /*a8bc0*/  IMAD.MOV.U32 R71, RZ, RZ, R244 ;  /* 0x000000ffff477224 */ /* 0x000fe200078e00f4 */
[----:B------:R-:W3:Y:S01]  /*a8bd0*/  LDL.LU R231, [R1+0x109c] ;  /* 0x00109c0001e77983 */ /* 0x000ee20000300800 */
[----:B------:R-:W-:-:S02]  /*a8be0*/  IMAD.MOV.U32 R70, RZ, RZ, R245 ;  /* 0x000000ffff467224 */ /* 0x000fc400078e00f5 */
[----:B------:R-:W3:Y:S01]  /*a8bf0*/  LDL.LU R244, [R1+0x10a0] ;  /* 0x0010a00001f47983 */ /* 0x000ee20000300800 */
[----:B------:R-:W-:Y:S01]  /*a8c00*/  MOV R69, R246 ;  /* 0x000000f600457202 */ /* 0x000fe20000000f00 */
[----:B------:R-:W3:Y:S01]  /*a8c10*/  LDL.LU R245, [R1+0x10a4] ;  /* 0x0010a40001f57983 */ /* 0x000ee20000300800 */
[----:B------:R-:W-:Y:S02]  /*a8c20*/  IMAD.MOV.U32 R68, RZ, RZ, R247 ;  /* 0x000000ffff447224 */ /* 0x000fe400078e00f7 */
        /* <DEDUP_REMOVED lines=18> */
[----:B------:R-:W-:Y:S02]  /*a8d50*/  IMAD.MOV.U32 R90, RZ, RZ, R110 ;  /* 0x000000ffff5a7224 */ /* 0x000fe400078e006e */
[----:B------:R-:W-:Y:S02]  /*a8d60*/  IMAD.MOV.U32 R91, RZ, RZ, R111 ;  /* 0x000000ffff5b7224 */ /* 0x000fe400078e006f */
[----:B------:R-:W-:Y:S01]  /*a8d70*/  IMAD.MOV.U32 R72, RZ, RZ, R114 ;  /* 0x000000ffff487224 */ /* 0x000fe200078e0072 */
[----:B------:R-:W-:Y:S01]  /*a8d80*/  MOV R73, R115 ;  /* 0x0000007300497202 */ /* 0x000fe20000000f00 */
[----:B------:R-:W-:-:S02]  /*a8d90*/  IMAD.MOV.U32 R74, RZ, RZ, R118 ;  /* 0x000000ffff4a7224 */ /* 0x000fc400078e0076 */
[----:B------:R-:W-:Y:S02]  /*a8da0*/  IMAD.MOV.U32 R75, RZ, RZ, R119 ;  /* 0x000000ffff4b7224 */ /* 0x000fe400078e0077 */
[----:B------:R-:W-:Y:S01]  /*a8db0*/  IMAD.MOV.U32 R80, RZ, RZ, R122 ;  /* 0x000000ffff507224 */ /* 0x000fe200078e007a */
[----:B------:R-:W-:Y:S01]  /*a8dc0*/  MOV R81, R123 ;  /* 0x0000007b00517202 */ /* 0x000fe20000000f00 */
[----:B------:R-:W-:Y:S02]  /*a8dd0*/  IMAD.MOV.U32 R82, RZ, RZ, R130 ;  /* 0x000000ffff527224 */ /* 0x000fe400078e0082 */
[----:B------:R-:W-:Y:S02]  /*a8de0*/  IMAD.MOV.U32 R83, RZ, RZ, R131 ;  /* 0x000000ffff537224 */ /* 0x000fe400078e0083 */
[----:B------:R-:W-:Y:S01]  /*a8df0*/  IMAD.MOV.U32 R24, RZ, RZ, R134 ;  /* 0x000000ffff187224 */ /* 0x000fe200078e0086 */
[----:B------:R-:W-:Y:S01]  /*a8e00*/  MOV R25, R142 ;  /* 0x0000008e00197202 */ /* 0x000fe20000000f00 */
[----:B------:R-:W-:Y:S01]  /*a8e10*/  IMAD.MOV.U32 R26, RZ, RZ, R143 ;  /* 0x000000ffff1a7224 */ /* 0x000fe200078e008f */
[----:B--2---:R-:W-:Y:S01]  /*a8e20*/  MOV R89, R107 ;  /* 0x0000006b00597202 */ /* 0x004fe20000000f00 */
[----:B----4-:R-:W-:-:S02]  /*a8e30*/  IMAD.MOV.U32 R88, RZ, RZ, R106 ;  /* 0x000000ffff587224 */ /* 0x010fc400078e006a */
[----:B------:R-:W2:Y:S01]  /*a8e40*/  LDL.LU R106, [R1+0x77fc] ;  /* 0x0077fc00016a7983 */ /* 0x000ea20000300800 */
[----:B------:R-:W2:Y:S02]  /*a8e50*/  LDL.LU R107, [R1+0x77f8] ;  /* 0x0077f800016b7983 */ /* 0x000ea40000300800 */
[----:B------:R-:W4:Y:S02]  /*a8e60*/  LDL.LU R110, [R1+0x77f4] ;  /* 0x0077f400016e7983 */ /* 0x000f240000300800 */
        /* <DEDUP_REMOVED lines=12> */
[----:B------:R-:W-:-:S02]  /*a8f30*/  IMAD.MOV.U32 R27, RZ, RZ, R138 ;  /* 0x000000ffff1b7224 */ /* 0x000fc400078e008a */
[----:B-1----:R-:W-:Y:S01]  /*a8f40*/  IMAD.MOV.U32 R8, RZ, RZ, R139 ;  /* 0x000000ffff087224 */ /* 0x002fe200078e008b */
[----:B------:R-:W2:Y:S01]  /*a8f50*/  LDL.LU R138, [R1+0x77c0] ;  /* 0x0077c000018a7983 */ /* 0x000ea20000300800 */
[----:B------:R-:W2:Y:S01]  /*a8f60*/  LDL.LU R139, [R1+0x77bc] ;  /* 0x0077bc00018b7983 */ /* 0x000ea20000300800 */
[----:B------:R-:W-:Y:S02]  /*a8f70*/  MOV R9, R135 ;  /* 0x0000008700097202 */ /* 0x000fe40000000f00 */
[----:B------:R-:W2:Y:S01]  /*a8f80*/  LDL.LU R135, [R1+0x77b8] ;  /* 0x0077b80001877983 */ /* 0x000ea20000300800 */
[----:B------:R-:W-:Y:S02]  /*a8f90*/  IMAD.MOV.U32 R10, RZ, RZ, R126 ;  /* 0x000000ffff0a7224 */ /* 0x000fe400078e007e */
[----:B------:R-:W2:Y:S02]  /*a8fa0*/  LDL.LU R126, [R1+0x77b4] ;  /* 0x0077b400017e7983 */ /* 0x000ea40000300800 */
[----:B------:R-:W-:-:S02]  /*a8fb0*/  IMAD.MOV.U32 R11, RZ, RZ, R127 ;  /* 0x000000ffff0b7224 */ /* 0x000fc400078e007f */
[----:B------:R-:W2:Y:S01]  /*a8fc0*/  LDL.LU R127, [R1+0x77b0] ;  /* 0x0077b000017f7983 */ /* 0x000ea20000300800 */
[C---:B---3--:R-:W-:Y:S11]  /*a8fd0*/  HMMA.1688.F32.TF32 R244, R224.reuse, R142, R244 ;  /* 0x0000008ee0f4723c */ /* 0x048ff600000810f4 */
[----:B------:R-:W-:Y:S11]  /*a8fe0*/  @!UPT UIADD3 URZ, URZ, URZ, URZ ;  /* 0x0000003f3f3ff290 */ /* 0x000ff6000fffe03f */
[----:B------:R-:W-:Y:S01]  /*a8ff0*/  @!UPT UIADD3 URZ, URZ, URZ, URZ ;  /* 0x0000003f3f3ff290 */ /* 0x000fe2000fffe03f */
[----:B------:R-:W-:Y:S01]  /*a9000*/  STL.64 [R1+0x2920], R244 ;  /* 0x002920f401007387 */ /* 0x000fe20000100a00 */
[----:B------:R1:W-:Y:S03]  /*a9010*/  STL.64 [R1+0x2928], R246 ;  /* 0x002928f601007387 */ /* 0x0003e60000100a00 */
[----:B-1----:R-:W3:Y:S01]  /*a9020*/  LDL.LU.64 R246, [R1+0x77a8] ;  /* 0x0077a80001f67983 */ /* 0x002ee20000300a00 */
[----:B------:R-:W3:Y:S01]  /*a9030*/  LDL.LU.64 R244, [R1+0x77a0] ;  /* 0x0077a00001f47983 */ /* 0x000ee20000300a00 */
[C---:B--2---:R-:W-:Y:S08]  /*a9040*/  HMMA.1688.F32.TF32 R228, R224.reuse, R138, R228 ;  /* 0x0000008ae0e4723c */ /* 0x044ff000000810e4 */
[C---:B------:R-:W-:Y:S08]  /*a9050*/  HMMA.1688.F32.TF32 R232, R224.reuse, R134, R232 ;  /* 0x00000086e0e8723c */ /* 0x040ff000000810e8 */
[C---:B------:R-:W-:Y:S07]  /*a9060*/  HMMA.1688.F32.TF32 R48, R224.reuse, R130, R48 ;  /* 0x00000082e030723c */ /* 0x040fee0000081030 */
[----:B------:R-:W-:Y:S01]  /*a9070*/  STL.64 [R1+0x2910], R228 ;  /* 0x002910e401007387 */ /* 0x000fe20000100a00 */
[----:B------:R1:W-:Y:S07]  /*a9080*/  STL.64 [R1+0x2918], R230 ;  /* 0x002918e601007387 */ /* 0x0003ee0000100a00 */
[----:B------:R-:W-:Y:S02]  /*a9090*/  STL.64 [R1+0x2900], R232 ;  /* 0x002900e801007387 */ /* 0x000fe40000100a00 */
[----:B------:R-:W-:Y:S06]  /*a90a0*/  STL.64 [R1+0x2908], R234 ;  /* 0x002908ea01007387 */ /* 0x000fec0000100a00 */
[----:B------:R-:W-:Y:S01]  /*a90b0*/  STL.64 [R1+0x28f0], R48 ;  /* 0x0028f03001007387 */ /* 0x000fe20000100a00 */
[----:B------:R2:W-:Y:S01]  /*a90c0*/  STL.64 [R1+0x28f8], R50 ;  /* 0x0028f83201007387 */ /* 0x0005e20000100a00 */
[C---:B-1----:R-:W-:Y:S08]  /*a90d0*/  HMMA.1688.F32.TF32 R228, R224.reuse, R126, R52 ;  /* 0x0000007ee0e4723c */ /* 0x042ff00000081034 */
[C---:B------:R-:W-:Y:S08]  /*a90e0*/  HMMA.1688.F32.TF32 R52, R224.reuse, R122, R56 ;  /* 0x0000007ae034723c */ /* 0x040ff00000081038 */
[C---:B--2---:R-:W-:Y:S08]  /*a90f0*/  HMMA.1688.F32.TF32 R48, R224.reuse, R118, R40 ;  /* 0x00000076e030723c */ /* 0x044ff00000081028 */
[C---:B------:R-:W-:Y:S08]  /*a9100*/  HMMA.1688.F32.TF32 R40, R224.reuse, R114, R36 ;  /* 0x00000072e028723c */ /* 0x040ff00000081024 */
[C---:B----4-:R-:W-:Y:S01]  /*a9110*/  HMMA.1688.F32.TF32 R36, R224.reuse, R110, R44 ;  /* 0x0000006ee024723c */ /* 0x050fe2000008102c */
[----:B------:R-:W-:Y:S01]  /*a9120*/  STL.64 [R1+0x28e0], R228 ;  /* 0x0028e0e401007387 */ /* 0x000fe20000100a00 */
[----:B------:R-:W-:Y:S02]  /*a9130*/  STL.64 [R1+0x28e8], R230 ;  /* 0x0028e8e601007387 */ /* 0x000fe40000100a00 */
[----:B------:R-:W-:Y:S02]  /*a9140*/  STL.64 [R1+0x28d0], R52 ;  /* 0x0028d03401007387 */ /* 0x000fe40000100a00 */
[----:B------:R-:W-:Y:S01]  /*a9150*/  STL.64 [R1+0x28d8], R54 ;  /* 0x0028d83601007387 */ /* 0x000fe20000100a00 */
[----:B------:R-:W-:Y:S01]  /*a9160*/  STL.64 [R1+0x28c0], R48 ;  /* 0x0028c03001007387 */ /* 0x000fe20000100a00 */
[----:B------:R-:W-:Y:S07]  /*a9170*/  STL.64 [R1+0x28c8], R50 ;  /* 0x0028c83201007387 */ /* 0x000fee0000100a00 */
[----:B------:R-:W-:Y:S02]  /*a9180*/  STL.64 [R1+0x28b0], R40 ;  /* 0x0028b02801007387 */ /* 0x000fe40000100a00 */
[----:B------:R1:W-:Y:S06]  /*a9190*/  STL.64 [R1+0x28b8], R42 ;  /* 0x0028b82a01007387 */ /* 0x0003ec0000100a00 */
[----:B------:R-:W-:Y:S01]  /*a91a0*/  STL.64 [R1+0x2890], R36 ;  /* 0x0028902401007387 */ /* 0x000fe20000100a00 */
[----:B------:R2:W-:Y:S01]  /*a91b0*/  STL.64 [R1+0x2898], R38 ;  /* 0x0028982601007387 */ /* 0x0005e20000100a00 */
[----:B-1----:R-:W-:Y:S08]  /*a91c0*/  HMMA.1688.F32.TF32 R40, R224, R102, R240 ;  /* 0x00000066e028723c */ /* 0x002ff000000810f0 */
[C---:B--2---:R-:W-:Y:S08]  /*a91d0*/  HMMA.1688.F32.TF32 R36, R220.reuse, R218, R236 ;  /* 0x000000dadc24723c */ /* 0x044ff000000810ec */
[----:B------:R-:W-:Y:S08]  /*a91e0*/  HMMA.1688.F32.TF32 R8, R220, R166, R8 ;  /* 0x000000a6dc08723c */ /* 0x000ff00000081008 */
[----:B---3--:R-:W-:Y:S01]  /*a91f0*/  HMMA.1688.F32.TF32 R44, R224, R106, R244 ;  /* 0x0000006ae02c723c */ /* 0x008fe200000810f4 */
[----:B------:R-:W-:Y:S04]  /*a9200*/  LDS R224, [R4+0xc080] ;  /* 0x00c0800004e07984 */ /* 0x000fe80000000800 */
[----:B------:R-:W-:Y:S04]  /*a9210*/  LDS R226, [R4+0xe080] ;  /* 0x00e0800004e27984 */ /* 0x000fe80000000800 */
[----:B------:R-:W-:Y:S04]  /*a9220*/  LDS R225, [R5+0xc080] ;  /* 0x00c0800005e17984 */ /* 0x000fe80000000800 */
[----:B------:R-:W1:Y:S10]  /*a9230*/  LDS R227, [R5+0xe080] ;  /* 0x00e0800005e37984 */ /* 0x000e740000000800 */
        /* <DEDUP_REMOVED lines=26> */
[C---:B----4-:R-:W-:Y:S08]  /*a93e0*/  HMMA.1688.F32.TF32 R36, R220.reuse, R190, R32 ;  /* 0x000000bedc24723c */ /* 0x050ff00000081020 */
[C---:B------:R-:W-:Y:S08]  /*a93f0*/  HMMA.1688.F32.TF32 R32, R220.reuse, R186, R28 ;  /* 0x000000badc20723c */ /* 0x040ff0000008101c */
[C---:B------:R-:W-:Y:S08]  /*a9400*/  HMMA.1688.F32.TF32 R28, R220.reuse, R182, R24 ;  /* 0x000000b6dc1c723c */ /* 0x040ff00000081018 */
[C---:B------:R-:W-:Y:S08]  /*a9410*/  HMMA.1688.F32.TF32 R24, R220.reuse, R178, R20 ;  /* 0x000000b2dc18723c */ /* 0x040ff00000081014 */
[C---:B------:R-:W-:Y:S08]  /*a9420*/  HMMA.1688.F32.TF32 R20, R220.reuse, R174, R16 ;  /* 0x000000aedc14723c */ /* 0x040ff00000081010 */
[----:B------:R-:W-:Y:S01]  /*a9430*/  HMMA.1688.F32.TF32 R16, R220, R170, R12 ;  /* 0x000000aadc10723c */ /* 0x000fe2000008100c */
        /* <DEDUP_REMOVED lines=14> */
[----:B------:R-:W2:Y:S02]  /*a9520*/  LDL.LU R12, [R1+0xeb0] ;  /* 0x000eb000010c7983 */ /* 0x000ea40000300800 */
[----:B------:R3:W-:Y:S01]  /*a9530*/  STL.64 [R1+0x2750], R16 ;  /* 0x0027501001007387 */ /* 0x0007e20000100a00 */
[----:B------:R4:W-:Y:S01]  /*a9540*/  STL.64 [R1+0x2758], R18 ;  /* 0x0027581201007387 */ /* 0x0009e20000100a00 */
[----:B------:R1:W-:Y:S02]  /*a9550*/  STL.64 [R1+0x2740], R8 ;  /* 0x0027400801007387 */ /* 0x0003e40000100a00 */
[----:B------:R1:W-:Y:S02]  /*a9560*/  STL.64 [R1+0x2748], R10 ;  /* 0x0027480a01007387 */ /* 0x0003e40000100a00 */
[----:B------:R-:W2:Y:S01]  /*a9570*/  LDL.LU R13, [R1+0xeb4] ;  /* 0x000eb400010d7983 */ /* 0x000ea20000300800 */
[----:B------:R-:W2:Y:S01]  /*a9580*/  LDL.LU R14, [R1+0xeb8] ;  /* 0x000eb800010e7983 */ /* 0x000ea20000300800 */
[----:B------:R-:W2:Y:S03]  /*a9590*/  LDL.LU R15, [R1+0xebc] ;  /* 0x000ebc00010f7983 */ /* 0x000ea60000300800 */
[----:B---3--:R-:W3:Y:S01]  /*a95a0*/  LDL.LU R16, [R1+0xec0] ;  /* 0x000ec00001107983 */ /* 0x008ee20000300800 */
[----:B------:R-:W3:Y:S02]  /*a95b0*/  LDL.LU R17, [R1+0xec4] ;  /* 0x000ec40001117983 */ /* 0x000ee40000300800 */
[----:B----4-:R-:W3:Y:S02]  /*a95c0*/  LDL.LU R18, [R1+0xec8] ;  /* 0x000ec80001127983 */ /* 0x010ee40000300800 */
[----:B------:R-:W3:Y:S01]  /*a95d0*/  LDL.LU R19, [R1+0xecc] ;  /* 0x000ecc0001137983 */ /* 0x000ee20000300800 */
[----:B------:R-:W4:Y:S01]  /*a95e0*/  LDL.LU R20, [R1+0xed0] ;  /* 0x000ed00001147983 */ /* 0x000f220000300800 */
[----:B------:R-:W4:Y:S02]  /*a95f0*/  LDL.LU R21, [R1+0xed4] ;  /* 0x000ed40001157983 */ /* 0x000f240000300800 */
        /* <DEDUP_REMOVED lines=14> */
[----:B------:R-:W2:Y:S01]  /*a96e0*/  LDL.LU R64, [R1] ;  /* 0x0000000001407983 */ /* 0x000ea20000300800 */
        /* <DEDUP_REMOVED lines=75> */
[----:B-1----:R-:W-:Y:S01]  /*a9ba0*/  IMAD.MOV.U32 R8, RZ, RZ, R248 ;  /* 0x000000ffff087224 */ /* 0x002fe200078e00f8 */
[----:B------:R-:W-:Y:S01]  /*a9bb0*/  MOV R9, R249 ;  /* 0x000000f900097202 */ /* 0x000fe20000000f00 */
[----:B------:R-:W3:Y:S01]  /*a9bc0*/  LDL.LU R248, [R1+0x779c] ;  /* 0x00779c0001f87983 */ /* 0x000ee20000300800 */
[----:B------:R-:W3:Y:S02]  /*a9bd0*/  LDL.LU R249, [R1+0x7798] ;  /* 0x0077980001f97983 */ /* 0x000ee40000300800 */
[----:B------:R-:W-:-:S02]  /*a9be0*/  IMAD.MOV.U32 R10, RZ, RZ, R250 ;  /* 0x000000ffff0a7224 */ /* 0x000fc400078e00fa */
[----:B------:R-:W-:Y:S01]  /*a9bf0*/  IMAD.MOV.U32 R11, RZ, RZ, R251 ;  /* 0x000000ffff0b7224 */ /* 0x000fe200078e00fb */
[----:B------:R-:W3:Y:S01]  /*a9c00*/  LDL.LU R250, [R1+0x7794] ;  /* 0x0077940001fa7983 */ /* 0x000ee20000300800 */
[----:B------:R-:W3:Y:S05]  /*a9c10*/  LDL.LU R251, [R1+0x7790] ;  /* 0x0077900001fb7983 */ /* 0x000eea0000300800 */
[----:B------:R-:W-:Y:S08]  /*a9c20*/  HMMA.1688.F32.TF32 R8, R224, R186, R8 ;  /* 0x000000bae008723c */ /* 0x000ff00000081008 */
[C---:B--2---:R-:W-:Y:S08]  /*a9c30*/  HMMA.1688.F32.TF32 R236, R220.reuse, R162, R236 ;  /* 0x000000a2dcec723c */ /* 0x044ff000000810ec */
[C---:B------:R-:W-:Y:S08]  /*a9c40*/  HMMA.1688.F32.TF32 R240, R220.reuse, R158, R240 ;  /* 0x0000009edcf0723c */ /* 0x040ff000000810f0 */
[C---:B------:R-:W-:Y:S08]  /*a9c50*/  HMMA.1688.F32.TF32 R228, R220.reuse, R150, R228 ;  /* 0x00000096dce4723c */ /* 0x040ff000000810e4 */
[C---:B------:R-:W-:Y:S08]  /*a9c60*/  HMMA.1688.F32.TF32 R232, R220.reuse, R146, R232 ;  /* 0x00000092dce8723c */ /* 0x040ff000000810e8 */
[C---:B------:R-:W-:Y:S01]  /*a9c70*/  HMMA.1688.F32.TF32 R48, R220.reuse, R142, R48 ;  /* 0x0000008edc30723c */ /* 0x040fe20000081030 */
[----:B------:R-:W-:Y:S01]  /*a9c80*/  STL.64 [R1+0x2730], R236 ;  /* 0x002730ec01007387 */ /* 0x000fe20000100a00 */
[----:B------:R3:W-:Y:S06]  /*a9c90*/  STL.64 [R1+0x2738], R238 ;  /* 0x002738ee01007387 */ /* 0x0007ec0000100a00 */
[C---:B---3--:R-:W-:Y:S01]  /*a9ca0*/  HMMA.1688.F32.TF32 R236, R220.reuse, R154, R244 ;  /* 0x0000009adcec723c */ /* 0x048fe200000810f4 */
        /* <DEDUP_REMOVED lines=8> */
[----:B------:R-:W-:Y:S02]  /*a9d30*/  STL.64 [R1+0x26a8], R234 ;  /* 0x0026a8ea01007387 */ /* 0x000fe40000100a00 */
[----:B------:R-:W-:Y:S02]  /*a9d40*/  STL.64 [R1+0x2680], R48 ;  /* 0x0026803001007387 */ /* 0x000fe40000100a00 */
[----:B------:R2:W-:Y:S01]  /*a9d50*/  STL.64 [R1+0x2688], R50 ;  /* 0x0026883201007387 */ /* 0x0005e20000100a00 */
[C---:B-1----:R-:W-:Y:S08]  /*a9d60*/  HMMA.1688.F32.TF32 R228, R220.reuse, R138, R52 ;  /* 0x0000008adce4723c */ /* 0x042ff00000081034 */
[C---:B------:R-:W-:Y:S08]  /*a9d70*/  HMMA.1688.F32.TF32 R52, R220.reuse, R134, R56 ;  /* 0x00000086dc34723c */ /* 0x040ff00000081038 */
[C---:B--2---:R-:W-:Y:S08]  /*a9d80*/  HMMA.1688.F32.TF32 R48, R220.reuse, R130, R40 ;  /* 0x00000082dc30723c */ /* 0x044ff00000081028 */
        /* <DEDUP_REMOVED lines=22> */
[----:B-1----:R-:W-:Y:S08]  /*a9ef0*/  HMMA.1688.F32.TF32 R40, R220, R102, R64 ;  /* 0x00000066dc28723c */ /* 0x002ff00000081040 */
[C---:B--2---:R-:W-:Y:S01]  /*a9f00*/  HMMA.1688.F32.TF32 R36, R224.reuse, R218, R248 ;  /* 0x000000dae024723c */ /* 0x044fe200000810f8 */
[----:B------:R-:W-:Y:S01]  /*a9f10*/  STL.64 [R1+0x25c0], R44 ;  /* 0x0025c02c01007387 */ /* 0x000fe20000100a00 */
[----:B------:R1:W-:Y:S06]  /*a9f20*/  STL.64 [R1+0x25c8], R46 ;  /* 0x0025c82e01007387 */ /* 0x0003ec0000100a00 */
[C---:B------:R-:W-:Y:S08]  /*a9f30*/  HMMA.1688.F32.TF32 R32, R224.reuse, R202, R32 ;  /* 0x000000cae020723c */ /* 0x040ff00000081020 */
[C---:B------:R-:W-:Y:S08]  /*a9f40*/  HMMA.1688.F32.TF32 R28, R224.reuse, R198, R28 ;  /* 0x000000c6e01c723c */ /* 0x040ff0000008101c */
[C---:B------:R-:W-:Y:S08]  /*a9f50*/  HMMA.1688.F32.TF32 R24, R224.reuse, R94, R24 ;  /* 0x0000005ee018723c */ /* 0x040ff00000081018 */
[C---:B----4-:R-:W-:Y:S08]  /*a9f60*/  HMMA.1688.F32.TF32 R20, R224.reuse, R98, R20 ;  /* 0x00000062e014723c */ /* 0x050ff00000081014 */
[C---:B------:R-:W-:Y:S08]  /*a9f70*/  HMMA.1688.F32.TF32 R16, R224.reuse, R194, R16 ;  /* 0x000000c2e010723c */ /* 0x040ff00000081010 */
[C---:B-1----:R-:W-:Y:S08]  /*a9f80*/  HMMA.1688.F32.TF32 R44, R224.reuse, R214, R60 ;  /* 0x000000d6e02c723c */ /* 0x042ff0000008103c */
        /* <DEDUP_REMOVED lines=25> */
[----:B------:R3:W-:Y:S01]  /*aa120*/  STL.64 [R1+0x2528], R22 ;  /* 0x0025281601007387 */ /* 0x0007e20000100a00 */
[----:B------:R-:W-:Y:S01]  /*aa130*/  STL.64 [R1+0x2500], R16 ;  /* 0x0025001001007387 */ /* 0x000fe20000100a00 */
[----:B------:R-:W-:Y:S03]  /*aa140*/  STL.64 [R1+0x2508], R18 ;  /* 0x0025081201007387 */ /* 0x000fe60000100a00 */
[----:B--2---:R-:W1:Y:S01]  /*aa150*/  LDL.LU R20, [R1+0x1a0] ;  /* 0x0001a00001147983 */ /* 0x004e620000300800 */
[----:B------:R2:W-:Y:S02]  /*aa160*/  STL.64 [R1+0x24e0], R12 ;  /* 0x0024e00c01007387 */ /* 0x0005e40000100a00 */
[----:B------:R4:W-:Y:S02]  /*aa170*/  STL.64 [R1+0x24e8], R14 ;  /* 0x0024e80e01007387 */ /* 0x0009e40000100a00 */
[----:B------:R2:W-:Y:S01]  /*aa180*/  STL.64 [R1+0x24d0], R8 ;  /* 0x0024d00801007387 */ /* 0x0005e20000100a00 */
[----:B------:R2:W-:Y:S01]  /*aa190*/  STL.64 [R1+0x24d8], R10 ;  /* 0x0024d80a01007387 */ /* 0x0005e20000100a00 */
[----:B------:R-:W1:Y:S02]  /*aa1a0*/  LDL.LU R21, [R1+0x1a4] ;  /* 0x0001a40001157983 */ /* 0x000e640000300800 */
[----:B---3--:R-:W1:Y:S02]  /*aa1b0*/  LDL.LU R22, [R1+0x1a8] ;  /* 0x0001a80001167983 */ /* 0x008e640000300800 */
[----:B------:R-:W1:Y:S01]  /*aa1c0*/  LDL.LU R23, [R1+0x1ac] ;  /* 0x0001ac0001177983 */ /* 0x000e620000300800 */
        /* <DEDUP_REMOVED lines=84> */
[----:B--2---:R-:W2:Y:S01]  /*aa710*/  LDL.LU R12, [R1+0xd40] ;  /* 0x000d4000010c7983 */ /* 0x004ea20000300800 */
[----:B------:R-:W2:Y:S02]  /*aa720*/  LDL.LU R13, [R1+0xd44] ;  /* 0x000d4400010d7983 */ /* 0x000ea40000300800 */
[----:B----4-:R-:W2:Y:S02]  /*aa730*/  LDL.LU R14, [R1+0xd48] ;  /* 0x000d4800010e7983 */ /* 0x010ea40000300800 */
[----:B------:R-:W2:Y:S01]  /*aa740*/  LDL.LU R15, [R1+0xd4c] ;  /* 0x000d4c00010f7983 */ /* 0x000ea20000300800 */
        /* <DEDUP_REMOVED lines=8> */
[C---:B---3--:R-:W-:Y:S08]  /*aa7d0*/  HMMA.1688.F32.TF32 R36, R224.reuse, R150, R36 ;  /* 0x00000096e024723c */ /* 0x048ff00000081024 */
        /* <DEDUP_REMOVED lines=27> */
[C---:B---3--:R-:W-:Y:S08]  /*aa990*/  HMMA.1688.F32.TF32 R40, R224.reuse, R142, R88 ;  /* 0x0000008ee028723c */ /* 0x048ff00000081058 */
[C---:B-1----:R-:W-:Y:S01]  /*aa9a0*/  HMMA.1688.F32.TF32 R36, R224.reuse, R138, R84 ;  /* 0x0000008ae024723c */ /* 0x042fe20000081054 */
        /* <DEDUP_REMOVED lines=8> */
[C---:B---3--:R-:W-:Y:S01]  /*aaa30*/  HMMA.1688.F32.TF32 R36, R224.reuse, R126, R64 ;  /* 0x0000007ee024723c */ /* 0x048fe20000081040 */
        /* <DEDUP_REMOVED lines=11> */
[----:B---3--:R-:W-:Y:S08]  /*aaaf0*/  HMMA.1688.F32.TF32 R36, R224, R114, R76 ;  /* 0x00000072e024723c */ /* 0x008ff0000008104c */
[C---:B------:R-:W-:Y:S08]  /*aab00*/  HMMA.1688.F32.TF32 R20, R220.reuse, R218, R20 ;  /* 0x000000dadc14723c */ /* 0x040ff00000081014 */
[C---:B----4-:R-:W-:Y:S08]  /*aab10*/  HMMA.1688.F32.TF32 R16, R220.reuse, R214, R16 ;  /* 0x000000d6dc10723c */ /* 0x050ff00000081010 */
[C---:B--2---:R-:W-:Y:S08]  /*aab20*/  HMMA.1688.F32.TF32 R12, R220.reuse, R210, R12 ;  /* 0x000000d2dc0c723c */ /* 0x044ff0000008100c */
        /* <DEDUP_REMOVED lines=24> */
[----:B------:R3:W-:Y:S03]  /*aacb0*/  STL.64 [R1+0x2338], R14 ;  /* 0x0023380e01007387 */ /* 0x0007e60000100a00 */
[----:B--2---:R-:W2:Y:S01]  /*aacc0*/  LDL.LU R12, [R1+0x190] ;  /* 0x00019000010c7983 */ /* 0x004ea20000300800 */
[----:B------:R4:W-:Y:S02]  /*aacd0*/  STL.64 [R1+0x2320], R8 ;  /* 0x0023200801007387 */ /* 0x0009e40000100a00 */
[----:B------:R1:W-:Y:S02]  /*aace0*/  STL.64 [R1+0x2328], R10 ;  /* 0x0023280a01007387 */ /* 0x0003e40000100a00 */
        /* <DEDUP_REMOVED lines=107> */
[----:B----4-:R-:W4:Y:S02]  /*ab3a0*/  LDL.LU R8, [R1+0x180] ;  /* 0x0001800001087983 */ /* 0x010f240000300800 */
[----:B------:R-:W4:Y:S01]  /*ab3b0*/  LDL.LU R9, [R1+0x184] ;  /* 0x0001840001097983 */ /* 0x000f220000300800 */
[----:B-1----:R-:W4:Y:S01]  /*ab3c0*/  LDL.LU R10, [R1+0x188] ;  /* 0x00018800010a7983 */ /* 0x002f220000300800 */
[----:B------:R-:W4:Y:S02]  /*ab3d0*/  LDL.LU R11, [R1+0x18c] ;  /* 0x00018c00010b7983 */ /* 0x000f240000300800 */
[----:B------:R-:W-:Y:S02]  /*ab3e0*/  STL.64 [R1+0x7778], R206 ;  /* 0x007778ce01007387 */ /* 0x000fe40000100a00 */
[----:B------:R1:W-:Y:S02]  /*ab3f0*/  STL.64 [R1+0x7770], R204 ;  /* 0x007770cc01007387 */ /* 0x0003e40000100a00 */
[----:B-1----:R-:W3:Y:S01]  /*ab400*/  LDL.LU R204, [R1+0xd20] ;  /* 0x000d200001cc7983 */ /* 0x002ee20000300800 */
[----:B------:R-:W3:Y:S02]  /*ab410*/  LDL.LU R205, [R1+0xd24] ;  /* 0x000d240001cd7983 */ /* 0x000ee40000300800 */
[----:B------:R-:W3:Y:S02]  /*ab420*/  LDL.LU R206, [R1+0xd28] ;  /* 0x000d280001ce7983 */ /* 0x000ee40000300800 */
[----:B------:R-:W3:Y:S01]  /*ab430*/  LDL.LU R207, [R1+0xd2c] ;  /* 0x000d2c0001cf7983 */ /* 0x000ee20000300800 */
[C---:B--2---:R-:W-:Y:S08]  /*ab440*/  HMMA.1688.F32.TF32 R208, R220.reuse, R198, R208 ;  /* 0x000000c6dcd0723c */ /* 0x044ff000000810d0 */
[C---:B------:R-:W-:Y:S08]  /*ab450*/  HMMA.1688.F32.TF32 R248, R220.reuse, R94, R248 ;  /* 0x0000005edcf8723c */ /* 0x040ff000000810f8 */
[C---:B---3--:R-:W-:Y:S11]  /*ab460*/  HMMA.1688.F32.TF32 R204, R220.reuse, R202, R204 ;  /* 0x000000cadccc723c */ /* 0x048ff600000810cc */
[----:B------:R-:W-:Y:S11]  /*ab470*/  @!UPT UIADD3 URZ, URZ, URZ, URZ ;  /* 0x0000003f3f3ff290 */ /* 0x000ff6000fffe03f */
[----:B------:R-:W-:Y:S01]  /*ab480*/  @!UPT UIADD3 URZ, URZ, URZ, URZ ;  /* 0x0000003f3f3ff290 */ /* 0x000fe2000fffe03f */
[----:B------:R-:W-:Y:S01]  /*ab490*/  STL.64 [R1+0x2310], R204 ;  /* 0x002310cc01007387 */ /* 0x000fe20000100a00 */
[----:B------:R1:W-:Y:S02]  /*ab4a0*/  STL.64 [R1+0x2318], R206 ;  /* 0x002318ce01007387 */ /* 0x0003e40000100a00 */
[----:B------:R-:W-:Y:S02]  /*ab4b0*/  STL.64 [R1+0x2300], R208 ;  /* 0x002300d001007387 */ /* 0x000fe40000100a00 */
[----:B------:R2:W-:Y:S01]  /*ab4c0*/  STL.64 [R1+0x2308], R210 ;  /* 0x002308d201007387 */ /* 0x0005e20000100a00 */
[C---:B-1----:R-:W-:Y:S08]  /*ab4d0*/  HMMA.1688.F32.TF32 R204, R220.reuse, R98, R236 ;  /* 0x00000062dccc723c */ /* 0x042ff000000810ec */
[C---:B--2---:R-:W-:Y:S01]  /*ab4e0*/  HMMA.1688.F32.TF32 R208, R220.reuse, R194, R240 ;  /* 0x000000c2dcd0723c */ /* 0x044fe200000810f0 */
[----:B------:R-:W-:Y:S01]  /*ab4f0*/  STL.64 [R1+0x22f0], R248 ;  /* 0x0022f0f801007387 */ /* 0x000fe20000100a00 */
[----:B------:R-:W-:Y:S06]  /*ab500*/  STL.64 [R1+0x22f8], R250 ;  /* 0x0022f8fa01007387 */ /* 0x000fec0000100a00 */
[C---:B------:R-:W-:Y:S08]  /*ab510*/  HMMA.1688.F32.TF32 R236, R220.reuse, R190, R244 ;  /* 0x000000bedcec723c */ /* 0x040ff000000810f4 */
[C---:B------:R-:W-:Y:S01]  /*ab520*/  HMMA.1688.F32.TF32 R48, R220.reuse, R178, R48 ;  /* 0x000000b2dc30723c */ /* 0x040fe20000081030 */
[----:B------:R-:W-:Y:S01]  /*ab530*/  STL.64 [R1+0x22e0], R204 ;  /* 0x0022e0cc01007387 */ /* 0x000fe20000100a00 */
[----:B------:R1:W-:Y:S05]  /*ab540*/  STL.64 [R1+0x22e8], R206 ;  /* 0x0022e8ce01007387 */ /* 0x0003ea0000100a00 */
[----:B------:R-:W-:Y:S02]  /*ab550*/  STL.64 [R1+0x22d0], R208 ;  /* 0x0022d0d001007387 */ /* 0x000fe40000100a00 */
[----:B------:R2:W-:Y:S01]  /*ab560*/  STL.64 [R1+0x22d8], R210 ;  /* 0x0022d8d201007387 */ /* 0x0005e20000100a00 */
[C---:B-1----:R-:W-:Y:S08]  /*ab570*/  HMMA.1688.F32.TF32 R204, R220.reuse, R186, R228 ;  /* 0x000000badccc723c */ /* 0x042ff000000810e4 */
[C---:B--2---:R-:W-:Y:S01]  /*ab580*/  HMMA.1688.F32.TF32 R208, R220.reuse, R182, R232 ;  /* 0x000000b6dcd0723c */ /* 0x044fe200000810e8 */
[----:B------:R-:W-:Y:S01]  /*ab590*/  STL.64 [R1+0x22c0], R236 ;  /* 0x0022c0ec01007387 */ /* 0x000fe20000100a00 */
[----:B------:R-:W-:Y:S11]  /*ab5a0*/  STL.64 [R1+0x22c8], R238 ;  /* 0x0022c8ee01007387 */ /* 0x000ff60000100a00 */
[----:B------:R-:W-:Y:S02]  /*ab5b0*/  @!UPT UIADD3 URZ, URZ, URZ, URZ ;  /* 0x0000003f3f3ff290 */ /* 0x000fe4000fffe03f */
[----:B------:R-:W-:Y:S01]  /*ab5c0*/  STL.64 [R1+0x22a0], R204 ;  /* 0x0022a0cc01007387 */ /* 0x000fe20000100a00 */
[----:B------:R1:W-:Y:S07]  /*ab5d0*/  STL.64 [R1+0x22a8], R206 ;  /* 0x0022a8ce01007387 */ /* 0x0003ee0000100a00 */
[----:B------:R-:W-:Y:S02]  /*ab5e0*/  STL.64 [R1+0x2290], R208 ;  /* 0x002290d001007387 */ /* 0x000fe40000100a00 */
[----:B------:R-:W-:Y:S01]  /*ab5f0*/  STL.64 [R1+0x2298], R210 ;  /* 0x002298d201007387 */ /* 0x000fe20000100a00 */
[----:B------:R-:W-:Y:S01]  /*ab600*/  STL.64 [R1+0x2280], R48 ;  /* 0x0022803001007387 */ /* 0x000fe20000100a00 */
        /* <DEDUP_REMOVED lines=41> */
[----:B------:R-:W-:Y:S08]  /*ab8a0*/  HMMA.1688.F32.TF32 R16, R220, R102, R12 ;  /* 0x00000066dc10723c */ /* 0x000ff0000008100c */
[C---:B----4-:R-:W-:Y:S01]  /*ab8b0*/  HMMA.1688.F32.TF32 R12, R224.reuse, R218, R8 ;  /* 0x000000dae00c723c */ /* 0x050fe20000081008 */
        /* <DEDUP_REMOVED lines=18> */
[----:B------:R-:W2:Y:S01]  /*ab9e0*/  LDL.LU R8, [R1+0x9b0] ;  /* 0x0009b00001087983 */ /* 0x000ea20000300800 */
[----:B------:R-:W-:Y:S02]  /*ab9f0*/  STL.64 [R1+0x2110], R16 ;  /* 0x0021101001007387 */ /* 0x000fe40000100a00 */
[----:B------:R-:W-:Y:S02]  /*aba00*/  STL.64 [R1+0x2118], R18 ;  /* 0x0021181201007387 */ /* 0x000fe40000100a00 */
[----:B------:R3:W-:Y:S01]  /*aba10*/  STL.64 [R1+0x2100], R12 ;  /* 0x0021000c01007387 */ /* 0x0007e20000100a00 */
[----:B------:R4:W-:Y:S01]  /*aba20*/  STL.64 [R1+0x2108], R14 ;  /* 0x0021080e01007387 */ /* 0x0009e20000100a00 */
[----:B------:R-:W2:Y:S02]  /*aba30*/  LDL.LU R9, [R1+0x9b4] ;  /* 0x0009b40001097983 */ /* 0x000ea40000300800 */
[----:B------:R-:W2:Y:S02]  /*aba40*/  LDL.LU R10, [R1+0x9b8] ;  /* 0x0009b800010a7983 */ /* 0x000ea40000300800 */
[----:B------:R-:W2:Y:S01]  /*aba50*/  LDL.LU R11, [R1+0x9bc] ;  /* 0x0009bc00010b7983 */ /* 0x000ea20000300800 */
        /* <DEDUP_REMOVED lines=112> */
[C---:B--2---:R-:W-:Y:S11]  /*ac160*/  HMMA.1688.F32.TF32 R208, R224.reuse, R214, R208 ;  /* 0x000000d6e0d0723c */ /* 0x044ff600000810d0 */
[----:B------:R-:W-:Y:S11]  /*ac170*/  @!UPT UIADD3 URZ, URZ, URZ, URZ ;  /* 0x0000003f3f3ff290 */ /* 0x000ff6000fffe03f */
[----:B------:R-:W-:Y:S01]  /*ac180*/  @!UPT UIADD3 URZ, URZ, URZ, URZ ;  /* 0x0000003f3f3ff290 */ /* 0x000fe2000fffe03f */
[----:B------:R-:W-:Y:S01]  /*ac190*/  STL.64 [R1+0x20f0], R208 ;  /* 0x0020f0d001007387 */ /* 0x000fe20000100a00 */
[----:B------:R2:W-:Y:S03]  /*ac1a0*/  STL.64 [R1+0x20f8], R210 ;  /* 0x0020f8d201007387 */ /* 0x0005e60000100a00 */
[----:B--2---:R-:W2:Y:S01]  /*ac1b0*/  LDL.LU.64 R210, [R1+0x7788] ;  /* 0x0077880001d27983 */ /* 0x004ea20000300a00 */
[----:B------:R-:W3:Y:S01]  /*ac1c0*/  LDL.LU.64 R208, [R1+0x7780] ;  /* 0x0077800001d07983 */ /* 0x000ee20000300a00 */
[C---:B--2---:R-:W-:Y:S11]  /*ac1d0*/  HMMA.1688.F32.TF32 R204, R224.reuse, R210, R204 ;  /* 0x000000d2e0cc723c */ /* 0x044ff600000810cc */
[----:B------:R-:W-:Y:S11]  /*ac1e0*/  @!UPT UIADD3 URZ, URZ, URZ, URZ ;  /* 0x0000003f3f3ff290 */ /* 0x000ff6000fffe03f */
[----:B------:R-:W-:Y:S01]  /*ac1f0*/  @!UPT UIADD3 URZ, URZ, URZ, URZ ;  /* 0x0000003f3f3ff290 */ /* 0x000fe2000fffe03f */
[----:B------:R-:W-:Y:S01]  /*ac200*/  STL.64 [R1+0x20e0], R204 ;  /* 0x0020e0cc01007387 */ /* 0x000fe20000100a00 */
[----:B------:R2:W-:Y:S03]  /*ac210*/  STL.64 [R1+0x20e8], R206 ;  /* 0x0020e8ce01007387 */ /* 0x0005e60000100a00 */
[----:B--2---:R-:W2:Y:S01]  /*ac220*/  LDL.LU.64 R206, [R1+0x7778] ;  /* 0x0077780001ce7983 */ /* 0x004ea20000300a00 */
[----:B------:R-:W4:Y:S01]  /*ac230*/  LDL.LU.64 R204, [R1+0x7770] ;  /* 0x0077700001cc7983 */ /* 0x000f220000300a00 */
[C---:B------:R-:W-:Y:S08]  /*ac240*/  HMMA.1688.F32.TF32 R240, R224.reuse, R198, R240 ;  /* 0x000000c6e0f0723c */ /* 0x040ff000000810f0 */
[C---:B---3--:R-:W-:Y:S08]  /*ac250*/  HMMA.1688.F32.TF32 R228, R224.reuse, R98, R228 ;  /* 0x00000062e0e4723c */ /* 0x048ff000000810e4 */
[C---:B------:R-:W-:Y:S08]  /*ac260*/  HMMA.1688.F32.TF32 R232, R224.reuse, R194, R232 ;  /* 0x000000c2e0e8723c */ /* 0x040ff000000810e8 */
[C---:B------:R-:W-:Y:S08]  /*ac270*/  HMMA.1688.F32.TF32 R48, R224.reuse, R190, R48 ;  /* 0x000000bee030723c */ /* 0x040ff00000081030 */
[C---:B------:R-:W-:Y:S08]  /*ac280*/  HMMA.1688.F32.TF32 R8, R224.reuse, R110, R8 ;  /* 0x0000006ee008723c */ /* 0x040ff00000081008 */
[C---:B--2---:R-:W-:Y:S11]  /*ac290*/  HMMA.1688.F32.TF32 R248, R224.reuse, R206, R248 ;  /* 0x000000cee0f8723c */ /* 0x044ff600000810f8 */
[----:B------:R-:W-:Y:S11]  /*ac2a0*/  @!UPT UIADD3 URZ, URZ, URZ, URZ ;  /* 0x0000003f3f3ff290 */ /* 0x000ff6000fffe03f */
[----:B------:R-:W-:Y:S01]  /*ac2b0*/  @!UPT UIADD3 URZ, URZ, URZ, URZ ;  /* 0x0000003f3f3ff290 */ /* 0x000fe2000fffe03f */
[----:B------:R-:W-:Y:S01]  /*ac2c0*/  STL.64 [R1+0x20d0], R248 ;  /* 0x0020d0f801007387 */ /* 0x000fe20000100a00 */
[----:B------:R2:W-:Y:S02]  /*ac2d0*/  STL.64 [R1+0x20d8], R250 ;  /* 0x0020d8fa01007387 */ /* 0x0005e40000100a00 */
[C---:B--2---:R-:W-:Y:S08]  /*ac2e0*/  HMMA.1688.F32.TF32 R248, R224.reuse, R202, R236 ;  /* 0x000000cae0f8723c */ /* 0x044ff000000810ec */
[C---:B------:R-:W-:Y:S11]  /*ac2f0*/  HMMA.1688.F32.TF32 R236, R224.reuse, R94, R244 ;  /* 0x0000005ee0ec723c */ /* 0x040ff600000810f4 */
[----:B------:R-:W-:Y:S04]  /*ac300*/  @!UPT UIADD3 URZ, URZ, URZ, URZ ;  /* 0x0000003f3f3ff290 */ /* 0x000fe8000fffe03f */
[----:B------:R-:W-:Y:S01]  /*ac310*/  STL.64 [R1+0x20c0], R248 ;  /* 0x0020c0f801007387 */ /* 0x000fe20000100a00 */
[----:B------:R-:W-:Y:S02]  /*ac320*/  STL.64 [R1+0x20c8], R250 ;  /* 0x0020c8fa01007387 */ /* 0x000fe40000100a00 */
[----:B------:R-:W-:Y:S02]  /*ac330*/  STL.64 [R1+0x20b0], R240 ;  /* 0x0020b0f001007387 */ /* 0x000fe40000100a00 */
[----:B------:R-:W-:Y:S03]  /*ac340*/  STL.64 [R1+0x20b8], R242 ;  /* 0x0020b8f201007387 */ /* 0x000fe60000100a00 */
        /* <DEDUP_REMOVED lines=8> */
[C---:B--2---:R-:W-:Y:S08]  /*ac3d0*/  HMMA.1688.F32.TF32 R228, R224.reuse, R186, R52 ;  /* 0x000000bae0e4723c */ /* 0x044ff00000081034 */
[C---:B------:R-:W-:Y:S08]  /*ac3e0*/  HMMA.1688.F32.TF32 R52, R224.reuse, R182, R56 ;  /* 0x000000b6e034723c */ /* 0x040ff00000081038 */
[C---:B---3--:R-:W-:Y:S08]  /*ac3f0*/  HMMA.1688.F32.TF32 R48, R224.reuse, R178, R40 ;  /* 0x000000b2e030723c */ /* 0x048ff00000081028 */
        /* <DEDUP_REMOVED lines=35> */
[C---:B----4-:R-:W-:Y:S08]  /*ac630*/  HMMA.1688.F32.TF32 R24, R224.reuse, R122, R20 ;  /* 0x0000007ae018723c */ /* 0x050ff00000081014 */
        /* <DEDUP_REMOVED lines=17> */
[----:B------:R3:W-:Y:S02]  /*ac750*/  STL.64 [R1+0x1f20], R16 ;  /* 0x001f201001007387 */ /* 0x0007e40000100a00 */
[----:B------:R4:W-:Y:S02]  /*ac760*/  STL.64 [R1+0x1f28], R18 ;  /* 0x001f281201007387 */ /* 0x0009e40000100a00 */
        /* <DEDUP_REMOVED lines=105> */
[----:B-1----:R-:W3:Y:S01]  /*ace00*/  LDL.LU R8, [R1+0x820] ;  /* 0x0008200001087983 */ /* 0x002ee20000300800 */
[----:B------:R-:W3:Y:S02]  /*ace10*/  LDL.LU R9, [R1+0x824] ;  /* 0x0008240001097983 */ /* 0x000ee40000300800 */
[----:B------:R-:W3:Y:S02]  /*ace20*/  LDL.LU R10, [R1+0x828] ;  /* 0x00082800010a7983 */ /* 0x000ee40000300800 */
[----:B------:R-:W3:Y:S01]  /*ace30*/  LDL.LU R11, [R1+0x82c] ;  /* 0x00082c00010b7983 */ /* 0x000ee20000300800 */
[C---:B--2---:R-:W-:Y:S11]  /*ace40*/  HMMA.1688.F32.TF32 R248, R224.reuse, R106, R248 ;  /* 0x0000006ae0f8723c */ /* 0x044ff600000810f8 */
[----:B------:R-:W-:Y:S11]  /*ace50*/  @!UPT UIADD3 URZ, URZ, URZ, URZ ;  /* 0x0000003f3f3ff290 */ /* 0x000ff6000fffe03f */
[----:B------:R-:W-:Y:S01]  /*ace60*/  @!UPT UIADD3 URZ, URZ, URZ, URZ ;  /* 0x0000003f3f3ff290 */ /* 0x000fe2000fffe03f */
[----:B------:R-:W-:Y:S01]  /*ace70*/  STL.64 [R1+0x1f00], R248 ;  /* 0x001f00f801007387 */ /* 0x000fe20000100a00 */
[----:B------:R1:W-:Y:S02]  /*ace80*/  STL.64 [R1+0x1f08], R250 ;  /* 0x001f08fa01007387 */ /* 0x0003e40000100a00 */
[----:B-1----:R-:W-:Y:S08]  /*ace90*/  HMMA.1688.F32.TF32 R248, R224, R102, R236 ;  /* 0x00000066e0f8723c */ /* 0x002ff000000810ec */
[C---:B---3--:R-:W-:Y:S08]  /*acea0*/  HMMA.1688.F32.TF32 R236, R220.reuse, R218, R240 ;  /* 0x000000dadcec723c */ /* 0x048ff000000810f0 */
        /* <DEDUP_REMOVED lines=11> */
[----:B------:R2:W-:Y:S02]  /*acf60*/  STL.64 [R1+0x1ec8], R238 ;  /* 0x001ec8ee01007387 */ /* 0x0005e40000100a00 */
[C---:B--2---:R-:W-:Y:S11]  /*acf70*/  HMMA.1688.F32.TF32 R236, R220.reuse, R214, R244 ;  /* 0x000000d6dcec723c */ /* 0x044ff600000810f4 */
[----:B------:R-:W-:Y:S11]  /*acf80*/  @!UPT UIADD3 URZ, URZ, URZ, URZ ;  /* 0x0000003f3f3ff290 */ /* 0x000ff6000fffe03f */
[----:B------:R-:W-:Y:S01]  /*acf90*/  @!UPT UIADD3 URZ, URZ, URZ, URZ ;  /* 0x0000003f3f3ff290 */ /* 0x000fe2000fffe03f */
        /* <DEDUP_REMOVED lines=171> */
[----:B-1----:R-:W4:Y:S01]  /*ada50*/  LDL.LU R8, [R1+0x690] ;  /* 0x0006900001087983 */ /* 0x002f220000300800 */
[----:B------:R-:W4:Y:S02]  /*ada60*/  LDL.LU R9, [R1+0x694] ;  /* 0x0006940001097983 */ /* 0x000f240000300800 */
[----:B------:R-:W4:Y:S02]  /*ada70*/  LDL.LU R10, [R1+0x698] ;  /* 0x00069800010a7983 */ /* 0x000f240000300800 */
[----:B------:R-:W4:Y:S01]  /*ada80*/  LDL.LU R11, [R1+0x69c] ;  /* 0x00069c00010b7983 */ /* 0x000f220000300800 */
[C---:B--2---:R-:W-:Y:S08]  /*ada90*/  HMMA.1688.F32.TF32 R236, R220.reuse, R122, R236 ;  /* 0x0000007adcec723c */ /* 0x044ff000000810ec */
[C---:B---3--:R-:W-:Y:S08]  /*adaa0*/  HMMA.1688.F32.TF32 R248, R220.reuse, R126, R248 ;  /* 0x0000007edcf8723c */ /* 0x048ff000000810f8 */
[C---:B------:R-:W-:Y:S11]  /*adab0*/  HMMA.1688.F32.TF32 R232, R220.reuse, R106, R232 ;  /* 0x0000006adce8723c */ /* 0x040ff600000810e8 */
[----:B------:R-:W-:Y:S04]  /*adac0*/  @!UPT UIADD3 URZ, URZ, URZ, URZ ;  /* 0x0000003f3f3ff290 */ /* 0x000fe8000fffe03f */
[----:B------:R-:W-:Y:S01]  /*adad0*/  STL.64 [R1+0x1cf0], R248 ;  /* 0x001cf0f801007387 */ /* 0x000fe20000100a00 */
[----:B------:R4:W-:Y:S02]  /*adae0*/  STL.64 [R1+0x1cf8], R250 ;  /* 0x001cf8fa01007387 */ /* 0x0009e40000100a00 */
[----:B------:R-:W-:Y:S02]  /*adaf0*/  STL.64 [R1+0x1ce0], R236 ;  /* 0x001ce0ec01007387 */ /* 0x000fe40000100a00 */
[----:B------:R1:W-:Y:S01]  /*adb00*/  STL.64 [R1+0x1ce8], R238 ;  /* 0x001ce8ee01007387 */ /* 0x0003e20000100a00 */
[C---:B----4-:R-:W-:Y:S08]  /*adb10*/  HMMA.1688.F32.TF32 R248, R220.reuse, R118, R240 ;  /* 0x00000076dcf8723c */ /* 0x050ff000000810f0 */
[C---:B------:R-:W-:Y:S08]  /*adb20*/  HMMA.1688.F32.TF32 R240, R220.reuse, R114, R244 ;  /* 0x00000072dcf0723c */ /* 0x040ff000000810f4 */
[C---:B-1----:R-:W-:Y:S08]  /*adb30*/  HMMA.1688.F32.TF32 R236, R220.reuse, R110, R228 ;  /* 0x0000006edcec723c */ /* 0x042ff000000810e4 */
[----:B------:R-:W-:Y:S08]  /*adb40*/  HMMA.1688.F32.TF32 R228, R220, R102, R48 ;  /* 0x00000066dce4723c */ /* 0x000ff00000081030 */
        /* <DEDUP_REMOVED lines=210> */
[----:B-1----:R-:W-:Y:S08]  /*ae870*/  HMMA.1688.F32.TF32 R48, R224, R106, R36 ;  /* 0x0000006ae030723c */ /* 0x002ff00000081024 */
[C---:B------:R-:W-:Y:S01]  /*ae880*/  HMMA.1688.F32.TF32 R36, R220.reuse, R218, R88 ;  /* 0x000000dadc24723c */ /* 0x040fe20000081058 */
        /* <DEDUP_REMOVED lines=53> */
[----:B--2---:R-:W2:Y:S01]  /*aebe0*/  LDL.LU R16, [R1+0x380] ;  /* 0x0003800001107983 */ /* 0x004ea20000300800 */
[----:B------:R-:W-:Y:S02]  /*aebf0*/  STL.64 [R1+0x18c0], R12 ;  /* 0x0018c00c01007387 */ /* 0x000fe40000100a00 */
[----:B------:R-:W-:Y:S02]  /*aec00*/  STL.64 [R1+0x18c8], R14 ;  /* 0x0018c80e01007387 */ /* 0x000fe40000100a00 */
        /* <DEDUP_REMOVED lines=109> */
[C---:B----4-:R-:W-:Y:S08]  /*af2e0*/  HMMA.1688.F32.TF32 R8, R220.reuse, R162, R8 ;  /* 0x000000a2dc08723c */ /* 0x050ff00000081008 */
[C---:B--2---:R-:W-:Y:S11]  /*af2f0*/  HMMA.1688.F32.TF32 R56, R220.reuse, R166, R56 ;  /* 0x000000a6dc38723c */ /* 0x044ff60000081038 */
[----:B------:R-:W-:Y:S11]  /*af300*/  @!UPT UIADD3 URZ, URZ, URZ, URZ ;  /* 0x0000003f3f3ff290 */ /* 0x000ff6000fffe03f */
[----:B------:R-:W-:Y:S01]  /*af310*/  @!UPT UIADD3 URZ, URZ, URZ, URZ ;  /* 0x0000003f3f3ff290 */ /* 0x000fe2000fffe03f */
[----:B------:R-:W-:Y:S01]  /*af320*/  STL.64 [R1+0x18a0], R56 ;  /* 0x0018a03801007387 */ /* 0x000fe20000100a00 */
[----:B------:R1:W-:Y:S03]  /*af330*/  STL.64 [R1+0x18a8], R58 ;  /* 0x0018a83a01007387 */ /* 0x0003e60000100a00 */
[----:B-1----:R-:W2:Y:S01]  /*af340*/  LDL.LU.64 R58, [R1+0x7768] ;  /* 0x00776800013a7983 */ /* 0x002ea20000300a00 */
[----:B------:R-:W4:Y:S02]  /*af350*/  LDL.LU.64 R56, [R1+0x7760] ;  /* 0x0077600001387983 */ /* 0x000f240000300a00 */
[----:B------:R-:W-:Y:S02]  /*af360*/  STL.64 [R1+0x1890], R8 ;  /* 0x0018900801007387 */ /* 0x000fe40000100a00 */
[----:B------:R1:W-:Y:S02]  /*af370*/  STL.64 [R1+0x1898], R10 ;  /* 0x0018980a01007387 */ /* 0x0003e40000100a00 */
[----:B-1----:R-:W2:Y:S01]  /*af380*/  LDL.LU.64 R10, [R1+0x7758] ;  /* 0x00775800010a7983 */ /* 0x002ea20000300a00 */
[----:B------:R-:W2:Y:S01]  /*af390*/  LDL.LU.64 R8, [R1+0x7750] ;  /* 0x0077500001087983 */ /* 0x000ea20000300a00 */
[C---:B---3--:R-:W-:Y:S08]  /*af3a0*/  HMMA.1688.F32.TF32 R248, R220.reuse, R158, R248 ;  /* 0x0000009edcf8723c */ /* 0x048ff000000810f8 */
[C---:B------:R-:W-:Y:S08]  /*af3b0*/  HMMA.1688.F32.TF32 R236, R220.reuse, R154, R236 ;  /* 0x0000009adcec723c */ /* 0x040ff000000810ec */
[C---:B------:R-:W-:Y:S08]  /*af3c0*/  HMMA.1688.F32.TF32 R232, R220.reuse, R138, R232 ;  /* 0x0000008adce8723c */ /* 0x040ff000000810e8 */
[C---:B------:R-:W-:Y:S08]  /*af3d0*/  HMMA.1688.F32.TF32 R40, R220.reuse, R126, R40 ;  /* 0x0000007edc28723c */ /* 0x040ff00000081028 */
[C---:B------:R-:W-:Y:S01]  /*af3e0*/  HMMA.1688.F32.TF32 R36, R220.reuse, R122, R36 ;  /* 0x0000007adc24723c */ /* 0x040fe20000081024 */
[----:B------:R-:W-:Y:S01]  /*af3f0*/  STL.64 [R1+0x1880], R248 ;  /* 0x001880f801007387 */ /* 0x000fe20000100a00 */
[----:B------:R1:W-:Y:S02]  /*af400*/  STL.64 [R1+0x1888], R250 ;  /* 0x001888fa01007387 */ /* 0x0003e40000100a00 */
[----:B------:R-:W-:Y:S02]  /*af410*/  STL.64 [R1+0x1870], R236 ;  /* 0x001870ec01007387 */ /* 0x000fe40000100a00 */
[----:B------:R3:W-:Y:S02]  /*af420*/  STL.64 [R1+0x1878], R238 ;  /* 0x001878ee01007387 */ /* 0x0007e40000100a00 */
[C---:B-1----:R-:W-:Y:S08]  /*af430*/  HMMA.1688.F32.TF32 R248, R220.reuse, R150, R240 ;  /* 0x00000096dcf8723c */ /* 0x042ff000000810f0 */
        /* <DEDUP_REMOVED lines=22> */
[C---:B---3--:R-:W-:Y:S01]  /*af5a0*/  HMMA.1688.F32.TF32 R36, R220.reuse, R110, R84 ;  /* 0x0000006edc24723c */ /* 0x048fe20000081054 */
        /* <DEDUP_REMOVED lines=8> */
[C---:B---3--:R-:W-:Y:S01]  /*af630*/  HMMA.1688.F32.TF32 R36, R224.reuse, R218, R64 ;  /* 0x000000dae024723c */ /* 0x048fe20000081040 */
[----:B------:R-:W-:Y:S01]  /*af640*/  STL.64 [R1+0x1780], R44 ;  /* 0x0017802c01007387 */ /* 0x000fe20000100a00 */
[----:B------:R1:W-:Y:S06]  /*af650*/  STL.64 [R1+0x1788], R46 ;  /* 0x0017882e01007387 */ /* 0x0003ec0000100a00 */
[C---:B------:R-:W-:Y:S08]  /*af660*/  HMMA.1688.F32.TF32 R32, R224.reuse, R202, R32 ;  /* 0x000000cae020723c */ /* 0x040ff00000081020 */
[C---:B------:R-:W-:Y:S08]  /*af670*/  HMMA.1688.F32.TF32 R28, R224.reuse, R198, R28 ;  /* 0x000000c6e01c723c */ /* 0x040ff0000008101c */
[C---:B------:R-:W-:Y:S08]  /*af680*/  HMMA.1688.F32.TF32 R24, R224.reuse, R94, R24 ;  /* 0x0000005ee018723c */ /* 0x040ff00000081018 */
[C---:B------:R-:W-:Y:S08]  /*af690*/  HMMA.1688.F32.TF32 R20, R224.reuse, R98, R20 ;  /* 0x00000062e014723c */ /* 0x040ff00000081014 */
        /* <DEDUP_REMOVED lines=10> */
[----:B------:R3:W-:Y:S02]  /*af740*/  STL.64 [R1+0x1768], R38 ;  /* 0x0017682601007387 */ /* 0x0007e40000100a00 */
[C---:B---3--:R-:W-:Y:S08]  /*af750*/  HMMA.1688.F32.TF32 R40, R224.reuse, R210, R80 ;  /* 0x000000d2e028723c */ /* 0x048ff00000081050 */
[----:B------:R-:W-:Y:S01]  /*af760*/  HMMA.1688.F32.TF32 R36, R224, R206, R76 ;  /* 0x000000cee024723c */ /* 0x000fe2000008104c */
        /* <DEDUP_REMOVED lines=16> */
[----:B------:R1:W-:Y:S02]  /*af870*/  STL.64 [R1+0x16e8], R18 ;  /* 0x0016e81201007387 */ /* 0x0003e40000100a00 */
[----:B------:R1:W-:Y:S02]  /*af880*/  STL.64 [R1+0x16d0], R12 ;  /* 0x0016d00c01007387 */ /* 0x0003e40000100a00 */
        /* <DEDUP_REMOVED lines=9> */
[----:B--2---:R-:W-:-:S02]  /*af920*/  IMAD.MOV.U32 R231, RZ, RZ, R8 ;  /* 0x000000ffffe77224 */ /* 0x004fc400078e0008 */
[----:B------:R-:W-:Y:S01]  /*af930*/  IMAD.MOV.U32 R230, RZ, RZ, R9 ;  /* 0x000000ffffe67224 */ /* 0x000fe200078e0009 */
[----:B------:R-:W2:Y:S01]  /*af940*/  LDL.LU R8, [R1+0x230] ;  /* 0x0002300001087983 */ /* 0x000ea20000300800 */
[----:B------:R-:W-:Y:S01]  /*af950*/  MOV R229, R10 ;  /* 0x0000000a00e57202 */ /* 0x000fe20000000f00 */
[----:B------:R-:W2:Y:S02]  /*af960*/  LDL.LU R9, [R1+0x234] ;  /* 0x0002340001097983 */ /* 0x000ea40000300800 */
[----:B------:R-:W-:Y:S01]  /*af970*/  IMAD.MOV.U32 R228, RZ, RZ, R11 ;  /* 0x000000ffffe47224 */ /* 0x000fe200078e000b */
[----:B------:R-:W2:Y:S01]  /*af980*/  LDL.LU R10, [R1+0x238] ;  /* 0x00023800010a7983 */ /* 0x000ea20000300800 */
[----:B------:R-:W2:Y:S02]  /*af990*/  LDL.LU R11, [R1+0x23c] ;  /* 0x00023c00010b7983 */ /* 0x000ea40000300800 */
[----:B---3--:R-:W3:Y:S02]  /*af9a0*/  LDL.LU R16, [R1+0x250] ;  /* 0x0002500001107983 */ /* 0x008ee40000300800 */
[----:B------:R-:W3:Y:S01]  /*af9b0*/  LDL.LU R17, [R1+0x254] ;  /* 0x0002540001117983 */ /* 0x000ee20000300800 */
[----:B-1----:R-:W3:Y:S01]  /*af9c0*/  LDL.LU R18, [R1+0x258] ;  /* 0x0002580001127983 */ /* 0x002ee20000300800 */
        /* <DEDUP_REMOVED lines=98> */
[----:B------:R-:W3:Y:S02]  /*afff0*/  LDL.LU.64 R52, [R1+0x7740] ;  /* 0x0077400001347983 */ /* 0x000ee40000300a00 */
[----:B------:R-:W-:Y:S02]  /*b0000*/  STL.64 [R1+0x16b0], R48 ;  /* 0x0016b03001007387 */ /* 0x000fe40000100a00 */
[----:B------:R1:W-:Y:S01]  /*b0010*/  STL.64 [R1+0x16b8], R50 ;  /* 0x0016b83201007387 */ /* 0x0003e20000100a00 */
[C---:B----4-:R-:W-:Y:S01]  /*b0020*/  HMMA.1688.F32.TF32 R60, R224.reuse, R146, R60 ;  /* 0x00000092e03c723c */ /* 0x050fe2000008103c */
[----:B-1----:R-:W4:Y:S01]  /*b0030*/  LDL.LU.64 R50, [R1+0x7738] ;  /* 0x0077380001327983 */ /* 0x002f220000300a00 */
[----:B------:R-:W2:Y:S02]  /*b0040*/  LDL.LU.64 R48, [R1+0x7730] ;  /* 0x0077300001307983 */ /* 0x000ea40000300a00 */
[----:B------:R-:W-:Y:S02]  /*b0050*/  STL.64 [R1+0x16a0], R36 ;  /* 0x0016a02401007387 */ /* 0x000fe40000100a00 */
[----:B------:R1:W-:Y:S02]  /*b0060*/  STL.64 [R1+0x16a8], R38 ;  /* 0x0016a82601007387 */ /* 0x0003e40000100a00 */
[C---:B------:R-:W-:Y:S01]  /*b0070*/  HMMA.1688.F32.TF32 R80, R224.reuse, R142, R80 ;  /* 0x0000008ee050723c */ /* 0x040fe20000081050 */
[----:B-1----:R-:W2:Y:S01]  /*b0080*/  LDL.LU.64 R38, [R1+0x7728] ;  /* 0x0077280001267983 */ /* 0x002ea20000300a00 */
[----:B------:R-:W3:Y:S02]  /*b0090*/  LDL.LU.64 R36, [R1+0x7720] ;  /* 0x0077200001247983 */ /* 0x000ee40000300a00 */
[----:B------:R-:W-:Y:S02]  /*b00a0*/  STL.64 [R1+0x1680], R40 ;  /* 0x0016802801007387 */ /* 0x000fe40000100a00 */
[----:B------:R1:W-:Y:S02]  /*b00b0*/  STL.64 [R1+0x1688], R42 ;  /* 0x0016882a01007387 */ /* 0x0003e40000100a00 */
[C---:B------:R-:W-:Y:S01]  /*b00c0*/  HMMA.1688.F32.TF32 R76, R224.reuse, R138, R76 ;  /* 0x0000008ae04c723c */ /* 0x040fe2000008104c */
[----:B-1----:R-:W4:Y:S01]  /*b00d0*/  LDL.LU.64 R42, [R1+0x7718] ;  /* 0x00771800012a7983 */ /* 0x002f220000300a00 */
[----:B------:R-:W4:Y:S02]  /*b00e0*/  LDL.LU.64 R40, [R1+0x7710] ;  /* 0x0077100001287983 */ /* 0x000f240000300a00 */
        /* <DEDUP_REMOVED lines=70> */
[----:B------:R-:W4:Y:S01]  /*b0550*/  LDL.LU.64 R8, [R1+0x7610] ;  /* 0x0076100001087983 */ /* 0x000f220000300a00 */
[C---:B------:R-:W-:Y:S08]  /*b0560*/  HMMA.1688.F32.TF32 R248, R224.reuse, R106, R248 ;  /* 0x0000006ae0f8723c */ /* 0x040ff000000810f8 */
[----:B------:R-:W-:Y:S08]  /*b0570*/  HMMA.1688.F32.TF32 R224, R224, R102, R236 ;  /* 0x00000066e0e0723c */ /* 0x000ff000000810ec */
        /* <DEDUP_REMOVED lines=9> */
[----:B--2---:R-:W-:Y:S01]  /*b0610*/  HMMA.1688.F32.TF32 R224, R220, R214, R240 ;  /* 0x000000d6dce0723c */ /* 0x004fe200000810f0 */
[----:B------:R-:W-:Y:S01]  /*b0620*/  MOV R249, R38 ;  /* 0x0000002600f97202 */ /* 0x000fe20000000f00 */
[----:B---3--:R-:W-:-:S05]  /*b0630*/  IMAD.MOV.U32 R248, RZ, RZ, R37 ;  /* 0x000000fffff87224 */ /* 0x008fca00078e0025 */
[----:B------:R-:W-:Y:S02]  /*b0640*/  IMAD.MOV.U32 R243, RZ, RZ, R36 ;  /* 0x000000fffff37224 */ /* 0x000fe400078e0024 */
[----:B------:R-:W-:Y:S01]  /*b0650*/  IMAD.MOV.U32 R250, RZ, RZ, R39 ;  /* 0x000000fffffa7224 */ /* 0x000fe200078e0027 */
[----:B----4-:R-:W-:Y:S01]  /*b0660*/  MOV R241, R42 ;  /* 0x0000002a00f17202 */ /* 0x010fe20000000f00 */
[----:B------:R-:W-:Y:S02]  /*b0670*/  IMAD.MOV.U32 R240, RZ, RZ, R41 ;  /* 0x000000fffff07224 */ /* 0x000fe400078e0029 */
[----:B------:R-:W-:Y:S02]  /*b0680*/  IMAD.MOV.U32 R242, RZ, RZ, R43 ;  /* 0x000000fffff27224 */ /* 0x000fe400078e002b */
[----:B------:R-:W-:Y:S01]  /*b0690*/  IMAD.MOV.U32 R251, RZ, RZ, R47 ;  /* 0x000000fffffb7224 */ /* 0x000fe200078e002f */
[C---:B------:R-:W-:Y:S11]  /*b06a0*/  HMMA.1688.F32.TF32 R8, R220.reuse, R218, R8 ;  /* 0x000000dadc08723c */ /* 0x040ff60000081008 */
[----:B------:R-:W-:Y:S11]  /*b06b0*/  @!UPT UIADD3 URZ, URZ, URZ, URZ ;  /* 0x0000003f3f3ff290 */ /* 0x000ff6000fffe03f */
[----:B------:R-:W-:Y:S01]  /*b06c0*/  @!UPT UIADD3 URZ, URZ, URZ, URZ ;  /* 0x0000003f3f3ff290 */ /* 0x000fe2000fffe03f */
[----:B------:R-:W-:Y:S01]  /*b06d0*/  STL.64 [R1+0x1520], R8 ;  /* 0x0015200801007387 */ /* 0x000fe20000100a00 */
[----:B------:R2:W-:Y:S02]  /*b06e0*/  STL.64 [R1+0x1528], R10 ;  /* 0x0015280a01007387 */ /* 0x0005e40000100a00 */
[C---:B--2---:R-:W-:Y:S01]  /*b06f0*/  HMMA.1688.F32.TF32 R8, R220.reuse, R210, R244 ;  /* 0x000000d2dc08723c */ /* 0x044fe200000810f4 */
[----:B------:R-:W-:Y:S01]  /*b0700*/  STL.64 [R1+0x1510], R224 ;  /* 0x001510e001007387 */ /* 0x000fe20000100a00 */
[----:B------:R2:W-:Y:S06]  /*b0710*/  STL.64 [R1+0x1518], R226 ;  /* 0x001518e201007387 */ /* 0x0005ec0000100a00 */
[C---:B--2---:R-:W-:Y:S11]  /*b0720*/  HMMA.1688.F32.TF32 R224, R220.reuse, R202, R232 ;  /* 0x000000cadce0723c */ /* 0x044ff600000810e8 */
[----:B------:R-:W-:Y:S04]  /*b0730*/  @!UPT UIADD3 URZ, URZ, URZ, URZ ;  /* 0x0000003f3f3ff290 */ /* 0x000fe8000fffe03f */
[----:B------:R-:W-:Y:S01]  /*b0740*/  STL.64 [R1+0x1500], R8 ;  /* 0x0015000801007387 */ /* 0x000fe20000100a00 */
[----:B------:R2:W-:Y:S02]  /*b0750*/  STL.64 [R1+0x1508], R10 ;  /* 0x0015080a01007387 */ /* 0x0005e40000100a00 */
[C---:B--2---:R-:W-:Y:S01]  /*b0760*/  HMMA.1688.F32.TF32 R8, R220.reuse, R198, R12 ;  /* 0x000000c6dc08723c */ /* 0x044fe2000008100c */
[----:B------:R-:W-:Y:S01]  /*b0770*/  STL.64 [R1+0x14f0], R228 ;  /* 0x0014f0e401007387 */ /* 0x000fe20000100a00 */
[----:B------:R-:W-:Y:S02]  /*b0780*/  STL.64 [R1+0x14f8], R230 ;  /* 0x0014f8e601007387 */ /* 0x000fe40000100a00 */
[----:B------:R-:W-:Y:S02]  /*b0790*/  STL.64 [R1+0x7568], R198 ;  /* 0x007568c601007387 */ /* 0x000fe40000100a00 */
[----:B------:R-:W-:Y:S01]  /*b07a0*/  STL.64 [R1+0x14e0], R224 ;  /* 0x0014e0e001007387 */ /* 0x000fe20000100a00 */
[----:B------:R-:W-:Y:S01]  /*b07b0*/  STL.64 [R1+0x14e8], R226 ;  /* 0x0014e8e201007387 */ /* 0x000fe20000100a00 */
[----:B------:R-:W-:Y:S11]  /*b07c0*/  STL.64 [R1+0x7560], R196 ;  /* 0x007560c401007387 */ /* 0x000ff60000100a00 */
[----:B------:R-:W-:Y:S04]  /*b07d0*/  @!UPT UIADD3 URZ, URZ, URZ, URZ ;  /* 0x0000003f3f3ff290 */ /* 0x000fe8000fffe03f */
[----:B------:R-:W-:Y:S01]  /*b07e0*/  STL.64 [R1+0x14d0], R8 ;  /* 0x0014d00801007387 */ /* 0x000fe20000100a00 */
[----:B------:R2:W-:Y:S02]  /*b07f0*/  STL.64 [R1+0x14d8], R10 ;  /* 0x0014d80a01007387 */ /* 0x0005e40000100a00 */
[C---:B--2---:R-:W-:Y:S01]  /*b0800*/  HMMA.1688.F32.TF32 R8, R220.reuse, R94, R16 ;  /* 0x0000005edc08723c */ /* 0x044fe20000081010 */
[----:B------:R-:W-:Y:S01]  /*b0810*/  STL.64 [R1+0x7558], R94 ;  /* 0x0075585e01007387 */ /* 0x000fe20000100a00 */
[----:B------:R-:W-:Y:S11]  /*b0820*/  STL.64 [R1+0x7550], R92 ;  /* 0x0075505c01007387 */ /* 0x000ff60000100a00 */
[----:B------:R-:W-:Y:S10]  /*b0830*/  @!UPT UIADD3 URZ, URZ, URZ, URZ ;  /* 0x0000003f3f3ff290 */ /* 0x000ff4000fffe03f */
[----:B------:R-:W-:Y:S01]  /*b0840*/  STL.64 [R1+0x14c0], R8 ;  /* 0x0014c00801007387 */ /* 0x000fe20000100a00 */
[----:B------:R2:W-:Y:S02]  /*b0850*/  STL.64 [R1+0x14c8], R10 ;  /* 0x0014c80a01007387 */ /* 0x0005e40000100a00 */
[C---:B--2---:R-:W-:Y:S08]  /*b0860*/  HMMA.1688.F32.TF32 R8, R220.reuse, R98, R20 ;  /* 0x00000062dc08723c */ /* 0x044ff00000081014 */
[C---:B------:R-:W-:Y:S08]  /*b0870*/  HMMA.1688.F32.TF32 R16, R220.reuse, R194, R24 ;  /* 0x000000c2dc10723c */ /* 0x040ff00000081018 */
[C---:B------:R-:W-:Y:S07]  /*b0880*/  HMMA.1688.F32.TF32 R12, R220.reuse, R190, R28 ;  /* 0x000000bedc0c723c */ /* 0x040fee000008101c */
[----:B------:R-:W-:Y:S01]  /*b0890*/  STL.64 [R1+0x14b0], R8 ;  /* 0x0014b00801007387 */ /* 0x000fe20000100a00 */
[----:B------:R2:W-:Y:S02]  /*b08a0*/  STL.64 [R1+0x14b8], R10 ;  /* 0x0014b80a01007387 */ /* 0x0005e40000100a00 */
[----:B--2---:R-:W-:Y:S05]  /*b08b0*/  HMMA.1688.F32.TF32 R8, R220, R186, R32 ;  /* 0x000000badc08723c */ /* 0x004fea0000081020 */
[----:B------:R-:W-:Y:S01]  /*b08c0*/  STL.64 [R1+0x14a0], R16 ;  /* 0x0014a01001007387 */ /* 0x000fe20000100a00 */
[----:B------:R-:W-:Y:S07]  /*b08d0*/  STL.64 [R1+0x14a8], R18 ;  /* 0x0014a81201007387 */ /* 0x000fee0000100a00 */
[----:B------:R-:W-:Y:S02]  /*b08e0*/  STL.64 [R1+0x1490], R12 ;  /* 0x0014900c01007387 */ /* 0x000fe40000100a00 */
[----:B------:R-:W-:Y:S01]  /*b08f0*/  IMAD.MOV.U32 R228, RZ, RZ, R72 ;  /* 0x000000ffffe47224 */ /* 0x000fe200078e0048 */
[----:B------:R-:W-:Y:S01]  /*b0900*/  STL.64 [R1+0x1498], R14 ;  /* 0x0014980e01007387 */ /* 0x000fe20000100a00 */
[----:B------:R-:W2:Y:S01]  /*b0910*/  LDL.LU R72, [R1+0x760c] ;  /* 0x00760c0001487983 */ /* 0x000ea20000300800 */
[----:B------:R-:W-:Y:S01]  /*b0920*/  MOV R229, R73 ;  /* 0x0000004900e57202 */ /* 0x000fe20000000f00 */
[----:B------:R-:W-:-:S02]  /*b0930*/  IMAD.MOV.U32 R230, RZ, RZ, R74 ;  /* 0x000000ffffe67224 */ /* 0x000fc400078e004a */
[----:B------:R-:W-:Y:S02]  /*b0940*/  IMAD.MOV.U32 R231, RZ, RZ, R75 ;  /* 0x000000ffffe77224 */ /* 0x000fe400078e004b */
[----:B------:R-:W-:Y:S01]  /*b0950*/  IMAD.MOV.U32 R224, RZ, RZ, R68 ;  /* 0x000000ffffe07224 */ /* 0x000fe200078e0044 */
[----:B------:R-:W-:Y:S01]  /*b0960*/  MOV R225, R69 ;  /* 0x0000004500e17202 */ /* 0x000fe20000000f00 */
[----:B------:R-:W-:Y:S02]  /*b0970*/  IMAD.MOV.U32 R226, RZ, RZ, R70 ;  /* 0x000000ffffe27224 */ /* 0x000fe400078e0046 */
[----:B------:R-:W-:Y:S01]  /*b0980*/  IMAD.MOV.U32 R227, RZ, RZ, R71 ;  /* 0x000000ffffe37224 */ /* 0x000fe200078e0047 */
        /* <DEDUP_REMOVED lines=9> */
[----:B---3--:R-:W-:Y:S01]  /*b0a20*/  IMAD.MOV.U32 R8, RZ, RZ, R64 ;  /* 0x000000ffff087224 */ /* 0x008fe200078e0040 */
[----:B------:R-:W-:-:S02]  /*b0a30*/  MOV R9, R65 ;  /* 0x0000004100097202 */ /* 0x000fc40000000f00 */
[----:B------:R-:W3:Y:S01]  /*b0a40*/  LDL.LU R64, [R1+0x75ec] ;  /* 0x0075ec0001407983 */ /* 0x000ee20000300800 */
[----:B------:R-:W3:Y:S02]  /*b0a50*/  LDL.LU R65, [R1+0x75e8] ;  /* 0x0075e80001417983 */ /* 0x000ee40000300800 */
[----:B----4-:R-:W-:Y:S02]  /*b0a60*/  IMAD.MOV.U32 R10, RZ, RZ, R66 ;  /* 0x000000ffff0a7224 */ /* 0x010fe400078e0042 */
[----:B------:R-:W-:Y:S01]  /*b0a70*/  IMAD.MOV.U32 R11, RZ, RZ, R67 ;  /* 0x000000ffff0b7224 */ /* 0x000fe200078e0043 */
[----:B------:R-:W3:Y:S01]  /*b0a80*/  LDL.LU R66, [R1+0x75e4] ;  /* 0x0075e40001427983 */ /* 0x000ee20000300800 */
[----:B------:R-:W3:Y:S02]  /*b0a90*/  LDL.LU R67, [R1+0x75e0] ;  /* 0x0075e00001437983 */ /* 0x000ee40000300800 */
[----:B------:R-:W-:Y:S01]  /*b0aa0*/  IMAD.MOV.U32 R12, RZ, RZ, R60 ;  /* 0x000000ffff0c7224 */ /* 0x000fe200078e003c */
[----:B------:R-:W-:Y:S01]  /*b0ab0*/  MOV R13, R61 ;  /* 0x0000003d000d7202 */ /* 0x000fe20000000f00 */
[----:B------:R-:W4:Y:S01]  /*b0ac0*/  LDL.LU R60, [R1+0x75dc] ;  /* 0x0075dc00013c7983 */ /* 0x000f220000300800 */
[----:B------:R-:W4:Y:S02]  /*b0ad0*/  LDL.LU R61, [R1+0x75d8] ;  /* 0x0075d800013d7983 */ /* 0x000f240000300800 */
[----:B------:R-:W-:-:S02]  /*b0ae0*/  IMAD.MOV.U32 R14, RZ, RZ, R62 ;  /* 0x000000ffff0e7224 */ /* 0x000fc400078e003e */
[----:B------:R-:W-:Y:S01]  /*b0af0*/  IMAD.MOV.U32 R15, RZ, RZ, R63 ;  /* 0x000000ffff0f7224 */ /* 0x000fe200078e003f */
[----:B------:R-:W4:Y:S01]  /*b0b00*/  LDL.LU R62, [R1+0x75d4] ;  /* 0x0075d400013e7983 */ /* 0x000f220000300800 */
[----:B------:R-:W4:Y:S02]  /*b0b10*/  LDL.LU R63, [R1+0x75d0] ;  /* 0x0075d000013f7983 */ /* 0x000f240000300800 */
[----:B------:R-:W-:Y:S01]  /*b0b20*/  IMAD.MOV.U32 R16, RZ, RZ, R56 ;  /* 0x000000ffff107224 */ /* 0x000fe200078e0038 */
[----:B------:R-:W-:Y:S01]  /*b0b30*/  MOV R17, R57 ;  /* 0x0000003900117202 */ /* 0x000fe20000000f00 */
[----:B------:R-:W2:Y:S01]  /*b0b40*/  LDL.LU R56, [R1+0x75cc] ;  /* 0x0075cc0001387983 */ /* 0x000ea20000300800 */
[----:B------:R-:W2:Y:S02]  /*b0b50*/  LDL.LU R57, [R1+0x75c8] ;  /* 0x0075c80001397983 */ /* 0x000ea40000300800 */
[----:B------:R-:W-:Y:S02]  /*b0b60*/  IMAD.MOV.U32 R18, RZ, RZ, R58 ;  /* 0x000000ffff127224 */ /* 0x000fe400078e003a */
[----:B------:R-:W-:Y:S01]  /*b0b70*/  IMAD.MOV.U32 R19, RZ, RZ, R52 ;  /* 0x000000ffff137224 */ /* 0x000fe200078e0034 */
[----:B------:R-:W2:Y:S01]  /*b0b80*/  LDL.LU R58, [R1+0x75c4] ;  /* 0x0075c400013a7983 */ /* 0x000ea20000300800 */
[----:B------:R-:W2:Y:S02]  /*b0b90*/  LDL.LU R52, [R1+0x75c0] ;  /* 0x0075c00001347983 */ /* 0x000ea40000300800 */
[----:B------:R-:W2:Y:S02]  /*b0ba0*/  LDL.LU R92, [R1+0x4410] ;  /* 0x00441000015c7983 */ /* 0x000ea40000300800 */
[----:B------:R-:W2:Y:S01]  /*b0bb0*/  LDL.LU R93, [R1+0x4414] ;  /* 0x00441400015d7983 */ /* 0x000ea20000300800 */
[----:B------:R-:W2:Y:S01]  /*b0bc0*/  LDL.LU R94, [R1+0x4418] ;  /* 0x00441800015e7983 */ /* 0x000ea20000300800 */
[----:B------:R-:W2:Y:S02]  /*b0bd0*/  LDL.LU R95, [R1+0x441c] ;  /* 0x00441c00015f7983 */ /* 0x000ea40000300800 */
[----:B------:R-:W-:Y:S01]  /*b0be0*/  IMAD.MOV.U32 R196, RZ, RZ, R53 ;  /* 0x000000ffffc47224 */ /* 0x000fe200078e0035 */
[----:B------:R-:W-:Y:S01]  /*b0bf0*/  MOV R197, R48 ;  /* 0x0000003000c57202 */ /* 0x000fe20000000f00 */
[----:B------:R-:W2:Y:S01]  /*b0c00*/  LDL.LU R53, [R1+0x75bc] ;  /* 0x0075bc0001357983 */ /* 0x000ea20000300800 */
[----:B------:R-:W2:Y:S02]  /*b0c10*/  LDL.LU R48, [R1+0x75b8] ;  /* 0x0075b80001307983 */ /* 0x000ea40000300800 */
[----:B------:R-:W-:-:S02]  /*b0c20*/  IMAD.MOV.U32 R198, RZ, RZ, R49 ;  /* 0x000000ffffc67224 */ /* 0x000fc400078e0031 */
[----:B------:R-:W-:Y:S01]  /*b0c30*/  IMAD.MOV.U32 R199, RZ, RZ, R50 ;  /* 0x000000ffffc77224 */ /* 0x000fe200078e0032 */
[----:B------:R-:W2:Y:S01]  /*b0c40*/  LDL.LU R49, [R1+0x75b4] ;  /* 0x0075b40001317983 */ /* 0x000ea20000300800 */
[----:B------:R-:W2:Y:S02]  /*b0c50*/  LDL.LU R50, [R1+0x75b0] ;  /* 0x0075b00001327983 */ /* 0x000ea40000300800 */
        /* <DEDUP_REMOVED lines=31> */
[----:B------:R2:W-:Y:S03]  /*b0e50*/  STL.64 [R1+0x1468], R26 ;  /* 0x0014681a01007387 */ /* 0x0005e60000100a00 */
[----:B------:R-:W-:Y:S01]  /*b0e60*/  STL.64 [R1+0x1450], R20 ;  /* 0x0014501401007387 */ /* 0x000fe20000100a00 */
[----:B------:R3:W-:Y:S01]  /*b0e70*/  STL.64 [R1+0x1458], R22 ;  /* 0x0014581601007387 */ /* 0x0007e20000100a00 */
[C---:B----4-:R-:W-:Y:S08]  /*b0e80*/  HMMA.1688.F32.TF32 R28, R220.reuse, R170, R48 ;  /* 0x000000aadc1c723c */ /* 0x050ff00000081030 */
        /* <DEDUP_REMOVED lines=41> */
[----:B------:R3:W-:Y:S07]  /*b1120*/  STL.64 [R1+0x12a8], R14 ;  /* 0x0012a80e01007387 */ /* 0x0007ee0000100a00 */
[----:B------:R-:W-:Y:S02]  /*b1130*/  STL.64 [R1+0x1290], R8 ;  /* 0x0012900801007387 */ /* 0x000fe40000100a00 */
[----:B------:R4:W-:Y:S01]  /*b1140*/  STL.64 [R1+0x1298], R10 ;  /* 0x0012980a01007387 */ /* 0x0009e20000100a00 */
[C---:B--2---:R-:W-:Y:S08]  /*b1150*/  HMMA.1688.F32.TF32 R16, R220.reuse, R110, R244 ;  /* 0x0000006edc10723c */ /* 0x044ff000000810f4 */
[----:B---3--:R-:W-:Y:S08]  /*b1160*/  HMMA.1688.F32.TF32 R12, R220, R106, R228 ;  /* 0x0000006adc0c723c */ /* 0x008ff000000810e4 */
[----:B-1----:R-:W-:Y:S08]  /*b1170*/  HMMA.1688.F32.TF32 R228, R236, R218, R88 ;  /* 0x000000daece4723c */ /* 0x002ff00000081058 */
[----:B----4-:R-:W-:Y:S01]  /*b1180*/  HMMA.1688.F32.TF32 R8, R220, R102, R84 ;  /* 0x00000066dc08723c */ /* 0x010fe20000081054 */
        /* <DEDUP_REMOVED lines=8> */
[----:B------:R-:W-:Y:S01]  /*b1210*/  STL.64 [R1+0x74f0], R230 ;  /* 0x0074f0e601007387 */ /* 0x000fe20000100a00 */
[----:B------:R-:W-:Y:S02]  /*b1220*/  STL.64 [R1+0xe70], R8 ;  /* 0x000e700801007387 */ /* 0x000fe40000100a00 */
[----:B------:R4:W-:Y:S01]  /*b1230*/  STL.64 [R1+0xe78], R10 ;  /* 0x000e780a01007387 */ /* 0x0009e20000100a00 */
[C---:B--2---:R-:W-:Y:S08]  /*b1240*/  HMMA.1688.F32.TF32 R16, R236.reuse, R214, R248 ;  /* 0x000000d6ec10723c */ /* 0x044ff000000810f8 */
[C---:B---3--:R-:W-:Y:S08]  /*b1250*/  HMMA.1688.F32.TF32 R12, R236.reuse, R210, R240 ;  /* 0x000000d2ec0c723c */ /* 0x048ff000000810f0 */
[C---:B----4-:R-:W-:Y:S01]  /*b1260*/  HMMA.1688.F32.TF32 R8, R236.reuse, R206, R232 ;  /* 0x000000ceec08723c */ /* 0x050fe200000810e8 */
[----:B------:R-:W-:Y:S06]  /*b1270*/  STL.64 [R1+0x74e8], R228 ;  /* 0x0074e8e401007387 */ /* 0x000fec0000100a00 */
        /* <DEDUP_REMOVED lines=118> */
[----:B------:R-:W1:Y:S01]  /*b19e0*/  LDL.LU R232, [R1+0x1650] ;  /* 0x0016500001e87983 */ /* 0x000e620000300800 */
[----:B------:R-:W1:Y:S02]  /*b19f0*/  LDL.LU R233, [R1+0x1654] ;  /* 0x0016540001e97983 */ /* 0x000e640000300800 */
[----:B------:R-:W1:Y:S02]  /*b1a00*/  LDL.LU R234, [R1+0x1658] ;  /* 0x0016580001ea7983 */ /* 0x000e640000300800 */
[----:B------:R-:W1:Y:S01]  /*b1a10*/  LDL.LU R235, [R1+0x165c] ;  /* 0x00165c0001eb7983 */ /* 0x000e620000300800 */
        /* <DEDUP_REMOVED lines=12> */
[----:B--2---:R-:W3:Y:S01]  /*b1ae0*/  LDL.LU.64 R94, [R1+0x7558] ;  /* 0x00755800015e7983 */ /* 0x004ee20000300a00 */
[C---:B------:R-:W-:Y:S01]  /*b1af0*/  HMMA.1688.F32.TF32 R88, R236.reuse, R98, R88 ;  /* 0x00000062ec58723c */ /* 0x040fe20000081058 */
[----:B------:R-:W2:Y:S07]  /*b1b00*/  LDL.LU.64 R92, [R1+0x7550] ;  /* 0x00755000015c7983 */ /* 0x000eae0000300a00 */
[C---:B---3--:R-:W-:Y:S11]  /*b1b10*/  HMMA.1688.F32.TF32 R228, R236.reuse, R94, R228 ;  /* 0x0000005eece4723c */ /* 0x048ff600000810e4 */
[----:B------:R-:W-:Y:S11]  /*b1b20*/  @!UPT UIADD3 URZ, URZ, URZ, URZ ;  /* 0x0000003f3f3ff290 */ /* 0x000ff6000fffe03f */
[----:B------:R-:W-:Y:S01]  /*b1b30*/  @!UPT UIADD3 URZ, URZ, URZ, URZ ;  /* 0x0000003f3f3ff290 */ /* 0x000fe2000fffe03f */
[----:B------:R-:W-:Y:S01]  /*b1b40*/  STL.64 [R1+0xe10], R228 ;  /* 0x000e10e401007387 */ /* 0x000fe20000100a00 */
[----:B------:R3:W-:Y:S02]  /*b1b50*/  STL.64 [R1+0xe18], R230 ;  /* 0x000e18e601007387 */ /* 0x0007e40000100a00 */
[----:B------:R-:W-:Y:S02]  /*b1b60*/  STL.64 [R1+0xe00], R88 ;  /* 0x000e005801007387 */ /* 0x000fe40000100a00 */
[----:B------:R1:W-:Y:S01]  /*b1b70*/  STL.64 [R1+0xe08], R90 ;  /* 0x000e085a01007387 */ /* 0x0003e20000100a00 */
[C---:B---3--:R-:W-:Y:S08]  /*b1b80*/  HMMA.1688.F32.TF32 R228, R236.reuse, R194, R220 ;  /* 0x000000c2ece4723c */ /* 0x048ff000000810dc */
[C---:B------:R-:W-:Y:S08]  /*b1b90*/  HMMA.1688.F32.TF32 R220, R236.reuse, R190, R84 ;  /* 0x000000beecdc723c */ /* 0x040ff00000081054 */
[C---:B-1----:R-:W-:Y:S08]  /*b1ba0*/  HMMA.1688.F32.TF32 R88, R236.reuse, R186, R80 ;  /* 0x000000baec58723c */ /* 0x042ff00000081050 */
        /* <DEDUP_REMOVED lines=22> */
[----:B------:R-:W-:Y:S01]  /*b1d10*/  STL.64 [R1+0xdb8], R82 ;  /* 0x000db85201007387 */ /* 0x000fe20000100a00 */
[C---:B------:R-:W-:Y:S01]  /*b1d20*/  HMMA.1688.F32.TF32 R32, R236.reuse, R130, R24 ;  /* 0x00000082ec20723c */ /* 0x040fe20000081018 */
[----:B------:R-:W-:Y:S01]  /*b1d30*/  STL.64 [R1+0xda0], R76 ;  /* 0x000da04c01007387 */ /* 0x000fe20000100a00 */
[----:B------:R-:W-:Y:S06]  /*b1d40*/  STL.64 [R1+0xda8], R78 ;  /* 0x000da84e01007387 */ /* 0x000fec0000100a00 */
[C---:B------:R-:W-:Y:S01]  /*b1d50*/  HMMA.1688.F32.TF32 R28, R236.reuse, R126, R20 ;  /* 0x0000007eec1c723c */ /* 0x040fe20000081014 */
[----:B------:R-:W-:Y:S02]  /*b1d60*/  STL.64 [R1+0xd90], R72 ;  /* 0x000d904801007387 */ /* 0x000fe40000100a00 */
[----:B------:R-:W-:Y:S05]  /*b1d70*/  STL.64 [R1+0xd98], R74 ;  /* 0x000d984a01007387 */ /* 0x000fea0000100a00 */
[C---:B------:R-:W-:Y:S01]  /*b1d80*/  HMMA.1688.F32.TF32 R24, R236.reuse, R122, R16 ;  /* 0x0000007aec18723c */ /* 0x040fe20000081010 */
[----:B------:R-:W-:Y:S01]  /*b1d90*/  STL.64 [R1+0xd80], R68 ;  /* 0x000d804401007387 */ /* 0x000fe20000100a00 */
[----:B------:R-:W-:Y:S06]  /*b1da0*/  STL.64 [R1+0xd88], R70 ;  /* 0x000d884601007387 */ /* 0x000fec0000100a00 */
[C---:B----4-:R-:W-:Y:S01]  /*b1db0*/  HMMA.1688.F32.TF32 R20, R236.reuse, R118, R12 ;  /* 0x00000076ec14723c */ /* 0x050fe2000008100c */
[----:B------:R-:W-:Y:S01]  /*b1dc0*/  STL.64 [R1+0xd70], R64 ;  /* 0x000d704001007387 */ /* 0x000fe20000100a00 */
[----:B------:R-:W-:Y:S06]  /*b1dd0*/  STL.64 [R1+0xd78], R66 ;  /* 0x000d784201007387 */ /* 0x000fec0000100a00 */
[C---:B------:R-:W-:Y:S01]  /*b1de0*/  HMMA.1688.F32.TF32 R16, R236.reuse, R114, R8 ;  /* 0x00000072ec10723c */ /* 0x040fe20000081008 */
[----:B------:R-:W-:Y:S02]  /*b1df0*/  STL.64 [R1+0xd60], R60 ;  /* 0x000d603c01007387 */ /* 0x000fe40000100a00 */
[----:B------:R-:W-:Y:S05]  /*b1e00*/  STL.64 [R1+0xd68], R62 ;  /* 0x000d683e01007387 */ /* 0x000fea0000100a00 */
[C---:B------:R-:W-:Y:S01]  /*b1e10*/  HMMA.1688.F32.TF32 R12, R236.reuse, R110, R224 ;  /* 0x0000006eec0c723c */ /* 0x040fe200000810e0 */
[----:B------:R-:W-:Y:S07]  /*b1e20*/  STL.64 [R1+0xd50], R56 ;  /* 0x000d503801007387 */ /* 0x000fee0000100a00 */
[C---:B------:R-:W-:Y:S01]  /*b1e30*/  HMMA.1688.F32.TF32 R8, R236.reuse, R106, R248 ;  /* 0x0000006aec08723c */ /* 0x040fe200000810f8 */
[----:B------:R-:W-:Y:S07]  /*b1e40*/  STL.64 [R1+0xd58], R58 ;  /* 0x000d583a01007387 */ /* 0x000fee0000100a00 */
        /* <DEDUP_REMOVED lines=23> */
[----:B------:R-:W-:Y:S02]  /*b1fc0*/  STL.64 [R1+0x7500], R238 ;  /* 0x007500ee01007387 */ /* 0x000fe40000100a00 */
[----:B------:R-:W-:Y:S01]  /*b1fd0*/  STL.64 [R1+0xc90], R8 ;  /* 0x000c900801007387 */ /* 0x000fe20000100a00 */
[----:B------:R-:W-:Y:S01]  /*b1fe0*/  STL.64 [R1+0xc98], R10 ;  /* 0x000c980a01007387 */ /* 0x000fe20000100a00 */
[----:B------:R-:W-:Y:S02]  /*b1ff0*/  STL.64 [R1+0x74f8], R236 ;  /* 0x0074f8ec01007387 */ /* 0x000fe40000100a00 */
[----:B------:R-:W4:Y:S02]  /*b2000*/  LDL.LU R240, [R1+0x4060] ;  /* 0x0040600001f07983 */ /* 0x000f240000300800 */
[----:B------:R-:W4:Y:S01]  /*b2010*/  LDL.LU R241, [R1+0x4064] ;  /* 0x0040640001f17983 */ /* 0x000f220000300800 */
[----:B------:R-:W4:Y:S01]  /*b2020*/  LDL.LU R242, [R1+0x4068] ;  /* 0x0040680001f27983 */ /* 0x000f220000300800 */
[----:B------:R-:W4:Y:S01]  /*b2030*/  LDL.LU R243, [R1+0x406c] ;  /* 0x00406c0001f37983 */ /* 0x000f220000300800 */
[C---:B------:R-:W-:Y:S02]  /*b2040*/  HMMA.1688.F32.TF32 R232, R244.reuse, R218, R232 ;  /* 0x000000daf4e8723c */ /* 0x040fe400000810e8 */
[----:B------:R-:W-:Y:S04]  /*b2050*/  LDS R8, [R4+0xc300] ;  /* 0x00c3000004087984 */ /* 0x000fe80000000800 */
        /* <DEDUP_REMOVED lines=84> */
[----:B------:R-:W-:Y:S01]  /*b25a0*/  STL.64 [R1+0x7510], R234 ;  /* 0x007510ea01007387 */ /* 0x000fe20000100a00 */
[----:B------:R-:W-:Y:S03]  /*b25b0*/  STL.64 [R1+0x7508], R232 ;  /* 0x007508e801007387 */ /* 0x000fe60000100a00 */
[----:B------:R-:W-:Y:S04]  /*b25c0*/  LDS R10, [R4+0xe300] ;  /* 0x00e30000040a7984 */ /* 0x000fe80000000800 */
[----:B------:R-:W-:Y:S04]  /*b25d0*/  LDS R9, [R5+0xc300] ;  /* 0x00c3000005097984 */ /* 0x000fe80000000800 */
[----:B------:R-:W1:Y:S01]  /*b25e0*/  LDS R11, [R5+0xe300] ;  /* 0x00e30000050b7984 */ /* 0x000e620000000800 */
[C---:B--2---:R-:W-:Y:S08]  /*b25f0*/  HMMA.1688.F32.TF32 R12, R244.reuse, R150, R12 ;  /* 0x00000096f40c723c */ /* 0x044ff0000008100c */
[C---:B---3--:R-:W-:Y:S08]  /*b2600*/  HMMA.1688.F32.TF32 R16, R244.reuse, R154, R16 ;  /* 0x0000009af410723c */ /* 0x048ff00000081010 */
        /* <DEDUP_REMOVED lines=57> */
[C---:B--2---:R-:W-:Y:S01]  /*b29a0*/  HMMA.1688.F32.TF32 R12, R244.reuse, R146, R224 ;  /* 0x00000092f40c723c */ /* 0x044fe200000810e0 */
[----:B------:R-:W-:Y:S01]  /*b29b0*/  STL.64 [R1+0x7530], R146 ;  /* 0x0075309201007387 */ /* 0x000fe20000100a00 */
[----:B------:R-:W-:Y:S11]  /*b29c0*/  STL.64 [R1+0x7528], R144 ;  /* 0x0075289001007387 */ /* 0x000ff60000100a00 */
[----:B------:R-:W-:Y:S10]  /*b29d0*/  @!UPT UIADD3 URZ, URZ, URZ, URZ ;  /* 0x0000003f3f3ff290 */ /* 0x000ff4000fffe03f */
        /* <DEDUP_REMOVED lines=8> */
[----:B------:R-:W3:Y:S01]  /*b2a60*/  LDL.LU R16, [R1+0x3ee0] ;  /* 0x003ee00001107983 */ /* 0x000ee20000300800 */
[C---:B--2---:R-:W-:Y:S11]  /*b2a70*/  HMMA.1688.F32.TF32 R12, R244.reuse, R138, R240 ;  /* 0x0000008af40c723c */ /* 0x044ff600000810f0 */
[----:B------:R-:W-:Y:S11]  /*b2a80*/  @!UPT UIADD3 URZ, URZ, URZ, URZ ;  /* 0x0000003f3f3ff290 */ /* 0x000ff6000fffe03f */
[----:B------:R-:W-:Y:S01]  /*b2a90*/  @!UPT UIADD3 URZ, URZ, URZ, URZ ;  /* 0x0000003f3f3ff290 */ /* 0x000fe2000fffe03f */
[----:B------:R2:W-:Y:S01]  /*b2aa0*/  STL.64 [R1+0x70], R12 ;  /* 0x0000700c01007387 */ /* 0x0005e20000100a00 */
[----:B------:R4:W-:Y:S02]  /*b2ab0*/  STL.64 [R1+0x78], R14 ;  /* 0x0000780e01007387 */ /* 0x0009e40000100a00 */
        /* <DEDUP_REMOVED lines=47> */
[----:B--2---:R-:W2:Y:S02]  /*b2db0*/  LDL.LU R12, [R1+0x3ad0] ;  /* 0x003ad000010c7983 */ /* 0x004ea40000300800 */
        /* <DEDUP_REMOVED lines=59> */
[C---:B--2---:R-:W-:Y:S08]  /*b3170*/  HMMA.1688.F32.TF32 R140, R244.reuse, R134, R232 ;  /* 0x00000086f48c723c */ /* 0x044ff000000810e8 */
[C---:B------:R-:W-:Y:S08]  /*b3180*/  HMMA.1688.F32.TF32 R148, R244.reuse, R130, R236 ;  /* 0x00000082f494723c */ /* 0x040ff000000810ec */
[C---:B---3--:R-:W-:Y:S08]  /*b3190*/  HMMA.1688.F32.TF32 R144, R244.reuse, R126, R228 ;  /* 0x0000007ef490723c */ /* 0x048ff000000810e4 */
[C---:B------:R-:W-:Y:S08]  /*b31a0*/  HMMA.1688.F32.TF32 R84, R244.reuse, R114, R84 ;  /* 0x00000072f454723c */ /* 0x040ff00000081054 */
[C---:B------:R-:W-:Y:S01]  /*b31b0*/  HMMA.1688.F32.TF32 R80, R244.reuse, R110, R80 ;  /* 0x0000006ef450723c */ /* 0x040fe20000081050 */
[----:B------:R-:W-:Y:S01]  /*b31c0*/  STL.64 [R1+0x60], R140 ;  /* 0x0000608c01007387 */ /* 0x000fe20000100a00 */
[----:B------:R2:W-:Y:S06]  /*b31d0*/  STL.64 [R1+0x68], R142 ;  /* 0x0000688e01007387 */ /* 0x0005ec0000100a00 */
[C---:B--2---:R-:W-:Y:S08]  /*b31e0*/  HMMA.1688.F32.TF32 R140, R244.reuse, R122, R88 ;  /* 0x0000007af48c723c */ /* 0x044ff00000081058 */
[----:B------:R-:W-:Y:S01]  /*b31f0*/  HMMA.1688.F32.TF32 R88, R244, R118, R220 ;  /* 0x00000076f458723c */ /* 0x000fe200000810dc */
[----:B------:R-:W-:Y:S01]  /*b3200*/  STL.64 [R1+0x50], R148 ;  /* 0x0000509401007387 */ /* 0x000fe20000100a00 */
[----:B------:R-:W-:Y:S02]  /*b3210*/  STL.64 [R1+0x58], R150 ;  /* 0x0000589601007387 */ /* 0x000fe40000100a00 */
[----:B------:R-:W-:Y:S02]  /*b3220*/  STL.64 [R1+0x40], R144 ;  /* 0x0000409001007387 */ /* 0x000fe40000100a00 */
[----:B------:R-:W-:Y:S09]  /*b3230*/  STL.64 [R1+0x48], R146 ;  /* 0x0000489201007387 */ /* 0x000ff20000100a00 */
[----:B------:R-:W-:Y:S01]  /*b3240*/  STL.64 [R1+0x30], R140 ;  /* 0x0000308c01007387 */ /* 0x000fe20000100a00 */
[----:B------:R-:W-:Y:S07]  /*b3250*/  STL.64 [R1+0x38], R142 ;  /* 0x0000388e01007387 */ /* 0x000fee0000100a00 */
[----:B------:R-:W-:Y:S02]  /*b3260*/  STL.64 [R1+0x20], R88 ;  /* 0x0000205801007387 */ /* 0x000fe40000100a00 */
[----:B------:R-:W-:Y:S01]  /*b3270*/  STL.64 [R1+0x28], R90 ;  /* 0x0000285a01007387 */ /* 0x000fe20000100a00 */
[----:B------:R-:W-:Y:S01]  /*b3280*/  STL.64 [R1+0x10], R84 ;  /* 0x0000105401007387 */ /* 0x000fe20000100a00 */
[----:B------:R1:W-:Y:S02]  /*b3290*/  STL.64 [R1+0x18], R86 ;  /* 0x0000185601007387 */ /* 0x0003e40000100a00 */
[----:B------:R-:W-:Y:S02]  /*b32a0*/  STL.64 [R1], R80 ;  /* 0x0000005001007387 */ /* 0x000fe40000100a00 */
[----:B------:R4:W-:Y:S01]  /*b32b0*/  STL.64 [R1+0x8], R82 ;  /* 0x0000085201007387 */ /* 0x0009e20000100a00 */
[C---:B-1----:R-:W-:Y:S08]  /*b32c0*/  HMMA.1688.F32.TF32 R84, R8.reuse, R214, R76 ;  /* 0x000000d60854723c */ /* 0x042ff0000008104c */
        /* <DEDUP_REMOVED lines=25> */
[----:B------:R-:W-:Y:S01]  /*b3460*/  STL.64 [R1+0xb60], R64 ;  /* 0x000b604001007387 */ /* 0x000fe20000100a00 */
        /* <DEDUP_REMOVED lines=20> */
[----:B------:R-:W2:Y:S01]  /*b35b0*/  LDL.LU R16, [R1+0x3d60] ;  /* 0x003d600001107983 */ /* 0x000ea20000300800 */
[----:B------:R-:W-:Y:S01]  /*b35c0*/  STL.64 [R1+0xac0], R24 ;  /* 0x000ac01801007387 */ /* 0x000fe20000100a00 */
[----:B------:R-:W-:Y:S02]  /*b35d0*/  STL.64 [R1+0xac8], R26 ;  /* 0x000ac81a01007387 */ /* 0x000fe40000100a00 */
[----:B------:R1:W-:Y:S02]  /*b35e0*/  STL.64 [R1+0xab0], R20 ;  /* 0x000ab01401007387 */ /* 0x0003e40000100a00 */
[----:B------:R3:W-:Y:S01]  /*b35f0*/  STL.64 [R1+0xab8], R22 ;  /* 0x000ab81601007387 */ /* 0x0007e20000100a00 */
[----:B------:R-:W2:Y:S01]  /*b3600*/  LDL.LU R17, [R1+0x3d64] ;  /* 0x003d640001117983 */ /* 0x000ea20000300800 */
[----:B------:R-:W2:Y:S02]  /*b3610*/  LDL.LU R18, [R1+0x3d68] ;  /* 0x003d680001127983 */ /* 0x000ea40000300800 */
[----:B------:R-:W2:Y:S01]  /*b3620*/  LDL.LU R19, [R1+0x3d6c] ;  /* 0x003d6c0001137983 */ /* 0x000ea20000300800 */
[----:B-1----:R-:W4:Y:S01]  /*b3630*/  LDL.LU R20, [R1+0x3d70] ;  /* 0x003d700001147983 */ /* 0x002f220000300800 */
[----:B------:R-:W4:Y:S02]  /*b3640*/  LDL.LU R21, [R1+0x3d74] ;  /* 0x003d740001157983 */ /* 0x000f240000300800 */
[----:B---3--:R-:W4:Y:S02]  /*b3650*/  LDL.LU R22, [R1+0x3d78] ;  /* 0x003d780001167983 */ /* 0x008f240000300800 */
[----:B------:R-:W4:Y:S01]  /*b3660*/  LDL.LU R23, [R1+0x3d7c] ;  /* 0x003d7c0001177983 */ /* 0x000f220000300800 */
        /* <DEDUP_REMOVED lines=97> */
[----:B------:R-:W-:-:S02]  /*b3c80*/  IMAD.MOV.U32 R225, RZ, RZ, R3 ;  /* 0x000000ffffe17224 */ /* 0x000fc400078e0003 */
[----:B------:R-:W3:Y:S01]  /*b3c90*/  LDL.LU R3, [R1+0x754c] ;  /* 0x00754c0001037983 */ /* 0x000ee20000300800 */
[----:B------:R-:W-:Y:S02]  /*b3ca0*/  MOV R226, R0 ;  /* 0x0000000000e27202 */ /* 0x000fe40000000f00 */
[----:B------:R-:W3:Y:S01]  /*b3cb0*/  LDL.LU R0, [R1+0x7548] ;  /* 0x0075480001007983 */ /* 0x000ee20000300800 */
[C---:B--2---:R-:W-:Y:S11]  /*b3cc0*/  HMMA.1688.F32.TF32 R148, R8.reuse, R154, R148 ;  /* 0x0000009a0894723c */ /* 0x044ff60000081094 */
[----:B------:R-:W-:Y:S11]  /*b3cd0*/  @!UPT UIADD3 URZ, URZ, URZ, URZ ;  /* 0x0000003f3f3ff290 */ /* 0x000ff6000fffe03f */
[----:B------:R-:W-:Y:S01]  /*b3ce0*/  @!UPT UIADD3 URZ, URZ, URZ, URZ ;  /* 0x0000003f3f3ff290 */ /* 0x000fe2000fffe03f */
[----:B------:R-:W-:Y:S01]  /*b3cf0*/  STL.64 [R1+0xaa0], R148 ;  /* 0x000aa09401007387 */ /* 0x000fe20000100a00 */
[----:B------:R1:W-:Y:S03]  /*b3d00*/  STL.64 [R1+0xaa8], R150 ;  /* 0x000aa89601007387 */ /* 0x0003e60000100a00 */
[----:B-1----:R-:W2:Y:S01]  /*b3d10*/  LDL.LU.64 R150, [R1+0x7540] ;  /* 0x0075400001967983 */ /* 0x002ea20000300a00 */
[----:B------:R-:W3:Y:S01]  /*b3d20*/  LDL.LU.64 R148, [R1+0x7538] ;  /* 0x0075380001947983 */ /* 0x000ee20000300a00 */
[C---:B--2---:R-:W-:Y:S11]  /*b3d30*/  HMMA.1688.F32.TF32 R144, R8.reuse, R150, R144 ;  /* 0x000000960890723c */ /* 0x044ff60000081090 */
[----:B------:R-:W-:Y:S11]  /*b3d40*/  @!UPT UIADD3 URZ, URZ, URZ, URZ ;  /* 0x0000003f3f3ff290 */ /* 0x000ff6000fffe03f */
[----:B------:R-:W-:Y:S01]  /*b3d50*/  @!UPT UIADD3 URZ, URZ, URZ, URZ ;  /* 0x0000003f3f3ff290 */ /* 0x000fe2000fffe03f */
[----:B------:R-:W-:Y:S01]  /*b3d60*/  STL.64 [R1+0xa90], R144 ;  /* 0x000a909001007387 */ /* 0x000fe20000100a00 */
[----:B------:R1:W-:Y:S03]  /*b3d70*/  STL.64 [R1+0xa98], R146 ;  /* 0x000a989201007387 */ /* 0x0003e60000100a00 */
[----:B-1----:R-:W3:Y:S01]  /*b3d80*/  LDL.LU.64 R146, [R1+0x7530] ;  /* 0x0075300001927983 */ /* 0x002ee20000300a00 */
[----:B------:R-:W2:Y:S01]  /*b3d90*/  LDL.LU.64 R144, [R1+0x7528] ;  /* 0x0075280001907983 */ /* 0x000ea20000300a00 */
[C---:B---3--:R-:W-:Y:S11]  /*b3da0*/  HMMA.1688.F32.TF32 R140, R8.reuse, R146, R140 ;  /* 0x00000092088c723c */ /* 0x048ff6000008108c */
[----:B------:R-:W-:Y:S11]  /*b3db0*/  @!UPT UIADD3 URZ, URZ, URZ, URZ ;  /* 0x0000003f3f3ff290 */ /* 0x000ff6000fffe03f */
[----:B------:R-:W-:Y:S01]  /*b3dc0*/  @!UPT UIADD3 URZ, URZ, URZ, URZ ;  /* 0x0000003f3f3ff290 */ /* 0x000fe2000fffe03f */
[----:B------:R-:W-:Y:S01]  /*b3dd0*/  STL.64 [R1+0xa80], R140 ;  /* 0x000a808c01007387 */ /* 0x000fe20000100a00 */
[----:B------:R1:W-:Y:S03]  /*b3de0*/  STL.64 [R1+0xa88], R142 ;  /* 0x000a888e01007387 */ /* 0x0003e60000100a00 */
[----:B-1----:R-:W3:Y:S01]  /*b3df0*/  LDL.LU.64 R142, [R1+0x7520] ;  /* 0x00752000018e7983 */ /* 0x002ee20000300a00 */
[C---:B------:R-:W-:Y:S08]  /*b3e00*/  HMMA.1688.F32.TF32 R236, R8.reuse, R138, R236 ;  /* 0x0000008a08ec723c */ /* 0x040ff000000810ec */
[----:B------:R-:W-:Y:S08]  /*b3e10*/  HMMA.1688.F32.TF32 R228, R8, R134, R228 ;  /* 0x0000008608e4723c */ /* 0x000ff000000810e4 */
[C---:B------:R-:W-:Y:S08]  /*b3e20*/  HMMA.1688.F32.TF32 R248, R244.reuse, R106, R248 ;  /* 0x0000006af4f8723c */ /* 0x040ff000000810f8 */
[----:B------:R-:W-:Y:S01]  /*b3e30*/  HMMA.1688.F32.TF32 R244, R244, R102, R12 ;  /* 0x00000066f4f4723c */ /* 0x000fe2000008100c */
[----:B------:R-:W-:Y:S04]  /*b3e40*/  LDS R12, [R6+0xc300] ;  /* 0x00c30000060c7984 */ /* 0x000fe80000000800 */
[----:B------:R-:W-:Y:S04]  /*b3e50*/  LDS R14, [R6+0xe300] ;  /* 0x00e30000060e7984 */ /* 0x000fe80000000800 */
[----:B------:R-:W-:Y:S04]  /*b3e60*/  LDS R13, [R7+0xc300] ;  /* 0x00c30000070d7984 */ /* 0x000fe80000000800 */
[----:B------:R-:W1:Y:S01]  /*b3e70*/  LDS R15, [R7+0xe300] ;  /* 0x00e30000070f7984 */ /* 0x000e620000000800 */
[C---:B------:R-:W-:Y:S03]  /*b3e80*/  HMMA.1688.F32.TF32 R88, R8.reuse, R130, R88 ;  /* 0x000000820858723c */ /* 0x040fe60000081058 */
[----:B------:R-:W2:Y:S05]  /*b3e90*/  LDL.LU.64 R140, [R1+0x7518] ;  /* 0x00751800018c7983 */ /* 0x000eaa0000300a00 */
[C---:B------:R-:W-:Y:S08]  /*b3ea0*/  HMMA.1688.F32.TF32 R84, R8.reuse, R122, R84 ;  /* 0x0000007a0854723c */ /* 0x040ff00000081054 */
[C---:B------:R-:W-:Y:S08]  /*b3eb0*/  HMMA.1688.F32.TF32 R80, R8.reuse, R118, R80 ;  /* 0x000000760850723c */ /* 0x040ff00000081050 */
[C---:B------:R-:W-:Y:S08]  /*b3ec0*/  HMMA.1688.F32.TF32 R76, R8.reuse, R114, R76 ;  /* 0x00000072084c723c */ /* 0x040ff0000008104c */
[C---:B------:R-:W-:Y:S08]  /*b3ed0*/  HMMA.1688.F32.TF32 R72, R8.reuse, R110, R72 ;  /* 0x0000006e0848723c */ /* 0x040ff00000081048 */
[C---:B------:R-:W-:Y:S08]  /*b3ee0*/  HMMA.1688.F32.TF32 R68, R8.reuse, R106, R68 ;  /* 0x0000006a0844723c */ /* 0x040ff00000081044 */
[-C--:B------:R-:W-:Y:S08]  /*b3ef0*/  HMMA.1688.F32.TF32 R240, R8, R218.reuse, R240 ;  /* 0x000000da08f0723c */ /* 0x080ff000000810f0 */
[C---:B-1----:R-:W-:Y:S08]  /*b3f00*/  HMMA.1688.F32.TF32 R60, R12.reuse, R218, R60 ;  /* 0x000000da0c3c723c */ /* 0x042ff0000008103c */
[----:B------:R-:W-:Y:S01]  /*b3f10*/  HMMA.1688.F32.TF32 R56, R12, R214, R56 ;  /* 0x000000d60c38723c */ /* 0x000fe20000081038 */
[----:B------:R-:W-:-:S07]  /*b3f20*/  IMAD.MOV.U32 R227, RZ, RZ, R2 ;  /* 0x000000ffffe37224 */ /* 0x000fce00078e0002 */
[C---:B---3--:R-:W-:Y:S11]  /*b3f30*/  HMMA.1688.F32.TF32 R232, R8.reuse, R142, R232 ;  /* 0x0000008e08e8723c */ /* 0x048ff600000810e8 */
[----:B------:R-:W-:Y:S11]  /*b3f40*/  @!UPT UIADD3 URZ, URZ, URZ, URZ ;  /* 0x0000003f3f3ff290 */ /* 0x000ff6000fffe03f */
[----:B------:R-:W-:Y:S01]  /*b3f50*/  @!UPT UIADD3 URZ, URZ, URZ, URZ ;  /* 0x0000003f3f3ff290 */ /* 0x000fe2000fffe03f */
        /* <DEDUP_REMOVED lines=14> */
[C---:B-1----:R-:W-:Y:S08]  /*b4040*/  HMMA.1688.F32.TF32 R88, R8.reuse, R126, R220 ;  /* 0x0000007e0858723c */ /* 0x042ff000000810dc */
[----:B------:R-:W-:Y:S11]  /*b4050*/  HMMA.1688.F32.TF32 R8, R8, R102, R64 ;  /* 0x000000660808723c */ /* 0x000ff60000081040 */
        /* <DEDUP_REMOVED lines=18> */
[----:B------:R1:W-:Y:S03]  /*b4180*/  STL.64 [R1+0x9d8], R58 ;  /* 0x0009d83a01007387 */ /* 0x0003e60000100a00 */
[----:B------:R-:W-:Y:S04]  /*b4190*/  LDS R8, [R4+0xc380] ;  /* 0x00c3800004087984 */ /* 0x000fe80000000800 */
[----:B------:R-:W-:Y:S04]  /*b41a0*/  LDS R10, [R4+0xe380] ;  /* 0x00e38000040a7984 */ /* 0x000fe80000000800 */
        /* <DEDUP_REMOVED lines=29> */
[----:B------:R4:W-:Y:S01]  /*b4380*/  STL.64 [R1+0x940], R24 ;  /* 0x0009401801007387 */ /* 0x0009e20000100a00 */
[----:B------:R4:W-:Y:S02]  /*b4390*/  STL.64 [R1+0x948], R26 ;  /* 0x0009481a01007387 */ /* 0x0009e40000100a00 */
[----:B------:R-:W-:Y:S02]  /*b43a0*/  STL.64 [R1+0x920], R16 ;  /* 0x0009201001007387 */ /* 0x000fe40000100a00 */
[----:B------:R4:W-:Y:S01]  /*b43b0*/  STL.64 [R1+0x930], R20 ;  /* 0x0009301401007387 */ /* 0x0009e20000100a00 */
[----:B------:R4:W-:Y:S01]  /*b43c0*/  STL.64 [R1+0x938], R22 ;  /* 0x0009381601007387 */ /* 0x0009e20000100a00 */
[----:B------:R4:W-:Y:S03]  /*b43d0*/  STL.64 [R1+0x928], R18 ;  /* 0x0009281201007387 */ /* 0x0009e60000100a00 */
[----:B-1----:R-:W3:Y:S01]  /*b43e0*/  LDL.LU R28, [R1+0x3d00] ;  /* 0x003d0000011c7983 */ /* 0x002ee20000300800 */
[----:B------:R-:W3:Y:S02]  /*b43f0*/  LDL.LU R29, [R1+0x3d04] ;  /* 0x003d0400011d7983 */ /* 0x000ee40000300800 */
[----:B----4-:R-:W3:Y:S01]  /*b4400*/  LDL.LU R30, [R1+0x3d08] ;  /* 0x003d0800011e7983 */ /* 0x010ee20000300800 */
[----:B------:R-:W3:Y:S04]  /*b4410*/  LDL.LU R31, [R1+0x3d0c] ;  /* 0x003d0c00011f7983 */ /* 0x000ee80000300800 */
[----:B------:R-:W4:Y:S01]  /*b4420*/  LDL.LU R32, [R1+0x3d10] ;  /* 0x003d100001207983 */ /* 0x000f220000300800 */
[----:B------:R-:W4:Y:S02]  /*b4430*/  LDL.LU R33, [R1+0x3d14] ;  /* 0x003d140001217983 */ /* 0x000f240000300800 */
[----:B------:R-:W4:Y:S02]  /*b4440*/  LDL.LU R34, [R1+0x3d18] ;  /* 0x003d180001227983 */ /* 0x000f240000300800 */
[----:B------:R-:W4:Y:S01]  /*b4450*/  LDL.LU R35, [R1+0x3d1c] ;  /* 0x003d1c0001237983 */ /* 0x000f220000300800 */
        /* <DEDUP_REMOVED lines=29> */
[----:B------:R-:W-:Y:S02]  /*b4630*/  STL.64 [R1+0x7538], R248 ;  /* 0x007538f801007387 */ /* 0x000fe40000100a00 */
[----:B------:R-:W-:Y:S02]  /*b4640*/  STL.64 [R1+0x7530], R246 ;  /* 0x007530f601007387 */ /* 0x000fe40000100a00 */
[----:B------:R-:W-:Y:S01]  /*b4650*/  STL.64 [R1+0x7528], R244 ;  /* 0x007528f401007387 */ /* 0x000fe20000100a00 */
[----:B------:R-:W-:Y:S01]  /*b4660*/  STL.64 [R1+0x7520], R242 ;  /* 0x007520f201007387 */ /* 0x000fe20000100a00 */
[----:B------:R-:W-:Y:S03]  /*b4670*/  STL.64 [R1+0x7518], R240 ;  /* 0x007518f001007387 */ /* 0x000fe60000100a00 */
[----:B--2---:R-:W-:Y:S01]  /*b4680*/  STL.64 [R1+0x7510], R238 ;  /* 0x007510ee01007387 */ /* 0x004fe20000100a00 */
[----:B------:R-:W-:Y:S02]  /*b4690*/  STL.64 [R1+0x7508], R236 ;  /* 0x007508ec01007387 */ /* 0x000fe40000100a00 */
[----:B------:R-:W-:Y:S02]  /*b46a0*/  STL.64 [R1+0x7500], R234 ;  /* 0x007500ea01007387 */ /* 0x000fe40000100a00 */
[----:B------:R-:W-:Y:S01]  /*b46b0*/  STL.64 [R1+0x74f8], R232 ;  /* 0x0074f8e801007387 */ /* 0x000fe20000100a00 */
[----:B------:R-:W-:Y:S01]  /*b46c0*/  STL.64 [R1+0x74f0], R230 ;  /* 0x0074f0e601007387 */ /* 0x000fe20000100a00 */
[----:B------:R-:W-:Y:S01]  /*b46d0*/  STL.64 [R1+0x74e8], R228 ;  /* 0x0074e8e401007387 */ /* 0x000fe20000100a00 */
        /* <DEDUP_REMOVED lines=24> */
[----:B------:R-:W-:Y:S01]  /*b4860*/  STL.64 [R1+0x8a0], R24 ;  /* 0x0008a01801007387 */ /* 0x000fe20000100a00 */
[----:B------:R-:W-:Y:S04]  /*b4870*/  STL.64 [R1+0x8a8], R26 ;  /* 0x0008a81a01007387 */ /* 0x000fe80000100a00 */
[----:B------:R1:W-:Y:S01]  /*b4880*/  STL.64 [R1+0x890], R20 ;  /* 0x0008901401007387 */ /* 0x0003e20000100a00 */
[----:B------:R3:W-:Y:S02]  /*b4890*/  STL.64 [R1+0x898], R22 ;  /* 0x0008981601007387 */ /* 0x0007e40000100a00 */
[----:B------:R-:W2:Y:S02]  /*b48a0*/  LDL.LU R17, [R1+0x3b44] ;  /* 0x003b440001117983 */ /* 0x000ea40000300800 */
[----:B------:R-:W2:Y:S01]  /*b48b0*/  LDL.LU R18, [R1+0x3b48] ;  /* 0x003b480001127983 */ /* 0x000ea20000300800 */
[----:B------:R-:W2:Y:S04]  /*b48c0*/  LDL.LU R19, [R1+0x3b4c] ;  /* 0x003b4c0001137983 */ /* 0x000ea80000300800 */
        /* <DEDUP_REMOVED lines=115> */
[C---:B------:R-:W-:Y:S01]  /*b5000*/  HMMA.1688.F32.TF32 R236, R12.reuse, R122, R244 ;  /* 0x0000007a0cec723c */ /* 0x040fe200000810f4 */
[----:B------:R-:W-:Y:S01]  /*b5010*/  STL.64 [R1+0x860], R232 ;  /* 0x000860e801007387 */ /* 0x000fe20000100a00 */
[----:B------:R1:W-:Y:S06]  /*b5020*/  STL.64 [R1+0x868], R234 ;  /* 0x000868ea01007387 */ /* 0x0003ec0000100a00 */
[C---:B------:R-:W-:Y:S08]  /*b5030*/  HMMA.1688.F32.TF32 R84, R12.reuse, R106, R84 ;  /* 0x0000006a0c54723c */ /* 0x040ff00000081054 */
[C---:B------:R-:W-:Y:S08]  /*b5040*/  HMMA.1688.F32.TF32 R80, R12.reuse, R102, R80 ;  /* 0x000000660c50723c */ /* 0x040ff00000081050 */
[----:B-1----:R-:W-:Y:S01]  /*b5050*/  HMMA.1688.F32.TF32 R232, R12, R118, R248 ;  /* 0x000000760ce8723c */ /* 0x002fe200000810f8 */
[----:B------:R-:W-:Y:S01]  /*b5060*/  STL.64 [R1+0x850], R228 ;  /* 0x000850e401007387 */ /* 0x000fe20000100a00 */
[----:B------:R1:W-:Y:S06]  /*b5070*/  STL.64 [R1+0x858], R230 ;  /* 0x000858e601007387 */ /* 0x0003ec0000100a00 */
[----:B------:R-:W-:Y:S08]  /*b5080*/  HMMA.1688.F32.TF32 R76, R8, R218, R76 ;  /* 0x000000da084c723c */ /* 0x000ff0000008104c */
[C---:B-1----:R-:W-:Y:S08]  /*b5090*/  HMMA.1688.F32.TF32 R228, R12.reuse, R114, R88 ;  /* 0x000000720ce4723c */ /* 0x042ff00000081058 */
[----:B------:R-:W-:Y:S01]  /*b50a0*/  HMMA.1688.F32.TF32 R88, R12, R110, R220 ;  /* 0x0000006e0c58723c */ /* 0x000fe200000810dc */
[----:B------:R-:W-:Y:S01]  /*b50b0*/  STL.64 [R1+0x840], R236 ;  /* 0x000840ec01007387 */ /* 0x000fe20000100a00 */
[----:B------:R-:W-:Y:S02]  /*b50c0*/  STL.64 [R1+0x848], R238 ;  /* 0x000848ee01007387 */ /* 0x000fe40000100a00 */
[----:B------:R-:W-:Y:S02]  /*b50d0*/  STL.64 [R1+0x830], R232 ;  /* 0x000830e801007387 */ /* 0x000fe40000100a00 */
[----:B------:R-:W-:Y:S01]  /*b50e0*/  STL.64 [R1+0x838], R234 ;  /* 0x000838ea01007387 */ /* 0x000fe20000100a00 */
        /* <DEDUP_REMOVED lines=155> */
[----:B--2---:R-:W-:Y:S08]  /*b5aa0*/  HMMA.1688.F32.TF32 R40, R12, R218, R40 ;  /* 0x000000da0c28723c */ /* 0x004ff00000081028 */
[C---:B------:R-:W-:Y:S08]  /*b5ab0*/  HMMA.1688.F32.TF32 R48, R8.reuse, R106, R48 ;  /* 0x0000006a0830723c */ /* 0x040ff00000081030 */
        /* <DEDUP_REMOVED lines=61> */
[C---:B------:R-:W-:Y:S01]  /*b5e90*/  HMMA.1688.F32.TF32 R20, R12.reuse, R198, R20 ;  /* 0x000000c60c14723c */ /* 0x040fe20000081014 */
[----:B------:R-:W-:Y:S02]  /*b5ea0*/  STL.64 [R1+0x1040], R24 ;  /* 0x0010401801007387 */ /* 0x000fe40000100a00 */
[----:B------:R2:W-:Y:S05]  /*b5eb0*/  STL.64 [R1+0x1048], R26 ;  /* 0x0010481a01007387 */ /* 0x0005ea0000100a00 */
[C---:B--2---:R-:W-:Y:S08]  /*b5ec0*/  HMMA.1688.F32.TF32 R24, R12.reuse, R94, R16 ;  /* 0x0000005e0c18723c */ /* 0x044ff00000081010 */
[C---:B------:R-:W-:Y:S01]  /*b5ed0*/  HMMA.1688.F32.TF32 R16, R12.reuse, R98, R224 ;  /* 0x000000620c10723c */ /* 0x040fe200000810e0 */
[----:B------:R-:W-:Y:S01]  /*b5ee0*/  STL.64 [R1+0x7750], R198 ;  /* 0x007750c601007387 */ /* 0x000fe20000100a00 */
[----:B------:R-:W-:Y:S05]  /*b5ef0*/  STL.64 [R1+0x7748], R196 ;  /* 0x007748c401007387 */ /* 0x000fea0000100a00 */
[----:B------:R2:W-:Y:S01]  /*b5f00*/  STL.64 [R1+0x1030], R20 ;  /* 0x0010301401007387 */ /* 0x0005e20000100a00 */
[----:B------:R3:W-:Y:S03]  /*b5f10*/  STL.64 [R1+0x1038], R22 ;  /* 0x0010381601007387 */ /* 0x0007e60000100a00 */
[----:B--2---:R-:W1:Y:S04]  /*b5f20*/  LDL.LU R20, [R1+0x35e0] ;  /* 0x0035e00001147983 */ /* 0x004e680000300800 */
[----:B------:R2:W-:Y:S02]  /*b5f30*/  STL.64 [R1+0x1020], R24 ;  /* 0x0010201801007387 */ /* 0x0005e40000100a00 */
[----:B------:R4:W-:Y:S06]  /*b5f40*/  STL.64 [R1+0x1028], R26 ;  /* 0x0010281a01007387 */ /* 0x0009ec0000100a00 */
[----:B------:R4:W-:Y:S01]  /*b5f50*/  STL.64 [R1+0x1010], R16 ;  /* 0x0010101001007387 */ /* 0x0009e20000100a00 */
[----:B------:R4:W-:Y:S01]  /*b5f60*/  STL.64 [R1+0x1018], R18 ;  /* 0x0010181201007387 */ /* 0x0009e20000100a00 */
[----:B------:R-:W1:Y:S02]  /*b5f70*/  LDL.LU R21, [R1+0x35e4] ;  /* 0x0035e40001157983 */ /* 0x000e640000300800 */
[----:B---3--:R-:W1:Y:S02]  /*b5f80*/  LDL.LU R22, [R1+0x35e8] ;  /* 0x0035e80001167983 */ /* 0x008e640000300800 */
[----:B------:R-:W1:Y:S01]  /*b5f90*/  LDL.LU R23, [R1+0x35ec] ;  /* 0x0035ec0001177983 */ /* 0x000e620000300800 */
[----:B--2---:R-:W2:Y:S01]  /*b5fa0*/  LDL.LU R24, [R1+0x37d0] ;  /* 0x0037d00001187983 */ /* 0x004ea20000300800 */
[----:B------:R-:W2:Y:S02]  /*b5fb0*/  LDL.LU R25, [R1+0x37d4] ;  /* 0x0037d40001197983 */ /* 0x000ea40000300800 */
[----:B----4-:R-:W2:Y:S01]  /*b5fc0*/  LDL.LU R26, [R1+0x37d8] ;  /* 0x0037d800011a7983 */ /* 0x010ea20000300800 */
[----:B------:R-:W2:Y:S04]  /*b5fd0*/  LDL.LU R27, [R1+0x37dc] ;  /* 0x0037dc00011b7983 */ /* 0x000ea80000300800 */
        /* <DEDUP_REMOVED lines=101> */
[C---:B------:R-:W-:Y:S08]  /*b6630*/  HMMA.1688.F32.TF32 R228, R12.reuse, R190, R232 ;  /* 0x000000be0ce4723c */ /* 0x040ff000000810e8 */
[C---:B---3--:R-:W-:Y:S07]  /*b6640*/  HMMA.1688.F32.TF32 R200, R12.reuse, R186, R236 ;  /* 0x000000ba0cc8723c */ /* 0x048fee00000810ec */
[----:B------:R-:W-:Y:S01]  /*b6650*/  STL.64 [R1+0x1000], R196 ;  /* 0x001000c401007387 */ /* 0x000fe20000100a00 */
[----:B------:R2:W-:Y:S02]  /*b6660*/  STL.64 [R1+0x1008], R198 ;  /* 0x001008c601007387 */ /* 0x0005e40000100a00 */
[C---:B--2---:R-:W-:Y:S05]  /*b6670*/  HMMA.1688.F32.TF32 R196, R12.reuse, R182, R240 ;  /* 0x000000b60cc4723c */ /* 0x044fea00000810f0 */
[----:B------:R-:W-:Y:S01]  /*b6680*/  STL.64 [R1+0xff0], R228 ;  /* 0x000ff0e401007387 */ /* 0x000fe20000100a00 */
[----:B------:R2:W-:Y:S07]  /*b6690*/  STL.64 [R1+0xff8], R230 ;  /* 0x000ff8e601007387 */ /* 0x0005ee0000100a00 */
[----:B------:R-:W-:Y:S02]  /*b66a0*/  STL.64 [R1+0xfe0], R200 ;  /* 0x000fe0c801007387 */ /* 0x000fe40000100a00 */
[----:B------:R3:W-:Y:S01]  /*b66b0*/  STL.64 [R1+0xfe8], R202 ;  /* 0x000fe8ca01007387 */ /* 0x0007e20000100a00 */
[C---:B------:R-:W-:Y:S08]  /*b66c0*/  HMMA.1688.F32.TF32 R84, R12.reuse, R162, R84 ;  /* 0x000000a20c54723c */ /* 0x040ff00000081054 */
[C---:B--2---:R-:W-:Y:S08]  /*b66d0*/  HMMA.1688.F32.TF32 R228, R12.reuse, R178, R244 ;  /* 0x000000b20ce4723c */ /* 0x044ff000000810f4 */
[C---:B---3--:R-:W-:Y:S01]  /*b66e0*/  HMMA.1688.F32.TF32 R200, R12.reuse, R174, R248 ;  /* 0x000000ae0cc8723c */ /* 0x048fe200000810f8 */
[----:B------:R-:W-:Y:S01]  /*b66f0*/  STL.64 [R1+0xfd0], R196 ;  /* 0x000fd0c401007387 */ /* 0x000fe20000100a00 */
[----:B------:R2:W-:Y:S06]  /*b6700*/  STL.64 [R1+0xfd8], R198 ;  /* 0x000fd8c601007387 */ /* 0x0005ec0000100a00 */
[C---:B------:R-:W-:Y:S08]  /*b6710*/  HMMA.1688.F32.TF32 R80, R12.reuse, R158, R80 ;  /* 0x0000009e0c50723c */ /* 0x040ff00000081050 */
[C---:B----4-:R-:W-:Y:S08]  /*b6720*/  HMMA.1688.F32.TF32 R76, R12.reuse, R154, R76 ;  /* 0x0000009a0c4c723c */ /* 0x050ff0000008104c */
        /* <DEDUP_REMOVED lines=30> */
[----:B------:R-:W-:Y:S01]  /*b6910*/  HMMA.1688.F32.TF32 R24, R12, R102, R24 ;  /* 0x000000660c18723c */ /* 0x000fe20000081018 */
[----:B------:R-:W-:Y:S02]  /*b6920*/  STL.64 [R1+0xf40], R68 ;  /* 0x000f404401007387 */ /* 0x000fe40000100a00 */
[----:B------:R-:W-:Y:S05]  /*b6930*/  STL.64 [R1+0xf48], R70 ;  /* 0x000f484601007387 */ /* 0x000fea0000100a00 */
[C---:B-1----:R-:W-:Y:S01]  /*b6940*/  HMMA.1688.F32.TF32 R20, R8.reuse, R218, R20 ;  /* 0x000000da0814723c */ /* 0x042fe20000081014 */
        /* <DEDUP_REMOVED lines=24> */
[----:B------:R-:W-:Y:S04]  /*b6ad0*/  LDS R12, [R4+0xc500] ;  /* 0x00c50000040c7984 */ /* 0x000fe80000000800 */
[----:B------:R-:W-:Y:S04]  /*b6ae0*/  LDS R14, [R4+0xe500] ;  /* 0x00e50000040e7984 */ /* 0x000fe80000000800 */
[----:B------:R-:W-:Y:S04]  /*b6af0*/  LDS R13, [R5+0xc500] ;  /* 0x00c50000050d7984 */ /* 0x000fe80000000800 */
[----:B------:R-:W2:Y:S01]  /*b6b00*/  LDS R15, [R5+0xe500] ;  /* 0x00e50000050f7984 */ /* 0x000ea20000000800 */
[C---:B-1----:R-:W-:Y:S08]  /*b6b10*/  HMMA.1688.F32.TF32 R20, R8.reuse, R214, R16 ;  /* 0x000000d60814723c */ /* 0x042ff00000081010 */
[C---:B------:R-:W-:Y:S01]  /*b6b20*/  HMMA.1688.F32.TF32 R16, R8.reuse, R210, R224 ;  /* 0x000000d20810723c */ /* 0x040fe200000810e0 */
[----:B------:R-:W2:Y:S11]  /*b6b30*/  LDL.LU R224, [R1+0x1690] ;  /* 0x0016900001e07983 */ /* 0x000eb60000300800 */
[----:B------:R-:W-:Y:S03]  /*b6b40*/  @!UPT UIADD3 URZ, URZ, URZ, URZ ;  /* 0x0000003f3f3ff290 */ /* 0x000fe6000fffe03f */
[----:B------:R1:W-:Y:S01]  /*b6b50*/  STL.64 [R1+0x1260], R20 ;  /* 0x0012601401007387 */ /* 0x0003e20000100a00 */
[----:B------:R3:W-:Y:S07]  /*b6b60*/  STL.64 [R1+0x1268], R22 ;  /* 0x0012681601007387 */ /* 0x0007ee0000100a00 */
[----:B------:R4:W-:Y:S02]  /*b6b70*/  STL.64 [R1+0x1250], R16 ;  /* 0x0012501001007387 */ /* 0x0009e40000100a00 */
[----:B------:R4:W-:Y:S01]  /*b6b80*/  STL.64 [R1+0x1258], R18 ;  /* 0x0012581201007387 */ /* 0x0009e20000100a00 */
[----:B------:R-:W2:Y:S01]  /*b6b90*/  LDL.LU R225, [R1+0x1694] ;  /* 0x0016940001e17983 */ /* 0x000ea20000300800 */
[----:B------:R-:W2:Y:S02]  /*b6ba0*/  LDL.LU R226, [R1+0x1698] ;  /* 0x0016980001e27983 */ /* 0x000ea40000300800 */
[----:B------:R-:W2:Y:S01]  /*b6bb0*/  LDL.LU R227, [R1+0x169c] ;  /* 0x00169c0001e37983 */ /* 0x000ea20000300800 */
        /* <DEDUP_REMOVED lines=108> */
[----:B----4-:R-:W4:Y:S01]  /*b7280*/  LDL.LU R16, [R1+0x35d0] ;  /* 0x0035d00001107983 */ /* 0x010f220000300800 */
[----:B------:R-:W4:Y:S02]  /*b7290*/  LDL.LU R17, [R1+0x35d4] ;  /* 0x0035d40001117983 */ /* 0x000f240000300800 */
[----:B------:R-:W4:Y:S02]  /*b72a0*/  LDL.LU R18, [R1+0x35d8] ;  /* 0x0035d80001127983 */ /* 0x000f240000300800 */
[----:B------:R-:W4:Y:S01]  /*b72b0*/  LDL.LU R19, [R1+0x35dc] ;  /* 0x0035dc0001137983 */ /* 0x000f220000300800 */
[----:B------:R-:W-:Y:S01]  /*b72c0*/  STL.64 [R1+0x7740], R210 ;  /* 0x007740d201007387 */ /* 0x000fe20000100a00 */
[----:B------:R1:W-:Y:S03]  /*b72d0*/  STL.64 [R1+0x7738], R208 ;  /* 0x007738d001007387 */ /* 0x0003e60000100a00 */
        /* <DEDUP_REMOVED lines=16> */
[----:B-1----:R-:W2:Y:S01]  /*b73e0*/  LDL.LU.64 R198, [R1+0x7750] ;  /* 0x0077500001c67983 */ /* 0x002ea20000300a00 */
[----:B------:R-:W2:Y:S01]  /*b73f0*/  LDL.LU.64 R196, [R1+0x7748] ;  /* 0x0077480001c47983 */ /* 0x000ea20000300a00 */
[C---:B------:R-:W-:Y:S08]  /*b7400*/  HMMA.1688.F32.TF32 R232, R8.reuse, R98, R232 ;  /* 0x0000006208e8723c */ /* 0x040ff000000810e8 */
        /* <DEDUP_REMOVED lines=18> */
[C---:B--2---:R-:W-:Y:S11]  /*b7530*/  HMMA.1688.F32.TF32 R208, R8.reuse, R198, R208 ;  /* 0x000000c608d0723c */ /* 0x044ff600000810d0 */
[----:B------:R-:W-:Y:S11]  /*b7540*/  @!UPT UIADD3 URZ, URZ, URZ, URZ ;  /* 0x0000003f3f3ff290 */ /* 0x000ff6000fffe03f */
[----:B------:R-:W-:Y:S01]  /*b7550*/  @!UPT UIADD3 URZ, URZ, URZ, URZ ;  /* 0x0000003f3f3ff290 */ /* 0x000fe2000fffe03f */
[----:B------:R-:W-:Y:S01]  /*b7560*/  STL.64 [R1+0x1220], R208 ;  /* 0x001220d001007387 */ /* 0x000fe20000100a00 */
[----:B------:R1:W-:Y:S02]  /*b7570*/  STL.64 [R1+0x1228], R210 ;  /* 0x001228d201007387 */ /* 0x0003e40000100a00 */
[C---:B-1----:R-:W-:Y:S08]  /*b7580*/  HMMA.1688.F32.TF32 R208, R8.reuse, R94, R228 ;  /* 0x0000005e08d0723c */ /* 0x042ff000000810e4 */
[C---:B------:R-:W-:Y:S11]  /*b7590*/  HMMA.1688.F32.TF32 R228, R8.reuse, R194, R236 ;  /* 0x000000c208e4723c */ /* 0x040ff600000810ec */
[----:B------:R-:W-:Y:S04]  /*b75a0*/  @!UPT UIADD3 URZ, URZ, URZ, URZ ;  /* 0x0000003f3f3ff290 */ /* 0x000fe8000fffe03f */
[----:B------:R-:W-:Y:S01]  /*b75b0*/  STL.64 [R1+0x1210], R208 ;  /* 0x001210d001007387 */ /* 0x000fe20000100a00 */
[----:B------:R1:W-:Y:S02]  /*b75c0*/  STL.64 [R1+0x1218], R210 ;  /* 0x001218d201007387 */ /* 0x0003e40000100a00 */
[C---:B-1----:R-:W-:Y:S01]  /*b75d0*/  HMMA.1688.F32.TF32 R208, R8.reuse, R190, R240 ;  /* 0x000000be08d0723c */ /* 0x042fe200000810f0 */
[----:B------:R-:W-:Y:S01]  /*b75e0*/  STL.64 [R1+0x1200], R232 ;  /* 0x001200e801007387 */ /* 0x000fe20000100a00 */
[----:B------:R1:W-:Y:S03]  /*b75f0*/  STL.64 [R1+0x1208], R234 ;  /* 0x001208ea01007387 */ /* 0x0003e60000100a00 */
[----:B------:R-:W-:Y:S02]  /*b7600*/  STL.64 [R1+0x11f0], R228 ;  /* 0x0011f0e401007387 */ /* 0x000fe40000100a00 */
[----:B------:R2:W-:Y:S01]  /*b7610*/  STL.64 [R1+0x11f8], R230 ;  /* 0x0011f8e601007387 */ /* 0x0005e20000100a00 */
[C---:B-1----:R-:W-:Y:S08]  /*b7620*/  HMMA.1688.F32.TF32 R232, R8.reuse, R186, R244 ;  /* 0x000000ba08e8723c */ /* 0x042ff000000810f4 */
[C---:B--2---:R-:W-:Y:S07]  /*b7630*/  HMMA.1688.F32.TF32 R228, R8.reuse, R182, R248 ;  /* 0x000000b608e4723c */ /* 0x044fee00000810f8 */
[----:B------:R-:W-:Y:S01]  /*b7640*/  STL.64 [R1+0x11e0], R208 ;  /* 0x0011e0d001007387 */ /* 0x000fe20000100a00 */
[----:B------:R1:W-:Y:S02]  /*b7650*/  STL.64 [R1+0x11e8], R210 ;  /* 0x0011e8d201007387 */ /* 0x0003e40000100a00 */
[C---:B-1----:R-:W-:Y:S08]  /*b7660*/  HMMA.1688.F32.TF32 R208, R8.reuse, R178, R88 ;  /* 0x000000b208d0723c */ /* 0x042ff00000081058 */
[----:B------:R-:W-:Y:S01]  /*b7670*/  HMMA.1688.F32.TF32 R88, R8, R174, R220 ;  /* 0x000000ae0858723c */ /* 0x000fe200000810dc */
[----:B------:R-:W-:Y:S01]  /*b7680*/  STL.64 [R1+0x11d0], R232 ;  /* 0x0011d0e801007387 */ /* 0x000fe20000100a00 */
[----:B------:R-:W-:Y:S03]  /*b7690*/  STL.64 [R1+0x11d8], R234 ;  /* 0x0011d8ea01007387 */ /* 0x000fe60000100a00 */
[----:B------:R-:W-:Y:S02]  /*b76a0*/  STL.64 [R1+0x11c0], R228 ;  /* 0x0011c0e401007387 */ /* 0x000fe40000100a00 */
[----:B------:R-:W-:Y:S08]  /*b76b0*/  STL.64 [R1+0x11c8], R230 ;  /* 0x0011c8e601007387 */ /* 0x000ff00000100a00 */
        /* <DEDUP_REMOVED lines=38> */
[----:B------:R2:W-:Y:S02]  /*b7920*/  STL.64 [R1+0x1098], R22 ;  /* 0x0010981601007387 */ /* 0x0005e40000100a00 */
[----:B------:R-:W3:Y:S01]  /*b7930*/  LDL.LU R224, [R1+0x1ba0] ;  /* 0x001ba00001e07983 */ /* 0x000ee20000300800 */
[----:B------:R4:W-:Y:S01]  /*b7940*/  STL.64 [R1+0xe80], R16 ;  /* 0x000e801001007387 */ /* 0x0009e20000100a00 */
[----:B------:R4:W-:Y:S02]  /*b7950*/  STL.64 [R1+0xe88], R18 ;  /* 0x000e881201007387 */ /* 0x0009e40000100a00 */
[----:B------:R-:W-:Y:S02]  /*b7960*/  STL.64 [R1+0x1080], R8 ;  /* 0x0010800801007387 */ /* 0x000fe40000100a00 */
[----:B------:R-:W-:Y:S01]  /*b7970*/  STL.64 [R1+0x1088], R10 ;  /* 0x0010880a01007387 */ /* 0x000fe20000100a00 */
[----:B------:R-:W3:Y:S01]  /*b7980*/  LDL.LU R225, [R1+0x1ba4] ;  /* 0x001ba40001e17983 */ /* 0x000ee20000300800 */
[----:B------:R-:W3:Y:S02]  /*b7990*/  LDL.LU R226, [R1+0x1ba8] ;  /* 0x001ba80001e27983 */ /* 0x000ee40000300800 */
[----:B------:R-:W3:Y:S01]  /*b79a0*/  LDL.LU R227, [R1+0x1bac] ;  /* 0x001bac0001e37983 */ /* 0x000ee20000300800 */
[----:B------:R-:W-:Y:S04]  /*b79b0*/  LDS R8, [R4+0xc580] ;  /* 0x00c5800004087984 */ /* 0x000fe80000000800 */
[----:B-1----:R-:W3:Y:S01]  /*b79c0*/  LDL.LU R20, [R1+0x3480] ;  /* 0x0034800001147983 */ /* 0x002ee20000300800 */
[----:B------:R-:W3:Y:S02]  /*b79d0*/  LDL.LU R21, [R1+0x3484] ;  /* 0x0034840001157983 */ /* 0x000ee40000300800 */
[----:B--2---:R-:W3:Y:S02]  /*b79e0*/  LDL.LU R22, [R1+0x3488] ;  /* 0x0034880001167983 */ /* 0x004ee40000300800 */
        /* <DEDUP_REMOVED lines=105> */
[----:B------:R-:W-:Y:S04]  /*b8080*/  LDS R10, [R4+0xe580] ;  /* 0x00e58000040a7984 */ /* 0x000fe80000000800 */
[----:B------:R-:W-:Y:S04]  /*b8090*/  LDS R9, [R5+0xc580] ;  /* 0x00c5800005097984 */ /* 0x000fe80000000800 */
[----:B------:R-:W1:Y:S01]  /*b80a0*/  LDS R11, [R5+0xe580] ;  /* 0x00e58000050b7984 */ /* 0x000e620000000800 */
[C---:B--2---:R-:W-:Y:S11]  /*b80b0*/  HMMA.1688.F32.TF32 R208, R12.reuse, R214, R208 ;  /* 0x000000d60cd0723c */ /* 0x044ff600000810d0 */
[----:B------:R-:W-:Y:S11]  /*b80c0*/  @!UPT UIADD3 URZ, URZ, URZ, URZ ;  /* 0x0000003f3f3ff290 */ /* 0x000ff6000fffe03f */
[----:B------:R-:W-:Y:S01]  /*b80d0*/  @!UPT UIADD3 URZ, URZ, URZ, URZ ;  /* 0x0000003f3f3ff290 */ /* 0x000fe2000fffe03f */
[----:B------:R-:W-:Y:S01]  /*b80e0*/  STL.64 [R1+0x13c0], R208 ;  /* 0x0013c0d001007387 */ /* 0x000fe20000100a00 */
[----:B------:R2:W-:Y:S03]  /*b80f0*/  STL.64 [R1+0x13c8], R210 ;  /* 0x0013c8d201007387 */ /* 0x0005e60000100a00 */
[----:B--2---:R-:W2:Y:S01]  /*b8100*/  LDL.LU.64 R210, [R1+0x7740] ;  /* 0x0077400001d27983 */ /* 0x004ea20000300a00 */
[----:B------:R-:W3:Y:S01]  /*b8110*/  LDL.LU.64 R208, [R1+0x7738] ;  /* 0x0077380001d07983 */ /* 0x000ee20000300a00 */
[C---:B------:R-:W-:Y:S08]  /*b8120*/  HMMA.1688.F32.TF32 R88, R12.reuse, R194, R88 ;  /* 0x000000c20c58723c */ /* 0x040ff00000081058 */
[C---:B--2---:R-:W-:Y:S11]  /*b8130*/  HMMA.1688.F32.TF32 R228, R12.reuse, R210, R228 ;  /* 0x000000d20ce4723c */ /* 0x044ff600000810e4 */
[----:B------:R-:W-:Y:S11]  /*b8140*/  @!UPT UIADD3 URZ, URZ, URZ, URZ ;  /* 0x0000003f3f3ff290 */ /* 0x000ff6000fffe03f */
[----:B------:R-:W-:Y:S01]  /*b8150*/  @!UPT UIADD3 URZ, URZ, URZ, URZ ;  /* 0x0000003f3f3ff290 */ /* 0x000fe2000fffe03f */
[----:B------:R-:W-:Y:S01]  /*b8160*/  STL.64 [R1+0x13b0], R228 ;  /* 0x0013b0e401007387 */ /* 0x000fe20000100a00 */
[----:B------:R3:W-:Y:S02]  /*b8170*/  STL.64 [R1+0x13b8], R230 ;  /* 0x0013b8e601007387 */ /* 0x0007e40000100a00 */
[C---:B---3--:R-:W-:Y:S08]  /*b8180*/  HMMA.1688.F32.TF32 R228, R12.reuse, R206, R232 ;  /* 0x000000ce0ce4723c */ /* 0x048ff000000810e8 */
[C---:B------:R-:W-:Y:S08]  /*b8190*/  HMMA.1688.F32.TF32 R232, R12.reuse, R202, R236 ;  /* 0x000000ca0ce8723c */ /* 0x040ff000000810ec */
        /* <DEDUP_REMOVED lines=16> */
[C---:B--2---:R-:W-:Y:S08]  /*b82a0*/  HMMA.1688.F32.TF32 R228, R12.reuse, R190, R220 ;  /* 0x000000be0ce4723c */ /* 0x044ff000000810dc */
        /* <DEDUP_REMOVED lines=30> */
[----:B------:R-:W-:Y:S01]  /*b8490*/  STL.64 [R1+0x15b8], R74 ;  /* 0x0015b84a01007387 */ /* 0x000fe20000100a00 */
[----:B------:R-:W-:Y:S04]  /*b84a0*/  STL.64 [R1+0x1650], R68 ;  /* 0x0016504401007387 */ /* 0x000fe80000100a00 */
[C---:B----4-:R-:W-:Y:S01]  /*b84b0*/  HMMA.1688.F32.TF32 R24, R12.reuse, R118, R16 ;  /* 0x000000760c18723c */ /* 0x050fe20000081010 */
[----:B------:R-:W-:Y:S02]  /*b84c0*/  STL.64 [R1+0x1658], R70 ;  /* 0x0016584601007387 */ /* 0x000fe40000100a00 */
[----:B------:R-:W-:Y:S05]  /*b84d0*/  STL.64 [R1+0x1690], R64 ;  /* 0x0016904001007387 */ /* 0x000fea0000100a00 */
        /* <DEDUP_REMOVED lines=137> */
[C---:B--2---:R-:W-:Y:S08]  /*b8d70*/  HMMA.1688.F32.TF32 R228, R12.reuse, R106, R232 ;  /* 0x0000006a0ce4723c */ /* 0x044ff000000810e8 */
[----:B---3--:R-:W-:Y:S08]  /*b8d80*/  HMMA.1688.F32.TF32 R232, R12, R102, R236 ;  /* 0x000000660ce8723c */ /* 0x008ff000000810ec */
[C---:B-1----:R-:W-:Y:S01]  /*b8d90*/  HMMA.1688.F32.TF32 R88, R8.reuse, R206, R88 ;  /* 0x000000ce0858723c */ /* 0x042fe20000081058 */
[----:B------:R-:W-:Y:S04]  /*b8da0*/  LDS R12, [R4+0xc600] ;  /* 0x00c60000040c7984 */ /* 0x000fe80000000800 */
[----:B------:R-:W-:Y:S04]  /*b8db0*/  LDS R14, [R4+0xe600] ;  /* 0x00e60000040e7984 */ /* 0x000fe80000000800 */
[----:B------:R-:W-:Y:S04]  /*b8dc0*/  LDS R13, [R5+0xc600] ;  /* 0x00c60000050d7984 */ /* 0x000fe80000000800 */
[----:B------:R-:W1:Y:S04]  /*b8dd0*/  LDS R15, [R5+0xe600] ;  /* 0x00e60000050f7984 */ /* 0x000e680000000800 */
        /* <DEDUP_REMOVED lines=9> */
[C---:B--2---:R-:W-:Y:S11]  /*b8e70*/  HMMA.1688.F32.TF32 R228, R8.reuse, R214, R244 ;  /* 0x000000d608e4723c */ /* 0x044ff600000810f4 */
[----:B------:R-:W-:Y:S11]  /*b8e80*/  @!UPT UIADD3 URZ, URZ, URZ, URZ ;  /* 0x0000003f3f3ff290 */ /* 0x000ff6000fffe03f */
[----:B------:R-:W-:Y:S01]  /*b8e90*/  @!UPT UIADD3 URZ, URZ, URZ, URZ ;  /* 0x0000003f3f3ff290 */ /* 0x000fe2000fffe03f */
[----:B------:R-:W-:Y:S01]  /*b8ea0*/  STL.64 [R1+0x3530], R228 ;  /* 0x003530e401007387 */ /* 0x000fe20000100a00 */
[----:B------:R2:W-:Y:S02]  /*b8eb0*/  STL.64 [R1+0x3538], R230 ;  /* 0x003538e601007387 */ /* 0x0005e40000100a00 */
        /* <DEDUP_REMOVED lines=30> */
[C---:B----4-:R-:W-:Y:S01]  /*b90a0*/  HMMA.1688.F32.TF32 R32, R8.reuse, R146, R24 ;  /* 0x000000920820723c */ /* 0x050fe20000081018 */
[----:B------:R-:W-:Y:S01]  /*b90b0*/  STL.64 [R1+0x3880], R76 ;  /* 0x0038804c01007387 */ /* 0x000fe20000100a00 */
[----:B------:R-:W-:Y:S06]  /*b90c0*/  STL.64 [R1+0x3888], R78 ;  /* 0x0038884e01007387 */ /* 0x000fec0000100a00 */
[C---:B------:R-:W-:Y:S01]  /*b90d0*/  HMMA.1688.F32.TF32 R28, R8.reuse, R142, R20 ;  /* 0x0000008e081c723c */ /* 0x040fe20000081014 */
[----:B------:R-:W-:Y:S02]  /*b90e0*/  STL.64 [R1+0x3870], R72 ;  /* 0x0038704801007387 */ /* 0x000fe40000100a00 */
[----:B------:R-:W-:Y:S01]  /*b90f0*/  STL.64 [R1+0x3878], R74 ;  /* 0x0038784a01007387 */ /* 0x000fe20000100a00 */
[----:B------:R-:W-:Y:S04]  /*b9100*/  STL.64 [R1+0x3860], R68 ;  /* 0x0038604401007387 */ /* 0x000fe80000100a00 */
[C---:B------:R-:W-:Y:S01]  /*b9110*/  HMMA.1688.F32.TF32 R24, R8.reuse, R138, R16 ;  /* 0x0000008a0818723c */ /* 0x040fe20000081010 */
        /* <DEDUP_REMOVED lines=74> */
[----:B------:R-:W1:Y:S01]  /*b95c0*/  LDL.LU R84, [R1+0x3240] ;  /* 0x0032400001547983 */ /* 0x000e620000300800 */
[----:B------:R-:W1:Y:S02]  /*b95d0*/  LDL.LU R85, [R1+0x3244] ;  /* 0x0032440001557983 */ /* 0x000e640000300800 */
[----:B------:R-:W1:Y:S02]  /*b95e0*/  LDL.LU R86, [R1+0x3248] ;  /* 0x0032480001567983 */ /* 0x000e640000300800 */
[----:B------:R-:W1:Y:S01]  /*b95f0*/  LDL.LU R87, [R1+0x324c] ;  /* 0x00324c0001577983 */ /* 0x000e620000300800 */
        /* <DEDUP_REMOVED lines=67> */
[----:B------:R-:W-:Y:S01]  /*b9a30*/  HMMA.1688.F32.TF32 R236, R8, R114, R244 ;  /* 0x0000007208ec723c */ /* 0x000fe200000810f4 */
[----:B------:R-:W-:Y:S01]  /*b9a40*/  STL.64 [R1+0x3770], R232 ;  /* 0x003770e801007387 */ /* 0x000fe20000100a00 */
[----:B------:R2:W-:Y:S06]  /*b9a50*/  STL.64 [R1+0x3778], R234 ;  /* 0x003778ea01007387 */ /* 0x0005ec0000100a00 */
[----:B-1----:R-:W-:Y:S08]  /*b9a60*/  HMMA.1688.F32.TF32 R84, R12, R218, R84 ;  /* 0x000000da0c54723c */ /* 0x002ff00000081054 */
[C---:B--2---:R-:W-:Y:S01]  /*b9a70*/  HMMA.1688.F32.TF32 R232, R8.reuse, R110, R248 ;  /* 0x0000006e08e8723c */ /* 0x044fe200000810f8 */
[----:B------:R-:W-:Y:S01]  /*b9a80*/  STL.64 [R1+0x3760], R228 ;  /* 0x003760e401007387 */ /* 0x000fe20000100a00 */
[----:B------:R1:W-:Y:S06]  /*b9a90*/  STL.64 [R1+0x3768], R230 ;  /* 0x003768e601007387 */ /* 0x0003ec0000100a00 */
[C---:B-1----:R-:W-:Y:S08]  /*b9aa0*/  HMMA.1688.F32.TF32 R228, R8.reuse, R106, R88 ;  /* 0x0000006a08e4723c */ /* 0x042ff00000081058 */
[----:B------:R-:W-:Y:S01]  /*b9ab0*/  HMMA.1688.F32.TF32 R88, R8, R102, R220 ;  /* 0x000000660858723c */ /* 0x000fe200000810dc */
[----:B------:R-:W-:Y:S01]  /*b9ac0*/  STL.64 [R1+0x3da0], R236 ;  /* 0x003da0ec01007387 */ /* 0x000fe20000100a00 */
[----:B------:R-:W-:Y:S05]  /*b9ad0*/  STL.64 [R1+0x3da8], R238 ;  /* 0x003da8ee01007387 */ /* 0x000fea0000100a00 */
[----:B------:R-:W-:Y:S02]  /*b9ae0*/  STL.64 [R1+0x3bc0], R232 ;  /* 0x003bc0e801007387 */ /* 0x000fe40000100a00 */
[----:B------:R-:W-:Y:S01]  /*b9af0*/  STL.64 [R1+0x3bc8], R234 ;  /* 0x003bc8ea01007387 */ /* 0x000fe20000100a00 */
        /* <DEDUP_REMOVED lines=25> */
[C---:B----4-:R-:W-:Y:S01]  /*b9c90*/  HMMA.1688.F32.TF32 R28, R12.reuse, R166, R24 ;  /* 0x000000a60c1c723c */ /* 0x050fe20000081018 */
        /* <DEDUP_REMOVED lines=13> */
[----:B------:R-:W-:Y:S06]  /*b9d70*/  STL.64 [R1+0x3d10], R60 ;  /* 0x003d103c01007387 */ /* 0x000fec0000100a00 */
[C---:B------:R-:W-:Y:S01]  /*b9d80*/  HMMA.1688.F32.TF32 R16, R12.reuse, R154, R224 ;  /* 0x0000009a0c10723c */ /* 0x040fe200000810e0 */
        /* <DEDUP_REMOVED lines=22> */
[----:B------:R1:W-:Y:S01]  /*b9ef0*/  STL.64 [R1+0x3c60], R16 ;  /* 0x003c601001007387 */ /* 0x0003e20000100a00 */
[----:B------:R1:W-:Y:S01]  /*b9f00*/  STL.64 [R1+0x3c68], R18 ;  /* 0x003c681201007387 */ /* 0x0003e20000100a00 */
[----:B------:R-:W2:Y:S02]  /*b9f10*/  LDL.LU R21, [R1+0x2e74] ;  /* 0x002e740001157983 */ /* 0x000ea40000300800 */
[----:B---3--:R-:W2:Y:S02]  /*b9f20*/  LDL.LU R22, [R1+0x2e78] ;  /* 0x002e780001167983 */ /* 0x008ea40000300800 */
[----:B------:R-:W2:Y:S01]  /*b9f30*/  LDL.LU R23, [R1+0x2e7c] ;  /* 0x002e7c0001177983 */ /* 0x000ea20000300800 */
[----:B----4-:R-:W3:Y:S01]  /*b9f40*/  LDL.LU R24, [R1+0x2e90] ;  /* 0x002e900001187983 */ /* 0x010ee20000300800 */
[----:B------:R-:W3:Y:S02]  /*b9f50*/  LDL.LU R25, [R1+0x2e94] ;  /* 0x002e940001197983 */ /* 0x000ee40000300800 */
[----:B-1----:R-:W3:Y:S01]  /*b9f60*/  LDL.LU R26, [R1+0x2e98] ;  /* 0x002e9800011a7983 */ /* 0x002ee20000300800 */
[----:B------:R-:W3:Y:S04]  /*b9f70*/  LDL.LU R27, [R1+0x2e9c] ;  /* 0x002e9c00011b7983 */ /* 0x000ee80000300800 */
        /* <DEDUP_REMOVED lines=116> */
[C---:B-1----:R-:W-:Y:S01]  /*ba6c0*/  HMMA.1688.F32.TF32 R232, R12.reuse, R130, R248 ;  /* 0x000000820ce8723c */ /* 0x042fe200000810f8 */
[----:B------:R-:W-:Y:S01]  /*ba6d0*/  STL.64 [R1+0x3c20], R228 ;  /* 0x003c20e401007387 */ /* 0x000fe20000100a00 */
[----:B------:R1:W-:Y:S06]  /*ba6e0*/  STL.64 [R1+0x3c28], R230 ;  /* 0x003c28e601007387 */ /* 0x0003ec0000100a00 */
[C---:B------:R-:W-:Y:S08]  /*ba6f0*/  HMMA.1688.F32.TF32 R76, R12.reuse, R110, R76 ;  /* 0x0000006e0c4c723c */ /* 0x040ff0000008104c */
[C---:B------:R-:W-:Y:S08]  /*ba700*/  HMMA.1688.F32.TF32 R72, R12.reuse, R106, R72 ;  /* 0x0000006a0c48723c */ /* 0x040ff00000081048 */
[C---:B-1----:R-:W-:Y:S08]  /*ba710*/  HMMA.1688.F32.TF32 R228, R12.reuse, R126, R88 ;  /* 0x0000007e0ce4723c */ /* 0x042ff00000081058 */
[C---:B------:R-:W-:Y:S08]  /*ba720*/  HMMA.1688.F32.TF32 R88, R12.reuse, R122, R220 ;  /* 0x0000007a0c58723c */ /* 0x040ff000000810dc */
[----:B------:R-:W-:Y:S08]  /*ba730*/  HMMA.1688.F32.TF32 R68, R12, R102, R68 ;  /* 0x000000660c44723c */ /* 0x000ff00000081044 */
[C---:B------:R-:W-:Y:S01]  /*ba740*/  HMMA.1688.F32.TF32 R12, R8.reuse, R218, R64 ;  /* 0x000000da080c723c */ /* 0x040fe20000081040 */
[----:B------:R-:W-:Y:S01]  /*ba750*/  STL.64 [R1+0x3c10], R236 ;  /* 0x003c10ec01007387 */ /* 0x000fe20000100a00 */
[----:B------:R-:W-:Y:S02]  /*ba760*/  STL.64 [R1+0x3c18], R238 ;  /* 0x003c18ee01007387 */ /* 0x000fe40000100a00 */
[----:B------:R-:W-:Y:S02]  /*ba770*/  STL.64 [R1+0x3c00], R232 ;  /* 0x003c00e801007387 */ /* 0x000fe40000100a00 */
[----:B------:R-:W-:Y:S02]  /*ba780*/  STL.64 [R1+0x3c08], R234 ;  /* 0x003c08ea01007387 */ /* 0x000fe40000100a00 */
        /* <DEDUP_REMOVED lines=18> */
[C---:B-1----:R-:W-:Y:S01]  /*ba8b0*/  HMMA.1688.F32.TF32 R12, R8.reuse, R206, R52 ;  /* 0x000000ce080c723c */ /* 0x042fe20000081034 */
[----:B------:R-:W-:Y:S01]  /*ba8c0*/  STL.64 [R1+0x4170], R60 ;  /* 0x0041703c01007387 */ /* 0x000fe20000100a00 */
[----:B------:R-:W-:Y:S06]  /*ba8d0*/  STL.64 [R1+0x4178], R62 ;  /* 0x0041783e01007387 */ /* 0x000fec0000100a00 */
[C---:B------:R-:W-:Y:S01]  /*ba8e0*/  HMMA.1688.F32.TF32 R48, R8.reuse, R202, R48 ;  /* 0x000000ca0830723c */ /* 0x040fe20000081030 */
[----:B------:R-:W-:Y:S01]  /*ba8f0*/  STL.64 [R1+0x4150], R56 ;  /* 0x0041503801007387 */ /* 0x000fe20000100a00 */
[----:B------:R-:W-:Y:S06]  /*ba900*/  STL.64 [R1+0x4158], R58 ;  /* 0x0041583a01007387 */ /* 0x000fec0000100a00 */
[C---:B------:R-:W-:Y:S07]  /*ba910*/  HMMA.1688.F32.TF32 R44, R8.reuse, R198, R44 ;  /* 0x000000c6082c723c */ /* 0x040fee000008102c */
[----:B------:R-:W-:Y:S01]  /*ba920*/  STL.64 [R1+0x4140], R12 ;  /* 0x0041400c01007387 */ /* 0x000fe20000100a00 */
[----:B------:R1:W-:Y:S02]  /*ba930*/  STL.64 [R1+0x4148], R14 ;  /* 0x0041480e01007387 */ /* 0x0003e40000100a00 */
[C---:B-1----:R-:W-:Y:S05]  /*ba940*/  HMMA.1688.F32.TF32 R12, R8.reuse, R94, R40 ;  /* 0x0000005e080c723c */ /* 0x042fea0000081028 */
[----:B------:R-:W-:Y:S01]  /*ba950*/  STL.64 [R1+0x4130], R48 ;  /* 0x0041303001007387 */ /* 0x000fe20000100a00 */
[----:B------:R-:W-:Y:S02]  /*ba960*/  STL.64 [R1+0x4138], R50 ;  /* 0x0041383201007387 */ /* 0x000fe40000100a00 */
[C---:B------:R-:W-:Y:S05]  /*ba970*/  HMMA.1688.F32.TF32 R36, R8.reuse, R98, R36 ;  /* 0x000000620824723c */ /* 0x040fea0000081024 */
[----:B------:R-:W-:Y:S01]  /*ba980*/  STL.64 [R1+0x4120], R44 ;  /* 0x0041202c01007387 */ /* 0x000fe20000100a00 */
[----:B------:R-:W-:Y:S02]  /*ba990*/  STL.64 [R1+0x4128], R46 ;  /* 0x0041282e01007387 */ /* 0x000fe40000100a00 */
[C---:B----4-:R-:W-:Y:S08]  /*ba9a0*/  HMMA.1688.F32.TF32 R32, R8.reuse, R194, R32 ;  /* 0x000000c20820723c */ /* 0x050ff00000081020 */
[C---:B------:R-:W-:Y:S01]  /*ba9b0*/  HMMA.1688.F32.TF32 R24, R8.reuse, R186, R24 ;  /* 0x000000ba0818723c */ /* 0x040fe20000081018 */
[----:B------:R-:W-:Y:S01]  /*ba9c0*/  STL.64 [R1+0x4110], R12 ;  /* 0x0041100c01007387 */ /* 0x000fe20000100a00 */
[----:B------:R1:W-:Y:S06]  /*ba9d0*/  STL.64 [R1+0x4118], R14 ;  /* 0x0041180e01007387 */ /* 0x0003ec0000100a00 */
[C---:B-1----:R-:W-:Y:S01]  /*ba9e0*/  HMMA.1688.F32.TF32 R12, R8.reuse, R190, R28 ;  /* 0x000000be080c723c */ /* 0x042fe2000008101c */
[----:B------:R-:W-:Y:S01]  /*ba9f0*/  STL.64 [R1+0x4100], R36 ;  /* 0x0041002401007387 */ /* 0x000fe20000100a00 */
[----:B------:R-:W-:Y:S05]  /*baa00*/  STL.64 [R1+0x4108], R38 ;  /* 0x0041082601007387 */ /* 0x000fea0000100a00 */
[----:B------:R-:W-:Y:S02]  /*baa10*/  STL.64 [R1+0x40f0], R32 ;  /* 0x0040f02001007387 */ /* 0x000fe40000100a00 */
[----:B------:R-:W-:Y:S01]  /*baa20*/  STL.64 [R1+0x40f8], R34 ;  /* 0x0040f82201007387 */ /* 0x000fe20000100a00 */
[C---:B------:R-:W-:Y:S11]  /*baa30*/  HMMA.1688.F32.TF32 R20, R8.reuse, R182, R20 ;  /* 0x000000b60814723c */ /* 0x040ff60000081014 */
[----:B------:R-:W-:Y:S02]  /*baa40*/  @!UPT UIADD3 URZ, URZ, URZ, URZ ;  /* 0x0000003f3f3ff290 */ /* 0x000fe4000fffe03f */
        /* <DEDUP_REMOVED lines=10> */
[----:B------:R1:W-:Y:S01]  /*baaf0*/  STL.64 [R1+0x40c0], R20 ;  /* 0x0040c01401007387 */ /* 0x0003e20000100a00 */
[----:B------:R3:W-:Y:S03]  /*bab00*/  STL.64 [R1+0x40c8], R22 ;  /* 0x0040c81601007387 */ /* 0x0007e60000100a00 */
[----:B-1----:R-:W2:Y:S10]  /*bab10*/  LDL.LU R20, [R1+0x2c10] ;  /* 0x002c100001147983 */ /* 0x002eb40000300800 */
[----:B------:R1:W-:Y:S01]  /*bab20*/  STL.64 [R1+0x40b0], R24 ;  /* 0x0040b01801007387 */ /* 0x0003e20000100a00 */
[----:B------:R4:W-:Y:S07]  /*bab30*/  STL.64 [R1+0x40b8], R26 ;  /* 0x0040b81a01007387 */ /* 0x0009ee0000100a00 */
[----:B------:R1:W-:Y:S02]  /*bab40*/  STL.64 [R1+0x40a0], R16 ;  /* 0x0040a01001007387 */ /* 0x0003e40000100a00 */
[----:B------:R1:W-:Y:S01]  /*bab50*/  STL.64 [R1+0x40a8], R18 ;  /* 0x0040a81201007387 */ /* 0x0003e20000100a00 */
[----:B------:R-:W2:Y:S01]  /*bab60*/  LDL.LU R21, [R1+0x2c14] ;  /* 0x002c140001157983 */ /* 0x000ea20000300800 */
[----:B---3--:R-:W2:Y:S02]  /*bab70*/  LDL.LU R22, [R1+0x2c18] ;  /* 0x002c180001167983 */ /* 0x008ea40000300800 */
[----:B------:R-:W2:Y:S02]  /*bab80*/  LDL.LU R23, [R1+0x2c1c] ;  /* 0x002c1c0001177983 */ /* 0x000ea40000300800 */
[----:B------:R-:W3:Y:S01]  /*bab90*/  LDL.LU R32, [R1+0x2c40] ;  /* 0x002c400001207983 */ /* 0x000ee20000300800 */
[----:B------:R-:W3:Y:S01]  /*baba0*/  LDL.LU R33, [R1+0x2c44] ;  /* 0x002c440001217983 */ /* 0x000ee20000300800 */
[----:B------:R-:W3:Y:S02]  /*babb0*/  LDL.LU R34, [R1+0x2c48] ;  /* 0x002c480001227983 */ /* 0x000ee40000300800 */
[----:B------:R-:W3:Y:S02]  /*babc0*/  LDL.LU R35, [R1+0x2c4c] ;  /* 0x002c4c0001237983 */ /* 0x000ee40000300800 */
        /* <DEDUP_REMOVED lines=68> */
[----:B-1----:R-:W2:Y:S01]  /*bb010*/  LDL.LU R24, [R1+0x2c20] ;  /* 0x002c200001187983 */ /* 0x002ea20000300800 */
[----:B------:R-:W2:Y:S01]  /*bb020*/  LDL.LU R25, [R1+0x2c24] ;  /* 0x002c240001197983 */ /* 0x000ea20000300800 */
[----:B----4-:R-:W4:Y:S02]  /*bb030*/  LDL.LU R26, [R1+0x2c28] ;  /* 0x002c2800011a7983 */ /* 0x010f240000300800 */
        /* <DEDUP_REMOVED lines=12> */
[----:B------:R-:W4:Y:S01]  /*bb100*/  LDL.LU R227, [R1+0x2bfc] ;  /* 0x002bfc0001e37983 */ /* 0x000f220000300800 */
[C---:B---3--:R-:W-:Y:S08]  /*bb110*/  HMMA.1688.F32.TF32 R32, R8.reuse, R102, R32 ;  /* 0x000000660820723c */ /* 0x048ff00000081020 */
        /* <DEDUP_REMOVED lines=38> */
[----:B------:R-:W-:Y:S01]  /*bb380*/  STL.64 [R1+0x4028], R74 ;  /* 0x0040284a01007387 */ /* 0x000fe20000100a00 */
[----:B------:R-:W-:Y:S05]  /*bb390*/  STL.64 [R1+0x4010], R68 ;  /* 0x0040104401007387 */ /* 0x000fea0000100a00 */
[C---:B------:R-:W-:Y:S01]  /*bb3a0*/  HMMA.1688.F32.TF32 R24, R12.reuse, R214, R24 ;  /* 0x000000d60c18723c */ /* 0x040fe20000081018 */
        /* <DEDUP_REMOVED lines=32> */
[C---:B--2---:R-:W-:Y:S01]  /*bb5b0*/  HMMA.1688.F32.TF32 R16, R12.reuse, R202, R224 ;  /* 0x000000ca0c10723c */ /* 0x044fe200000810e0 */
[----:B------:R-:W1:Y:S11]  /*bb5c0*/  LDL.LU R224, [R1+0x2710] ;  /* 0x0027100001e07983 */ /* 0x000e760000300800 */
[----:B------:R-:W-:Y:S11]  /*bb5d0*/  @!UPT UIADD3 URZ, URZ, URZ, URZ ;  /* 0x0000003f3f3ff290 */ /* 0x000ff6000fffe03f */
[----:B------:R2:W-:Y:S01]  /*bb5e0*/  STL.64 [R1+0x4610], R16 ;  /* 0x0046101001007387 */ /* 0x0005e20000100a00 */
[----:B------:R3:W-:Y:S02]  /*bb5f0*/  STL.64 [R1+0x4618], R18 ;  /* 0x0046181201007387 */ /* 0x0007e40000100a00 */
        /* <DEDUP_REMOVED lines=111> */
[----:B------:R-:W-:Y:S02]  /*bbcf0*/  STL.64 [R1+0x7710], R202 ;  /* 0x007710ca01007387 */ /* 0x000fe40000100a00 */
[----:B------:R4:W-:Y:S02]  /*bbd00*/  STL.64 [R1+0x7708], R200 ;  /* 0x007708c801007387 */ /* 0x0009e40000100a00 */
[----:B------:R-:W-:Y:S01]  /*bbd10*/  STL.64 [R1+0x7700], R198 ;  /* 0x007700c601007387 */ /* 0x000fe20000100a00 */
[----:B------:R3:W-:Y:S01]  /*bbd20*/  STL.64 [R1+0x76f8], R196 ;  /* 0x0076f8c401007387 */ /* 0x0007e20000100a00 */
[C---:B----4-:R-:W-:Y:S08]  /*bbd30*/  HMMA.1688.F32.TF32 R200, R12.reuse, R198, R208 ;  /* 0x000000c60cc8723c */ /* 0x050ff000000810d0 */
[C---:B---3--:R-:W-:Y:S08]  /*bbd40*/  HMMA.1688.F32.TF32 R196, R12.reuse, R94, R228 ;  /* 0x0000005e0cc4723c */ /* 0x048ff000000810e4 */
[C---:B------:R-:W-:Y:S07]  /*bbd50*/  HMMA.1688.F32.TF32 R204, R12.reuse, R98, R232 ;  /* 0x000000620ccc723c */ /* 0x040fee00000810e8 */
[----:B------:R-:W-:Y:S01]  /*bbd60*/  STL.64 [R1+0x4600], R200 ;  /* 0x004600c801007387 */ /* 0x000fe20000100a00 */
[----:B------:R3:W-:Y:S07]  /*bbd70*/  STL.64 [R1+0x4608], R202 ;  /* 0x004608ca01007387 */ /* 0x0007ee0000100a00 */
[----:B------:R-:W-:Y:S02]  /*bbd80*/  STL.64 [R1+0x45f0], R196 ;  /* 0x0045f0c401007387 */ /* 0x000fe40000100a00 */
[----:B------:R4:W-:Y:S01]  /*bbd90*/  STL.64 [R1+0x45f8], R198 ;  /* 0x0045f8c601007387 */ /* 0x0009e20000100a00 */
[C---:B---3--:R-:W-:Y:S08]  /*bbda0*/  HMMA.1688.F32.TF32 R200, R12.reuse, R194, R236 ;  /* 0x000000c20cc8723c */ /* 0x048ff000000810ec */
[C---:B----4-:R-:W-:Y:S01]  /*bbdb0*/  HMMA.1688.F32.TF32 R196, R12.reuse, R190, R240 ;  /* 0x000000be0cc4723c */ /* 0x050fe200000810f0 */
[----:B------:R-:W-:Y:S01]  /*bbdc0*/  STL.64 [R1+0x45e0], R204 ;  /* 0x0045e0cc01007387 */ /* 0x000fe20000100a00 */
[----:B------:R3:W-:Y:S06]  /*bbdd0*/  STL.64 [R1+0x45e8], R206 ;  /* 0x0045e8ce01007387 */ /* 0x0007ec0000100a00 */
[C---:B------:R-:W-:Y:S08]  /*bbde0*/  HMMA.1688.F32.TF32 R84, R12.reuse, R170, R84 ;  /* 0x000000aa0c54723c */ /* 0x040ff00000081054 */
[C---:B------:R-:W-:Y:S08]  /*bbdf0*/  HMMA.1688.F32.TF32 R80, R12.reuse, R166, R80 ;  /* 0x000000a60c50723c */ /* 0x040ff00000081050 */
[C---:B---3--:R-:W-:Y:S01]  /*bbe00*/  HMMA.1688.F32.TF32 R204, R12.reuse, R186, R244 ;  /* 0x000000ba0ccc723c */ /* 0x048fe200000810f4 */
[----:B------:R-:W-:Y:S01]  /*bbe10*/  STL.64 [R1+0x45d0], R200 ;  /* 0x0045d0c801007387 */ /* 0x000fe20000100a00 */
[----:B------:R3:W-:Y:S02]  /*bbe20*/  STL.64 [R1+0x45d8], R202 ;  /* 0x0045d8ca01007387 */ /* 0x0007e40000100a00 */
[----:B------:R-:W-:Y:S02]  /*bbe30*/  STL.64 [R1+0x45c0], R196 ;  /* 0x0045c0c401007387 */ /* 0x000fe40000100a00 */
[----:B------:R4:W-:Y:S02]  /*bbe40*/  STL.64 [R1+0x45c8], R198 ;  /* 0x0045c8c601007387 */ /* 0x0009e40000100a00 */
        /* <DEDUP_REMOVED lines=35> */
[C---:B------:R-:W-:Y:S01]  /*bc080*/  HMMA.1688.F32.TF32 R20, R12.reuse, R106, R20 ;  /* 0x0000006a0c14723c */ /* 0x040fe20000081014 */
[----:B------:R-:W-:Y:S01]  /*bc090*/  STL.64 [R1+0x4520], R64 ;  /* 0x0045204001007387 */ /* 0x000fe20000100a00 */
[----:B------:R-:W-:Y:S01]  /*bc0a0*/  STL.64 [R1+0x4528], R66 ;  /* 0x0045284201007387 */ /* 0x000fe20000100a00 */
[----:B------:R-:W-:Y:S05]  /*bc0b0*/  STL.64 [R1+0x4510], R60 ;  /* 0x0045103c01007387 */ /* 0x000fea0000100a00 */
[----:B--2---:R-:W-:Y:S01]  /*bc0c0*/  HMMA.1688.F32.TF32 R16, R12, R102, R16 ;  /* 0x000000660c10723c */ /* 0x004fe20000081010 */
[----:B------:R-:W-:Y:S01]  /*bc0d0*/  STL.64 [R1+0x4518], R62 ;  /* 0x0045183e01007387 */ /* 0x000fe20000100a00 */
[----:B------:R-:W-:Y:S06]  /*bc0e0*/  STL.64 [R1+0x4500], R56 ;  /* 0x0045003801007387 */ /* 0x000fec0000100a00 */
[C---:B-1----:R-:W-:Y:S01]  /*bc0f0*/  HMMA.1688.F32.TF32 R12, R8.reuse, R218, R224 ;  /* 0x000000da080c723c */ /* 0x042fe200000810e0 */
        /* <DEDUP_REMOVED lines=19> */
[----:B------:R-:W2:Y:S02]  /*bc230*/  LDL.LU R224, [R1+0x19e0] ;  /* 0x0019e00001e07983 */ /* 0x000ea40000300800 */
[----:B------:R1:W-:Y:S02]  /*bc240*/  STL.64 [R1+0x5400], R16 ;  /* 0x0054001001007387 */ /* 0x0003e40000100a00 */
[----:B------:R3:W-:Y:S01]  /*bc250*/  STL.64 [R1+0x5408], R18 ;  /* 0x0054081201007387 */ /* 0x0007e20000100a00 */
[----:B------:R-:W-:Y:S01]  /*bc260*/  STL.64 [R1+0x49a0], R12 ;  /* 0x0049a00c01007387 */ /* 0x000fe20000100a00 */
[----:B------:R-:W-:Y:S02]  /*bc270*/  STL.64 [R1+0x49a8], R14 ;  /* 0x0049a80e01007387 */ /* 0x000fe40000100a00 */
[----:B------:R-:W2:Y:S02]  /*bc280*/  LDL.LU R225, [R1+0x19e4] ;  /* 0x0019e40001e17983 */ /* 0x000ea40000300800 */
[----:B------:R-:W2:Y:S01]  /*bc290*/  LDL.LU R226, [R1+0x19e8] ;  /* 0x0019e80001e27983 */ /* 0x000ea20000300800 */
[----:B------:R-:W2:Y:S04]  /*bc2a0*/  LDL.LU R227, [R1+0x19ec] ;  /* 0x0019ec0001e37983 */ /* 0x000ea80000300800 */
[----:B------:R-:W-:Y:S04]  /*bc2b0*/  LDS R12, [R6+0xc380] ;  /* 0x00c38000060c7984 */ /* 0x000fe80000000800 */
[----:B------:R-:W-:Y:S04]  /*bc2c0*/  LDS R14, [R6+0xe380] ;  /* 0x00e38000060e7984 */ /* 0x000fe80000000800 */
[----:B------:R-:W-:Y:S04]  /*bc2d0*/  LDS R13, [R7+0xc380] ;  /* 0x00c38000070d7984 */ /* 0x000fe80000000800 */
        /* <DEDUP_REMOVED lines=134> */
[----:B------:R-:W2:Y:S01]  /*bcb40*/  LDL.LU.64 R204, [R1+0x7718] ;  /* 0x0077180001cc7983 */ /* 0x000ea20000300a00 */
[C---:B---3--:R-:W-:Y:S11]  /*bcb50*/  HMMA.1688.F32.TF32 R200, R8.reuse, R206, R200 ;  /* 0x000000ce08c8723c */ /* 0x048ff600000810c8 */
[----:B------:R-:W-:Y:S11]  /*bcb60*/  @!UPT UIADD3 URZ, URZ, URZ, URZ ;  /* 0x0000003f3f3ff290 */ /* 0x000ff6000fffe03f */
[----:B------:R-:W-:Y:S01]  /*bcb70*/  @!UPT UIADD3 URZ, URZ, URZ, URZ ;  /* 0x0000003f3f3ff290 */ /* 0x000fe2000fffe03f */
[----:B------:R-:W-:Y:S01]  /*bcb80*/  STL.64 [R1+0x4b30], R200 ;  /* 0x004b30c801007387 */ /* 0x000fe20000100a00 */
[----:B------:R3:W-:Y:S03]  /*bcb90*/  STL.64 [R1+0x4b38], R202 ;  /* 0x004b38ca01007387 */ /* 0x0007e60000100a00 */
[----:B---3--:R-:W3:Y:S01]  /*bcba0*/  LDL.LU.64 R202, [R1+0x7710] ;  /* 0x0077100001ca7983 */ /* 0x008ee20000300a00 */
        /* <DEDUP_REMOVED lines=9> */
[C---:B---3--:R-:W-:Y:S11]  /*bcc40*/  HMMA.1688.F32.TF32 R228, R8.reuse, R198, R228 ;  /* 0x000000c608e4723c */ /* 0x048ff600000810e4 */
[----:B------:R-:W-:Y:S11]  /*bcc50*/  @!UPT UIADD3 URZ, URZ, URZ, URZ ;  /* 0x0000003f3f3ff290 */ /* 0x000ff6000fffe03f */
[----:B------:R-:W-:Y:S01]  /*bcc60*/  @!UPT UIADD3 URZ, URZ, URZ, URZ ;  /* 0x0000003f3f3ff290 */ /* 0x000fe2000fffe03f */
[----:B------:R-:W-:Y:S01]  /*bcc70*/  STL.64 [R1+0x4b10], R228 ;  /* 0x004b10e401007387 */ /* 0x000fe20000100a00 */
[----:B------:R3:W-:Y:S02]  /*bcc80*/  STL.64 [R1+0x4b18], R230 ;  /* 0x004b18e601007387 */ /* 0x0007e40000100a00 */
[C---:B---3--:R-:W-:Y:S08]  /*bcc90*/  HMMA.1688.F32.TF32 R228, R8.reuse, R94, R232 ;  /* 0x0000005e08e4723c */ /* 0x048ff000000810e8 */
[C---:B------:R-:W-:Y:S11]  /*bcca0*/  HMMA.1688.F32.TF32 R232, R8.reuse, R98, R236 ;  /* 0x0000006208e8723c */ /* 0x040ff600000810ec */
[----:B------:R-:W-:Y:S04]  /*bccb0*/  @!UPT UIADD3 URZ, URZ, URZ, URZ ;  /* 0x0000003f3f3ff290 */ /* 0x000fe8000fffe03f */
[----:B------:R-:W-:Y:S01]  /*bccc0*/  STL.64 [R1+0x4b00], R228 ;  /* 0x004b00e401007387 */ /* 0x000fe20000100a00 */
[----:B------:R3:W-:Y:S02]  /*bccd0*/  STL.64 [R1+0x4b08], R230 ;  /* 0x004b08e601007387 */ /* 0x0007e40000100a00 */
[C---:B---3--:R-:W-:Y:S08]  /*bcce0*/  HMMA.1688.F32.TF32 R228, R8.reuse, R194, R240 ;  /* 0x000000c208e4723c */ /* 0x048ff000000810f0 */
[C---:B------:R-:W-:Y:S01]  /*bccf0*/  HMMA.1688.F32.TF32 R236, R8.reuse, R190, R244 ;  /* 0x000000be08ec723c */ /* 0x040fe200000810f4 */
[----:B------:R-:W-:Y:S01]  /*bcd00*/  STL.64 [R1+0x4af0], R232 ;  /* 0x004af0e801007387 */ /* 0x000fe20000100a00 */
[----:B------:R3:W-:Y:S06]  /*bcd10*/  STL.64 [R1+0x4af8], R234 ;  /* 0x004af8ea01007387 */ /* 0x0007ec0000100a00 */
[C---:B---3--:R-:W-:Y:S07]  /*bcd20*/  HMMA.1688.F32.TF32 R232, R8.reuse, R186, R248 ;  /* 0x000000ba08e8723c */ /* 0x048fee00000810f8 */
[----:B------:R-:W-:Y:S01]  /*bcd30*/  STL.64 [R1+0x4ae0], R228 ;  /* 0x004ae0e401007387 */ /* 0x000fe20000100a00 */
[----:B------:R3:W-:Y:S02]  /*bcd40*/  STL.64 [R1+0x4ae8], R230 ;  /* 0x004ae8e601007387 */ /* 0x0007e40000100a00 */
        /* <DEDUP_REMOVED lines=37> */
[----:B------:R-:W-:Y:S02]  /*bcfa0*/  STL.64 [R1+0x4a48], R70 ;  /* 0x004a484601007387 */ /* 0x000fe40000100a00 */
[----:B------:R-:W-:Y:S04]  /*bcfb0*/  STL.64 [R1+0x4a30], R64 ;  /* 0x004a304001007387 */ /* 0x000fe80000100a00 */
[C---:B----4-:R-:W-:Y:S01]  /*bcfc0*/  HMMA.1688.F32.TF32 R20, R8.reuse, R106, R16 ;  /* 0x0000006a0814723c */ /* 0x050fe20000081010 */
[----:B------:R-:W-:Y:S01]  /*bcfd0*/  STL.64 [R1+0x4a38], R66 ;  /* 0x004a384201007387 */ /* 0x000fe20000100a00 */
[----:B------:R-:W-:Y:S06]  /*bcfe0*/  STL.64 [R1+0x4a20], R60 ;  /* 0x004a203c01007387 */ /* 0x000fec0000100a00 */
[----:B------:R-:W-:Y:S01]  /*bcff0*/  HMMA.1688.F32.TF32 R8, R8, R102, R224 ;  /* 0x000000660808723c */ /* 0x000fe200000810e0 */
        /* <DEDUP_REMOVED lines=19> */
[----:B------:R-:W3:Y:S02]  /*bd130*/  LDL.LU R16, [R1+0x56d0] ;  /* 0x0056d00001107983 */ /* 0x000ee40000300800 */
[----:B------:R4:W-:Y:S01]  /*bd140*/  STL.64 [R1+0x5450], R20 ;  /* 0x0054501401007387 */ /* 0x0009e20000100a00 */
[----:B------:R1:W-:Y:S01]  /*bd150*/  STL.64 [R1+0x5458], R22 ;  /* 0x0054581601007387 */ /* 0x0003e20000100a00 */
[----:B------:R-:W-:Y:S02]  /*bd160*/  STL.64 [R1+0x5440], R8 ;  /* 0x0054400801007387 */ /* 0x000fe40000100a00 */
[----:B------:R-:W-:Y:S02]  /*bd170*/  STL.64 [R1+0x5448], R10 ;  /* 0x0054480a01007387 */ /* 0x000fe40000100a00 */
[----:B------:R-:W3:Y:S01]  /*bd180*/  LDL.LU R17, [R1+0x56d4] ;  /* 0x0056d40001117983 */ /* 0x000ee20000300800 */
[----:B------:R-:W3:Y:S01]  /*bd190*/  LDL.LU R18, [R1+0x56d8] ;  /* 0x0056d80001127983 */ /* 0x000ee20000300800 */
[----:B------:R-:W3:Y:S03]  /*bd1a0*/  LDL.LU R19, [R1+0x56dc] ;  /* 0x0056dc0001137983 */ /* 0x000ee60000300800 */
[----:B------:R-:W-:Y:S04]  /*bd1b0*/  LDS R8, [R6+0xc400] ;  /* 0x00c4000006087984 */ /* 0x000fe80000000800 */
[----:B------:R-:W-:Y:S04]  /*bd1c0*/  LDS R10, [R6+0xe400] ;  /* 0x00e40000060a7984 */ /* 0x000fe80000000800 */
[----:B------:R-:W-:Y:S04]  /*bd1d0*/  LDS R9, [R7+0xc400] ;  /* 0x00c4000007097984 */ /* 0x000fe80000000800 */
[----:B----4-:R-:W4:Y:S01]  /*bd1e0*/  LDL.LU R20, [R1+0x56e0] ;  /* 0x0056e00001147983 */ /* 0x010f220000300800 */
[----:B------:R-:W4:Y:S02]  /*bd1f0*/  LDL.LU R21, [R1+0x56e4] ;  /* 0x0056e40001157983 */ /* 0x000f240000300800 */
[----:B-1----:R-:W4:Y:S01]  /*bd200*/  LDL.LU R22, [R1+0x56e8] ;  /* 0x0056e80001167983 */ /* 0x002f220000300800 */
[----:B------:R-:W4:Y:S04]  /*bd210*/  LDL.LU R23, [R1+0x56ec] ;  /* 0x0056ec0001177983 */ /* 0x000f280000300800 */
        /* <DEDUP_REMOVED lines=105> */
[----:B------:R3:W-:Y:S02]  /*bd8b0*/  STL.64 [R1+0xf8], R230 ;  /* 0x0000f8e601007387 */ /* 0x0007e40000100a00 */
[C---:B---3--:R-:W-:Y:S08]  /*bd8c0*/  HMMA.1688.F32.TF32 R228, R12.reuse, R214, R232 ;  /* 0x000000d60ce4723c */ /* 0x048ff000000810e8 */
[C---:B------:R-:W-:Y:S08]  /*bd8d0*/  HMMA.1688.F32.TF32 R232, R12.reuse, R210, R236 ;  /* 0x000000d20ce8723c */ /* 0x040ff000000810ec */
[C---:B------:R-:W-:Y:S08]  /*bd8e0*/  HMMA.1688.F32.TF32 R236, R12.reuse, R206, R240 ;  /* 0x000000ce0cec723c */ /* 0x040ff000000810f0 */
[C---:B------:R-:W-:Y:S01]  /*bd8f0*/  HMMA.1688.F32.TF32 R88, R12.reuse, R94, R88 ;  /* 0x0000005e0c58723c */ /* 0x040fe20000081058 */
[----:B------:R-:W-:Y:S01]  /*bd900*/  STL.64 [R1+0x300], R228 ;  /* 0x000300e401007387 */ /* 0x000fe20000100a00 */
[----:B------:R2:W-:Y:S05]  /*bd910*/  STL.64 [R1+0x308], R230 ;  /* 0x000308e601007387 */ /* 0x0005ea0000100a00 */
        /* <DEDUP_REMOVED lines=42> */
[C---:B----4-:R-:W-:Y:S01]  /*bdbc0*/  HMMA.1688.F32.TF32 R28, R12.reuse, R130, R20 ;  /* 0x000000820c1c723c */ /* 0x050fe20000081014 */
        /* <DEDUP_REMOVED lines=145> */
[C---:B------:R-:W-:Y:S07]  /*be4e0*/  HMMA.1688.F32.TF32 R232, R12.reuse, R106, R240 ;  /* 0x0000006a0ce8723c */ /* 0x040fee00000810f0 */
[----:B------:R-:W-:Y:S01]  /*be4f0*/  STL.64 [R1+0x150], R228 ;  /* 0x000150e401007387 */ /* 0x000fe20000100a00 */
[----:B------:R2:W-:Y:S02]  /*be500*/  STL.64 [R1+0x158], R230 ;  /* 0x000158e601007387 */ /* 0x0005e40000100a00 */
[----:B--2---:R-:W-:Y:S08]  /*be510*/  HMMA.1688.F32.TF32 R228, R12, R102, R244 ;  /* 0x000000660ce4723c */ /* 0x004ff000000810f4 */
[C---:B-1----:R-:W-:Y:S01]  /*be520*/  HMMA.1688.F32.TF32 R12, R8.reuse, R218, R84 ;  /* 0x000000da080c723c */ /* 0x042fe20000081054 */
[----:B------:R-:W-:Y:S01]  /*be530*/  STL.64 [R1+0x140], R236 ;  /* 0x000140ec01007387 */ /* 0x000fe20000100a00 */
[----:B------:R-:W-:Y:S03]  /*be540*/  STL.64 [R1+0x148], R238 ;  /* 0x000148ee01007387 */ /* 0x000fe60000100a00 */
[----:B------:R-:W-:Y:S02]  /*be550*/  STL.64 [R1+0x110], R232 ;  /* 0x000110e801007387 */ /* 0x000fe40000100a00 */
        /* <DEDUP_REMOVED lines=24> */
[----:B------:R-:W-:Y:S02]  /*be6e0*/  STL.64 [R1+0x4f8], R230 ;  /* 0x0004f8e601007387 */ /* 0x000fe40000100a00 */
[----:B------:R-:W-:Y:S02]  /*be6f0*/  STL.64 [R1+0x4e0], R88 ;  /* 0x0004e05801007387 */ /* 0x000fe40000100a00 */
[----:B------:R-:W-:Y:S03]  /*be700*/  STL.64 [R1+0x4e8], R90 ;  /* 0x0004e85a01007387 */ /* 0x000fe60000100a00 */
[----:B------:R-:W-:Y:S01]  /*be710*/  STL.64 [R1+0x4d0], R12 ;  /* 0x0004d00c01007387 */ /* 0x000fe20000100a00 */
[----:B------:R2:W-:Y:S02]  /*be720*/  STL.64 [R1+0x4d8], R14 ;  /* 0x0004d80e01007387 */ /* 0x0005e40000100a00 */
[C---:B--2---:R-:W-:Y:S01]  /*be730*/  HMMA.1688.F32.TF32 R12, R8.reuse, R94, R72 ;  /* 0x0000005e080c723c */ /* 0x044fe20000081048 */
[----:B------:R-:W-:Y:S01]  /*be740*/  STL.64 [R1+0x4c0], R80 ;  /* 0x0004c05001007387 */ /* 0x000fe20000100a00 */
[----:B------:R-:W-:Y:S02]  /*be750*/  STL.64 [R1+0x4c8], R82 ;  /* 0x0004c85201007387 */ /* 0x000fe40000100a00 */
[----:B------:R-:W-:Y:S02]  /*be760*/  STL.64 [R1+0x4b0], R76 ;  /* 0x0004b04c01007387 */ /* 0x000fe40000100a00 */
[----:B------:R-:W-:Y:S11]  /*be770*/  STL.64 [R1+0x4b8], R78 ;  /* 0x0004b84e01007387 */ /* 0x000ff60000100a00 */
[----:B------:R-:W-:Y:S06]  /*be780*/  @!UPT UIADD3 URZ, URZ, URZ, URZ ;  /* 0x0000003f3f3ff290 */ /* 0x000fec000fffe03f */
        /* <DEDUP_REMOVED lines=26> */
[C---:B----4-:R-:W-:Y:S01]  /*be930*/  HMMA.1688.F32.TF32 R12, R8.reuse, R154, R24 ;  /* 0x0000009a080c723c */ /* 0x050fe20000081018 */
        /* <DEDUP_REMOVED lines=8> */
[C---:B--2---:R-:W-:Y:S05]  /*be9c0*/  HMMA.1688.F32.TF32 R12, R8.reuse, R142, R224 ;  /* 0x0000008e080c723c */ /* 0x044fea00000810e0 */
[----:B------:R-:W-:Y:S01]  /*be9d0*/  STL.64 [R1+0x3d0], R24 ;  /* 0x0003d01801007387 */ /* 0x000fe20000100a00 */
[----:B------:R-:W-:Y:S02]  /*be9e0*/  STL.64 [R1+0x3d8], R26 ;  /* 0x0003d81a01007387 */ /* 0x000fe40000100a00 */
[----:B------:R-:W2:Y:S05]  /*be9f0*/  LDL.LU R16, [R1+0x5350] ;  /* 0x0053500001107983 */ /* 0x000eaa0000300800 */
[----:B------:R3:W-:Y:S01]  /*bea00*/  STL.64 [R1+0x3c0], R20 ;  /* 0x0003c01401007387 */ /* 0x0007e20000100a00 */
[----:B------:R4:W-:Y:S09]  /*bea10*/  STL.64 [R1+0x3c8], R22 ;  /* 0x0003c81601007387 */ /* 0x0009f20000100a00 */
[----:B------:R-:W-:Y:S01]  /*bea20*/  STL.64 [R1+0x3b0], R12 ;  /* 0x0003b00c01007387 */ /* 0x000fe20000100a00 */
[----:B------:R1:W-:Y:S02]  /*bea30*/  STL.64 [R1+0x3b8], R14 ;  /* 0x0003b80e01007387 */ /* 0x0003e40000100a00 */
        /* <DEDUP_REMOVED lines=47> */
[----:B------:R-:W1:Y:S02]  /*bed30*/  LDL.LU R248, [R1+0x5500] ;  /* 0x0055000001f87983 */ /* 0x000e640000300800 */
[----:B------:R-:W1:Y:S02]  /*bed40*/  LDL.LU R249, [R1+0x5504] ;  /* 0x0055040001f97983 */ /* 0x000e640000300800 */
[----:B------:R-:W1:Y:S01]  /*bed50*/  LDL.LU R250, [R1+0x5508] ;  /* 0x0055080001fa7983 */ /* 0x000e620000300800 */
[----:B------:R-:W1:Y:S01]  /*bed60*/  LDL.LU R251, [R1+0x550c] ;  /* 0x00550c0001fb7983 */ /* 0x000e620000300800 */
[----:B------:R-:W2:Y:S02]  /*bed70*/  LDL.LU R220, [R1+0x54e0] ;  /* 0x0054e00001dc7983 */ /* 0x000ea40000300800 */
        /* <DEDUP_REMOVED lines=31> */
[C---:B-1----:R-:W-:Y:S08]  /*bef70*/  HMMA.1688.F32.TF32 R12, R8.reuse, R138, R248 ;  /* 0x0000008a080c723c */ /* 0x042ff000000810f8 */
[C---:B--2---:R-:W-:Y:S08]  /*bef80*/  HMMA.1688.F32.TF32 R228, R8.reuse, R134, R88 ;  /* 0x0000008608e4723c */ /* 0x044ff00000081058 */
[C---:B---3--:R-:W-:Y:S07]  /*bef90*/  HMMA.1688.F32.TF32 R88, R8.reuse, R130, R220 ;  /* 0x000000820858723c */ /* 0x048fee00000810dc */
        /* <DEDUP_REMOVED lines=8> */
[C---:B------:R-:W-:Y:S08]  /*bf020*/  HMMA.1688.F32.TF32 R72, R8.reuse, R118, R72 ;  /* 0x000000760848723c */ /* 0x040ff00000081048 */
[C---:B------:R-:W-:Y:S08]  /*bf030*/  HMMA.1688.F32.TF32 R64, R8.reuse, R110, R64 ;  /* 0x0000006e0840723c */ /* 0x040ff00000081040 */
[----:B------:R-:W-:Y:S08]  /*bf040*/  HMMA.1688.F32.TF32 R60, R8, R106, R60 ;  /* 0x0000006a083c723c */ /* 0x000ff0000008103c */
[C---:B------:R-:W-:Y:S08]  /*bf050*/  HMMA.1688.F32.TF32 R32, R84.reuse, R198, R32 ;  /* 0x000000c65420723c */ /* 0x040ff00000081020 */
[----:B------:R-:W-:Y:S01]  /*bf060*/  HMMA.1688.F32.TF32 R20, R84, R194, R20 ;  /* 0x000000c25414723c */ /* 0x000fe20000081014 */
[----:B------:R-:W-:Y:S04]  /*bf070*/  LDS R88, [R6+0xc500] ;  /* 0x00c5000006587984 */ /* 0x000fe80000000800 */
[----:B------:R-:W-:Y:S04]  /*bf080*/  LDS R90, [R6+0xe500] ;  /* 0x00e50000065a7984 */ /* 0x000fe80000000800 */
[----:B------:R-:W-:Y:S04]  /*bf090*/  LDS R89, [R7+0xc500] ;  /* 0x00c5000007597984 */ /* 0x000fe80000000800 */
[----:B------:R-:W1:Y:S04]  /*bf0a0*/  LDS R91, [R7+0xe500] ;  /* 0x00e50000075b7984 */ /* 0x000e680000000800 */
[----:B------:R-:W-:Y:S01]  /*bf0b0*/  STL.64 [R1+0x370], R12 ;  /* 0x0003700c01007387 */ /* 0x000fe20000100a00 */
[----:B------:R4:W-:Y:S02]  /*bf0c0*/  STL.64 [R1+0x378], R14 ;  /* 0x0003780e01007387 */ /* 0x0009e40000100a00 */
[C---:B----4-:R-:W-:Y:S01]  /*bf0d0*/  HMMA.1688.F32.TF32 R12, R8.reuse, R114, R68 ;  /* 0x00000072080c723c */ /* 0x050fe20000081044 */
[----:B------:R-:W-:Y:S01]  /*bf0e0*/  STL.64 [R1+0x360], R76 ;  /* 0x0003604c01007387 */ /* 0x000fe20000100a00 */
[----:B------:R-:W-:Y:S02]  /*bf0f0*/  STL.64 [R1+0x368], R78 ;  /* 0x0003684e01007387 */ /* 0x000fe40000100a00 */
[----:B------:R-:W-:Y:S02]  /*bf100*/  STL.64 [R1+0x350], R72 ;  /* 0x0003504801007387 */ /* 0x000fe40000100a00 */
[----:B------:R-:W-:Y:S11]  /*bf110*/  STL.64 [R1+0x358], R74 ;  /* 0x0003584a01007387 */ /* 0x000ff60000100a00 */
[----:B------:R-:W-:Y:S06]  /*bf120*/  @!UPT UIADD3 URZ, URZ, URZ, URZ ;  /* 0x0000003f3f3ff290 */ /* 0x000fec000fffe03f */
[----:B------:R-:W-:Y:S01]  /*bf130*/  STL.64 [R1+0x340], R12 ;  /* 0x0003400c01007387 */ /* 0x000fe20000100a00 */
[----:B------:R2:W-:Y:S02]  /*bf140*/  STL.64 [R1+0x348], R14 ;  /* 0x0003480e01007387 */ /* 0x0005e40000100a00 */
[----:B--2---:R-:W-:Y:S08]  /*bf150*/  HMMA.1688.F32.TF32 R12, R8, R102, R56 ;  /* 0x00000066080c723c */ /* 0x004ff00000081038 */
[C---:B------:R-:W-:Y:S01]  /*bf160*/  HMMA.1688.F32.TF32 R8, R84.reuse, R218, R52 ;  /* 0x000000da5408723c */ /* 0x040fe20000081034 */
[----:B------:R-:W-:Y:S01]  /*bf170*/  STL.64 [R1+0x330], R64 ;  /* 0x0003304001007387 */ /* 0x000fe20000100a00 */
[----:B------:R-:W-:Y:S02]  /*bf180*/  STL.64 [R1+0x338], R66 ;  /* 0x0003384201007387 */ /* 0x000fe40000100a00 */
[----:B------:R-:W-:Y:S02]  /*bf190*/  STL.64 [R1+0x320], R60 ;  /* 0x0003203c01007387 */ /* 0x000fe40000100a00 */
[----:B------:R-:W-:Y:S09]  /*bf1a0*/  STL.64 [R1+0x328], R62 ;  /* 0x0003283e01007387 */ /* 0x000ff20000100a00 */
[----:B------:R-:W-:Y:S01]  /*bf1b0*/  STL.64 [R1+0x120], R12 ;  /* 0x0001200c01007387 */ /* 0x000fe20000100a00 */
[----:B------:R2:W-:Y:S07]  /*bf1c0*/  STL.64 [R1+0x128], R14 ;  /* 0x0001280e01007387 */ /* 0x0005ee0000100a00 */
[----:B------:R-:W-:Y:S02]  /*bf1d0*/  STL.64 [R1+0x310], R8 ;  /* 0x0003100801007387 */ /* 0x000fe40000100a00 */
        /* <DEDUP_REMOVED lines=16> */
[C---:B--2---:R-:W-:Y:S01]  /*bf2e0*/  HMMA.1688.F32.TF32 R8, R84.reuse, R202, R36 ;  /* 0x000000ca5408723c */ /* 0x044fe20000081024 */
[----:B------:R-:W-:Y:S01]  /*bf2f0*/  STL.64 [R1+0x76d0], R202 ;  /* 0x0076d0ca01007387 */ /* 0x000fe20000100a00 */
[----:B------:R-:W-:Y:S06]  /*bf300*/  STL.64 [R1+0x76c8], R200 ;  /* 0x0076c8c801007387 */ /* 0x000fec0000100a00 */
[C---:B------:R-:W-:Y:S11]  /*bf310*/  HMMA.1688.F32.TF32 R12, R84.reuse, R94, R28 ;  /* 0x0000005e540c723c */ /* 0x040ff6000008101c */
[----:B------:R-:W-:Y:S04]  /*bf320*/  @!UPT UIADD3 URZ, URZ, URZ, URZ ;  /* 0x0000003f3f3ff290 */ /* 0x000fe8000fffe03f */
[----:B------:R-:W-:Y:S01]  /*bf330*/  STL.64 [R1+0x560], R8 ;  /* 0x0005600801007387 */ /* 0x000fe20000100a00 */
[----:B------:R2:W-:Y:S02]  /*bf340*/  STL.64 [R1+0x568], R10 ;  /* 0x0005680a01007387 */ /* 0x0005e40000100a00 */
[C---:B--2---:R-:W-:Y:S01]  /*bf350*/  HMMA.1688.F32.TF32 R8, R84.reuse, R98, R24 ;  /* 0x000000625408723c */ /* 0x044fe20000081018 */
[----:B------:R-:W-:Y:S01]  /*bf360*/  STL.64 [R1+0x550], R32 ;  /* 0x0005502001007387 */ /* 0x000fe20000100a00 */
[----:B------:R-:W-:Y:S03]  /*bf370*/  STL.64 [R1+0x558], R34 ;  /* 0x0005582201007387 */ /* 0x000fe60000100a00 */
[----:B------:R-:W-:Y:S02]  /*bf380*/  STL.64 [R1+0x540], R12 ;  /* 0x0005400c01007387 */ /* 0x000fe40000100a00 */
[----:B------:R2:W-:Y:S02]  /*bf390*/  STL.64 [R1+0x548], R14 ;  /* 0x0005480e01007387 */ /* 0x0005e40000100a00 */
[C---:B--2---:R-:W-:Y:S11]  /*bf3a0*/  HMMA.1688.F32.TF32 R12, R84.reuse, R190, R16 ;  /* 0x000000be540c723c */ /* 0x044ff60000081010 */
[----:B------:R-:W-:Y:S03]  /*bf3b0*/  @!UPT UIADD3 URZ, URZ, URZ, URZ ;  /* 0x0000003f3f3ff290 */ /* 0x000fe6000fffe03f */
[----:B------:R-:W-:Y:S01]  /*bf3c0*/  STL.64 [R1+0x530], R8 ;  /* 0x0005300801007387 */ /* 0x000fe20000100a00 */
[----:B------:R2:W-:Y:S02]  /*bf3d0*/  STL.64 [R1+0x538], R10 ;  /* 0x0005380a01007387 */ /* 0x0005e40000100a00 */
[C---:B--2---:R-:W-:Y:S01]  /*bf3e0*/  HMMA.1688.F32.TF32 R8, R84.reuse, R186, R224 ;  /* 0x000000ba5408723c */ /* 0x044fe200000810e0 */
[----:B------:R2:W-:Y:S01]  /*bf3f0*/  STL.64 [R1+0x520], R20 ;  /* 0x0005201401007387 */ /* 0x0005e20000100a00 */
[----:B------:R3:W-:Y:S02]  /*bf400*/  STL.64 [R1+0x528], R22 ;  /* 0x0005281601007387 */ /* 0x0007e40000100a00 */
[----:B------:R-:W4:Y:S02]  /*bf410*/  LDL.LU R32, [R1+0x52c0] ;  /* 0x0052c00001207983 */ /* 0x000f240000300800 */
[----:B------:R-:W-:Y:S01]  /*bf420*/  STL.64 [R1+0x510], R12 ;  /* 0x0005100c01007387 */ /* 0x000fe20000100a00 */
[----:B------:R-:W-:Y:S11]  /*bf430*/  STL.64 [R1+0x518], R14 ;  /* 0x0005180e01007387 */ /* 0x000ff60000100a00 */
[----:B------:R-:W-:Y:S05]  /*bf440*/  @!UPT UIADD3 URZ, URZ, URZ, URZ ;  /* 0x0000003f3f3ff290 */ /* 0x000fea000fffe03f */
[----:B------:R-:W-:Y:S01]  /*bf450*/  STL.64 [R1+0x500], R8 ;  /* 0x0005000801007387 */ /* 0x000fe20000100a00 */
        /* <DEDUP_REMOVED lines=44> */
[C---:B----4-:R-:W-:Y:S08]  /*bf720*/  HMMA.1688.F32.TF32 R220, R84.reuse, R182, R52 ;  /* 0x000000b654dc723c */ /* 0x050ff00000081034 */
[C---:B-1----:R-:W-:Y:S08]  /*bf730*/  HMMA.1688.F32.TF32 R8, R84.reuse, R178, R48 ;  /* 0x000000b25408723c */ /* 0x042ff00000081030 */
[C---:B------:R-:W-:Y:S08]  /*bf740*/  HMMA.1688.F32.TF32 R12, R84.reuse, R174, R44 ;  /* 0x000000ae540c723c */ /* 0x040ff0000008102c */
[C---:B------:R-:W-:Y:S08]  /*bf750*/  HMMA.1688.F32.TF32 R16, R84.reuse, R170, R16 ;  /* 0x000000aa5410723c */ /* 0x040ff00000081010 */
[C---:B------:R-:W-:Y:S08]  /*bf760*/  HMMA.1688.F32.TF32 R32, R84.reuse, R154, R32 ;  /* 0x0000009a5420723c */ /* 0x040ff00000081020 */
[C---:B--2---:R-:W-:Y:S08]  /*bf770*/  HMMA.1688.F32.TF32 R20, R84.reuse, R166, R20 ;  /* 0x000000a65414723c */ /* 0x044ff00000081014 */
[C---:B---3--:R-:W-:Y:S08]  /*bf780*/  HMMA.1688.F32.TF32 R24, R84.reuse, R162, R24 ;  /* 0x000000a25418723c */ /* 0x048ff00000081018 */
[C---:B------:R-:W-:Y:S08]  /*bf790*/  HMMA.1688.F32.TF32 R28, R84.reuse, R158, R28 ;  /* 0x0000009e541c723c */ /* 0x040ff0000008101c */
[C---:B------:R-:W-:Y:S08]  /*bf7a0*/  HMMA.1688.F32.TF32 R36, R84.reuse, R150, R36 ;  /* 0x000000965424723c */ /* 0x040ff00000081024 */
[C---:B------:R-:W-:Y:S01]  /*bf7b0*/  HMMA.1688.F32.TF32 R40, R84.reuse, R146, R40 ;  /* 0x000000925428723c */ /* 0x040fe20000081028 */
        /* <DEDUP_REMOVED lines=8> */
[----:B------:R-:W-:Y:S01]  /*bf840*/  STL.64 [R1+0x7590], R22 ;  /* 0x0075901601007387 */ /* 0x000fe20000100a00 */
[----:B------:R4:W-:Y:S03]  /*bf850*/  STL.64 [R1+0x7588], R20 ;  /* 0x0075881401007387 */ /* 0x0009e60000100a00 */
[----:B------:R-:W-:Y:S01]  /*bf860*/  STL.64 [R1+0x75a0], R26 ;  /* 0x0075a01a01007387 */ /* 0x000fe20000100a00 */
[----:B------:R-:W-:Y:S03]  /*bf870*/  STL.64 [R1+0x7598], R24 ;  /* 0x0075981801007387 */ /* 0x000fe60000100a00 */
[----:B------:R-:W-:Y:S01]  /*bf880*/  STL.64 [R1+0x75b0], R30 ;  /* 0x0075b01e01007387 */ /* 0x000fe20000100a00 */
[----:B------:R1:W-:Y:S02]  /*bf890*/  STL.64 [R1+0x75a8], R28 ;  /* 0x0075a81c01007387 */ /* 0x0003e40000100a00 */
[----:B------:R-:W-:Y:S02]  /*bf8a0*/  STL.64 [R1+0x75c0], R34 ;  /* 0x0075c02201007387 */ /* 0x000fe40000100a00 */
[----:B------:R1:W-:Y:S01]  /*bf8b0*/  STL.64 [R1+0x75b8], R32 ;  /* 0x0075b82001007387 */ /* 0x0003e20000100a00 */
[----:B------:R-:W-:Y:S01]  /*bf8c0*/  STL.64 [R1+0x75d0], R38 ;  /* 0x0075d02601007387 */ /* 0x000fe20000100a00 */
[----:B------:R1:W-:Y:S02]  /*bf8d0*/  STL.64 [R1+0x75c8], R36 ;  /* 0x0075c82401007387 */ /* 0x0003e40000100a00 */
[----:B------:R-:W-:Y:S02]  /*bf8e0*/  STL.64 [R1+0x75e0], R42 ;  /* 0x0075e02a01007387 */ /* 0x000fe40000100a00 */
[----:B------:R-:W-:Y:S01]  /*bf8f0*/  STL.64 [R1+0x75d8], R40 ;  /* 0x0075d82801007387 */ /* 0x000fe20000100a00 */
        /* <DEDUP_REMOVED lines=40> */
[C---:B------:R-:W-:Y:S01]  /*bfb80*/  HMMA.1688.F32.TF32 R44, R84.reuse, R142, R224 ;  /* 0x0000008e542c723c */ /* 0x040fe200000810e0 */
[----:B------:R-:W1:Y:S01]  /*bfb90*/  LDL.LU R224, [R1+0x4ff0] ;  /* 0x004ff00001e07983 */ /* 0x000e620000300800 */
[----:B------:R-:W1:Y:S02]  /*bfba0*/  LDL.LU R225, [R1+0x4ff4] ;  /* 0x004ff40001e17983 */ /* 0x000e640000300800 */
[----:B------:R-:W1:Y:S02]  /*bfbb0*/  LDL.LU R226, [R1+0x4ff8] ;  /* 0x004ff80001e27983 */ /* 0x000e640000300800 */
[----:B------:R-:W1:Y:S11]  /*bfbc0*/  LDL.LU R227, [R1+0x4ffc] ;  /* 0x004ffc0001e37983 */ /* 0x000e760000300800 */
[----:B------:R-:W-:Y:S06]  /*bfbd0*/  @!UPT UIADD3 URZ, URZ, URZ, URZ ;  /* 0x0000003f3f3ff290 */ /* 0x000fec000fffe03f */
[----:B------:R-:W-:Y:S01]  /*bfbe0*/  STL.64 [R1+0x75f0], R46 ;  /* 0x0075f02e01007387 */ /* 0x000fe20000100a00 */
[----:B------:R1:W-:Y:S01]  /*bfbf0*/  STL.64 [R1+0x75e8], R44 ;  /* 0x0075e82c01007387 */ /* 0x0003e20000100a00 */
[C---:B--2---:R-:W-:Y:S08]  /*bfc00*/  HMMA.1688.F32.TF32 R52, R84.reuse, R134, R52 ;  /* 0x000000865434723c */ /* 0x044ff00000081034 */
[C---:B---3--:R-:W-:Y:S08]  /*bfc10*/  HMMA.1688.F32.TF32 R48, R84.reuse, R138, R48 ;  /* 0x0000008a5430723c */ /* 0x048ff00000081030 */
[C---:B------:R-:W-:Y:S08]  /*bfc20*/  HMMA.1688.F32.TF32 R56, R84.reuse, R130, R56 ;  /* 0x000000825438723c */ /* 0x040ff00000081038 */
[C---:B------:R-:W-:Y:S08]  /*bfc30*/  HMMA.1688.F32.TF32 R68, R84.reuse, R118, R68 ;  /* 0x000000765444723c */ /* 0x040ff00000081044 */
[C---:B----4-:R-:W-:Y:S08]  /*bfc40*/  HMMA.1688.F32.TF32 R60, R84.reuse, R126, R60 ;  /* 0x0000007e543c723c */ /* 0x050ff0000008103c */
[C---:B------:R-:W-:Y:S08]  /*bfc50*/  HMMA.1688.F32.TF32 R64, R84.reuse, R122, R64 ;  /* 0x0000007a5440723c */ /* 0x040ff00000081040 */
[C---:B------:R-:W-:Y:S08]  /*bfc60*/  HMMA.1688.F32.TF32 R72, R84.reuse, R114, R72 ;  /* 0x000000725448723c */ /* 0x040ff00000081048 */
[C---:B------:R-:W-:Y:S08]  /*bfc70*/  HMMA.1688.F32.TF32 R76, R84.reuse, R110, R76 ;  /* 0x0000006e544c723c */ /* 0x040ff0000008104c */
[C---:B------:R-:W-:Y:S08]  /*bfc80*/  HMMA.1688.F32.TF32 R80, R84.reuse, R106, R80 ;  /* 0x0000006a5450723c */ /* 0x040ff00000081050 */
[----:B------:R-:W-:Y:S08]  /*bfc90*/  HMMA.1688.F32.TF32 R84, R84, R102, R248 ;  /* 0x000000665454723c */ /* 0x000ff000000810f8 */
[C---:B-1----:R-:W-:Y:S01]  /*bfca0*/  HMMA.1688.F32.TF32 R8, R88.reuse, R218, R224 ;  /* 0x000000da5808723c */ /* 0x042fe200000810e0 */
[----:B------:R-:W-:Y:S01]  /*bfcb0*/  STL.64 [R1+0x7600], R50 ;  /* 0x0076003201007387 */ /* 0x000fe20000100a00 */
[----:B------:R1:W-:Y:S02]  /*bfcc0*/  STL.64 [R1+0x75f8], R48 ;  /* 0x0075f83001007387 */ /* 0x0003e40000100a00 */
[----:B------:R-:W-:Y:S02]  /*bfcd0*/  STL.64 [R1+0x7610], R54 ;  /* 0x0076103601007387 */ /* 0x000fe40000100a00 */
[----:B------:R2:W-:Y:S01]  /*bfce0*/  STL.64 [R1+0x7608], R52 ;  /* 0x0076083401007387 */ /* 0x0005e20000100a00 */
[----:B------:R-:W-:Y:S01]  /*bfcf0*/  STL.64 [R1+0x7620], R58 ;  /* 0x0076203a01007387 */ /* 0x000fe20000100a00 */
[----:B------:R-:W-:Y:S03]  /*bfd00*/  STL.64 [R1+0x7618], R56 ;  /* 0x0076183801007387 */ /* 0x000fe60000100a00 */
[----:B------:R-:W-:Y:S01]  /*bfd10*/  STL.64 [R1+0x7630], R62 ;  /* 0x0076303e01007387 */ /* 0x000fe20000100a00 */
[----:B------:R3:W-:Y:S03]  /*bfd20*/  STL.64 [R1+0x7628], R60 ;  /* 0x0076283c01007387 */ /* 0x0007e60000100a00 */
[----:B------:R-:W-:Y:S01]  /*bfd30*/  STL.64 [R1+0x7640], R66 ;  /* 0x0076404201007387 */ /* 0x000fe20000100a00 */
[----:B------:R2:W-:Y:S02]  /*bfd40*/  STL.64 [R1+0x7638], R64 ;  /* 0x0076384001007387 */ /* 0x0005e40000100a00 */
[----:B------:R-:W-:Y:S02]  /*bfd50*/  STL.64 [R1+0x7650], R70 ;  /* 0x0076504601007387 */ /* 0x000fe40000100a00 */
[----:B------:R1:W-:Y:S01]  /*bfd60*/  STL.64 [R1+0x7648], R68 ;  /* 0x0076484401007387 */ /* 0x0003e20000100a00 */
[----:B------:R-:W-:Y:S01]  /*bfd70*/  STL.64 [R1+0x7660], R74 ;  /* 0x0076604a01007387 */ /* 0x000fe20000100a00 */
[----:B------:R-:W-:Y:S03]  /*bfd80*/  STL.64 [R1+0x7658], R72 ;  /* 0x0076584801007387 */ /* 0x000fe60000100a00 */
[----:B------:R-:W-:Y:S04]  /*bfd90*/  LDS R224, [R6+0xc580] ;  /* 0x00c5800006e07984 */ /* 0x000fe80000000800 */
[----:B------:R-:W-:Y:S04]  /*bfda0*/  LDS R226, [R6+0xe580] ;  /* 0x00e5800006e27984 */ /* 0x000fe80000000800 */
[----:B------:R-:W-:Y:S04]  /*bfdb0*/  LDS R225, [R7+0xc580] ;  /* 0x00c5800007e17984 */ /* 0x000fe80000000800 */
[----:B------:R-:W-:Y:S01]  /*bfdc0*/  STL.64 [R1+0x7670], R78 ;  /* 0x0076704e01007387 */ /* 0x000fe20000100a00 */
[----:B------:R1:W-:Y:S02]  /*bfdd0*/  STL.64 [R1+0x7668], R76 ;  /* 0x0076684c01007387 */ /* 0x0003e40000100a00 */
[----:B------:R-:W-:Y:S02]  /*bfde0*/  STL.64 [R1+0x7680], R82 ;  /* 0x0076805201007387 */ /* 0x000fe40000100a00 */
[----:B------:R1:W-:Y:S01]  /*bfdf0*/  STL.64 [R1+0x7678], R80 ;  /* 0x0076785001007387 */ /* 0x0003e20000100a00 */
[----:B------:R-:W-:Y:S01]  /*bfe00*/  STL.64 [R1+0x7690], R86 ;  /* 0x0076905601007387 */ /* 0x000fe20000100a00 */
[----:B------:R1:W-:Y:S02]  /*bfe10*/  STL.64 [R1+0x7688], R84 ;  /* 0x0076885401007387 */ /* 0x0003e40000100a00 */
[----:B------:R-:W4:Y:S02]  /*bfe20*/  LDL.LU R248, [R1+0x5000] ;  /* 0x0050000001f87983 */ /* 0x000f240000300800 */
[----:B------:R1:W-:Y:S01]  /*bfe30*/  STL.64 [R1+0x19e0], R8 ;  /* 0x0019e00801007387 */ /* 0x0003e20000100a00 */
[----:B------:R1:W-:Y:S01]  /*bfe40*/  STL.64 [R1+0x19e8], R10 ;  /* 0x0019e80a01007387 */ /* 0x0003e20000100a00 */
        /* <DEDUP_REMOVED lines=55> */
[----:B--2---:R-:W2:Y:S01]  /*c01c0*/  LDL.LU R52, [R1+0x5120] ;  /* 0x0051200001347983 */ /* 0x004ea20000300800 */
[----:B------:R-:W2:Y:S02]  /*c01d0*/  LDL.LU R53, [R1+0x5124] ;  /* 0x0051240001357983 */ /* 0x000ea40000300800 */
[----:B------:R-:W2:Y:S02]  /*c01e0*/  LDL.LU R54, [R1+0x5128] ;  /* 0x0051280001367983 */ /* 0x000ea40000300800 */
[----:B------:R-:W2:Y:S01]  /*c01f0*/  LDL.LU R55, [R1+0x512c] ;  /* 0x00512c0001377983 */ /* 0x000ea20000300800 */
[----:B---3--:R-:W3:Y:S01]  /*c0200*/  LDL.LU R60, [R1+0x5140] ;  /* 0x00514000013c7983 */ /* 0x008ee20000300800 */
        /* <DEDUP_REMOVED lines=142> */
[----:B------:R-:W-:Y:S01]  /*c0af0*/  STL.64 [R1+0x2620], R12 ;  /* 0x0026200c01007387 */ /* 0x000fe20000100a00 */
[----:B------:R4:W-:Y:S01]  /*c0b00*/  STL.64 [R1+0x2628], R14 ;  /* 0x0026280e01007387 */ /* 0x0009e20000100a00 */
[----:B------:R-:W-:Y:S02]  /*c0b10*/  STL.64 [R1+0x2640], R8 ;  /* 0x0026400801007387 */ /* 0x000fe40000100a00 */
[----:B------:R1:W-:Y:S01]  /*c0b20*/  STL.64 [R1+0x2648], R10 ;  /* 0x0026480a01007387 */ /* 0x0003e20000100a00 */
[C---:B---3--:R-:W-:Y:S08]  /*c0b30*/  HMMA.1688.F32.TF32 R16, R88.reuse, R126, R228 ;  /* 0x0000007e5810723c */ /* 0x048ff000000810e4 */
        /* <DEDUP_REMOVED lines=9> */
[C---:B---3--:R-:W-:Y:S08]  /*c0bd0*/  HMMA.1688.F32.TF32 R12, R88.reuse, R110, R244 ;  /* 0x0000006e580c723c */ /* 0x048ff000000810f4 */
[----:B----4-:R-:W-:Y:S07]  /*c0be0*/  HMMA.1688.F32.TF32 R8, R88, R106, R248 ;  /* 0x0000006a5808723c */ /* 0x010fee00000810f8 */
[----:B------:R-:W-:Y:S01]  /*c0bf0*/  STL.64 [R1+0x26c0], R16 ;  /* 0x0026c01001007387 */ /* 0x000fe20000100a00 */
[----:B------:R-:W-:Y:S02]  /*c0c00*/  STL.64 [R1+0x26c8], R18 ;  /* 0x0026c81201007387 */ /* 0x000fe40000100a00 */
[----:B------:R-:W3:Y:S05]  /*c0c10*/  LDL.LU R244, [R1+0x4e60] ;  /* 0x004e600001f47983 */ /* 0x000eea0000300800 */
[----:B------:R-:W-:Y:S01]  /*c0c20*/  STL.64 [R1+0x26f0], R12 ;  /* 0x0026f00c01007387 */ /* 0x000fe20000100a00 */
[----:B------:R-:W-:Y:S07]  /*c0c30*/  STL.64 [R1+0x26f8], R14 ;  /* 0x0026f80e01007387 */ /* 0x000fee0000100a00 */
[----:B------:R1:W-:Y:S02]  /*c0c40*/  STL.64 [R1+0x2710], R8 ;  /* 0x0027100801007387 */ /* 0x0003e40000100a00 */
[----:B------:R4:W-:Y:S02]  /*c0c50*/  STL.64 [R1+0x2718], R10 ;  /* 0x0027180a01007387 */ /* 0x0009e40000100a00 */
        /* <DEDUP_REMOVED lines=108> */
[----:B---3--:R-:W-:Y:S01]  /*c1320*/  HMMA.1688.F32.TF32 R84, R88, R102, R84 ;  /* 0x000000665854723c */ /* 0x008fe20000081054 */
[----:B------:R-:W-:Y:S04]  /*c1330*/  LDS R88, [R6+0xc600] ;  /* 0x00c6000006587984 */ /* 0x000fe80000000800 */
[----:B------:R-:W-:Y:S04]  /*c1340*/  LDS R90, [R6+0xe600] ;  /* 0x00e60000065a7984 */ /* 0x000fe80000000800 */
[----:B------:R-:W-:Y:S04]  /*c1350*/  LDS R89, [R7+0xc600] ;  /* 0x00c6000007597984 */ /* 0x000fe80000000800 */
[----:B------:R-:W1:Y:S10]  /*c1360*/  LDS R91, [R7+0xe600] ;  /* 0x00e60000075b7984 */ /* 0x000e740000000800 */
[----:B------:R-:W-:Y:S01]  /*c1370*/  STL.64 [R1+0x2700], R84 ;  /* 0x0027005401007387 */ /* 0x000fe20000100a00 */
[----:B------:R-:W-:Y:S02]  /*c1380*/  STL.64 [R1+0x2708], R86 ;  /* 0x0027085601007387 */ /* 0x000fe40000100a00 */
[----:B------:R-:W-:Y:S02]  /*c1390*/  STL.64 [R1+0x2a60], R80 ;  /* 0x002a605001007387 */ /* 0x000fe40000100a00 */
[----:B------:R4:W-:Y:S02]  /*c13a0*/  STL.64 [R1+0x2a68], R82 ;  /* 0x002a685201007387 */ /* 0x0009e40000100a00 */
        /* <DEDUP_REMOVED lines=29> */
[----:B------:R-:W-:Y:S05]  /*c1580*/  STL.64 [R1+0x2b20], R56 ;  /* 0x002b203801007387 */ /* 0x000fea0000100a00 */
[C---:B------:R-:W-:Y:S01]  /*c1590*/  HMMA.1688.F32.TF32 R12, R224.reuse, R154, R8 ;  /* 0x0000009ae00c723c */ /* 0x040fe20000081008 */
[----:B------:R-:W-:Y:S01]  /*c15a0*/  STL.64 [R1+0x2b28], R58 ;  /* 0x002b283a01007387 */ /* 0x000fe20000100a00 */
[----:B------:R-:W-:Y:S06]  /*c15b0*/  STL.64 [R1+0x2b30], R52 ;  /* 0x002b303401007387 */ /* 0x000fec0000100a00 */
[C---:B------:R-:W-:Y:S01]  /*c15c0*/  HMMA.1688.F32.TF32 R8, R224.reuse, R150, R220 ;  /* 0x00000096e008723c */ /* 0x040fe200000810dc */
        /* <DEDUP_REMOVED lines=152> */
[C---:B----4-:R-:W-:Y:S08]  /*c1f50*/  HMMA.1688.F32.TF32 R80, R224.reuse, R118, R80 ;  /* 0x00000076e050723c */ /* 0x050ff00000081050 */
[C---:B------:R-:W-:Y:S08]  /*c1f60*/  HMMA.1688.F32.TF32 R84, R224.reuse, R122, R84 ;  /* 0x0000007ae054723c */ /* 0x040ff00000081054 */
[----:B------:R-:W-:Y:S01]  /*c1f70*/  HMMA.1688.F32.TF32 R76, R224, R114, R76 ;  /* 0x00000072e04c723c */ /* 0x000fe2000008104c */
[----:B------:R-:W-:Y:S04]  /*c1f80*/  LDS R224, [R6+0xc680] ;  /* 0x00c6800006e07984 */ /* 0x000fe80000000800 */
[----:B------:R-:W-:Y:S04]  /*c1f90*/  LDS R226, [R6+0xe680] ;  /* 0x00e6800006e27984 */ /* 0x000fe80000000800 */
[----:B------:R-:W-:Y:S04]  /*c1fa0*/  LDS R225, [R7+0xc680] ;  /* 0x00c6800007e17984 */ /* 0x000fe80000000800 */
[----:B------:R-:W2:Y:S01]  /*c1fb0*/  LDS R227, [R7+0xe680] ;  /* 0x00e6800007e37984 */ /* 0x000ea20000000800 */
[C---:B-1----:R-:W-:Y:S03]  /*c1fc0*/  HMMA.1688.F32.TF32 R60, R88.reuse, R218, R60 ;  /* 0x000000da583c723c */ /* 0x042fe6000008103c */
        /* <DEDUP_REMOVED lines=11> */
[----:B------:R-:W-:Y:S03]  /*c2080*/  STL.64 [R1+0x2f08], R66 ;  /* 0x002f084201007387 */ /* 0x000fe60000100a00 */
[----:B------:R-:W-:Y:S01]  /*c2090*/  STL.64 [R1+0x3160], R60 ;  /* 0x0031603c01007387 */ /* 0x000fe20000100a00 */
        /* <DEDUP_REMOVED lines=54> */
[C---:B----4-:R-:W-:Y:S07]  /*c2400*/  HMMA.1688.F32.TF32 R8, R88.reuse, R146, R248 ;  /* 0x000000925808723c */ /* 0x050fee00000810f8 */
        /* <DEDUP_REMOVED lines=20> */
[----:B----4-:R-:W4:Y:S01]  /*c2550*/  LDL.LU R10, [R1+0x4888] ;  /* 0x00488800010a7983 */ /* 0x010f220000300800 */
        /* <DEDUP_REMOVED lines=78> */
[C---:B------:R-:W-:Y:S08]  /*c2a40*/  HMMA.1688.F32.TF32 R68, R88.reuse, R138, R64 ;  /* 0x0000008a5844723c */ /* 0x040ff00000081040 */
[C---:B---3--:R-:W-:Y:S07]  /*c2a50*/  HMMA.1688.F32.TF32 R64, R88.reuse, R134, R248 ;  /* 0x000000865840723c */ /* 0x048fee00000810f8 */
[----:B------:R-:W-:Y:S01]  /*c2a60*/  STL.64 [R1+0x33c0], R72 ;  /* 0x0033c04801007387 */ /* 0x000fe20000100a00 */
[----:B------:R-:W-:Y:S02]  /*c2a70*/  STL.64 [R1+0x33c8], R74 ;  /* 0x0033c84a01007387 */ /* 0x000fe40000100a00 */
[----:B------:R-:W2:Y:S05]  /*c2a80*/  LDL.LU R248, [R1+0x4bd0] ;  /* 0x004bd00001f87983 */ /* 0x000eaa0000300800 */
[----:B------:R-:W-:Y:S01]  /*c2a90*/  STL.64 [R1+0x33d0], R68 ;  /* 0x0033d04401007387 */ /* 0x000fe20000100a00 */
[----:B------:R-:W-:Y:S07]  /*c2aa0*/  STL.64 [R1+0x33d8], R70 ;  /* 0x0033d84601007387 */ /* 0x000fee0000100a00 */
[----:B------:R-:W-:Y:S02]  /*c2ab0*/  STL.64 [R1+0x33e0], R64 ;  /* 0x0033e04001007387 */ /* 0x000fe40000100a00 */
[----:B------:R4:W-:Y:S02]  /*c2ac0*/  STL.64 [R1+0x33e8], R66 ;  /* 0x0033e84201007387 */ /* 0x0009e40000100a00 */
[----:B------:R-:W2:Y:S01]  /*c2ad0*/  LDL.LU R249, [R1+0x4bd4] ;  /* 0x004bd40001f97983 */ /* 0x000ea20000300800 */
[----:B------:R-:W2:Y:S01]  /*c2ae0*/  LDL.LU R250, [R1+0x4bd8] ;  /* 0x004bd80001fa7983 */ /* 0x000ea20000300800 */
[----:B------:R-:W2:Y:S01]  /*c2af0*/  LDL.LU R251, [R1+0x4bdc] ;  /* 0x004bdc0001fb7983 */ /* 0x000ea20000300800 */
[C---:B----4-:R-:W-:Y:S08]  /*c2b00*/  HMMA.1688.F32.TF32 R64, R88.reuse, R130, R60 ;  /* 0x000000825840723c */ /* 0x050ff0000008103c */
[C---:B------:R-:W-:Y:S08]  /*c2b10*/  HMMA.1688.F32.TF32 R60, R88.reuse, R126, R56 ;  /* 0x0000007e583c723c */ /* 0x040ff00000081038 */
[C---:B------:R-:W-:Y:S08]  /*c2b20*/  HMMA.1688.F32.TF32 R56, R88.reuse, R122, R52 ;  /* 0x0000007a5838723c */ /* 0x040ff00000081034 */
[C---:B------:R-:W-:Y:S08]  /*c2b30*/  HMMA.1688.F32.TF32 R52, R88.reuse, R118, R48 ;  /* 0x000000765834723c */ /* 0x040ff00000081030 */
[C---:B------:R-:W-:Y:S08]  /*c2b40*/  HMMA.1688.F32.TF32 R48, R88.reuse, R114, R44 ;  /* 0x000000725830723c */ /* 0x040ff0000008102c */
[C---:B------:R-:W-:Y:S08]  /*c2b50*/  HMMA.1688.F32.TF32 R44, R88.reuse, R110, R40 ;  /* 0x0000006e582c723c */ /* 0x040ff00000081028 */
[C---:B------:R-:W-:Y:S08]  /*c2b60*/  HMMA.1688.F32.TF32 R40, R88.reuse, R106, R36 ;  /* 0x0000006a5828723c */ /* 0x040ff00000081024 */
[----:B------:R-:W-:Y:S08]  /*c2b70*/  HMMA.1688.F32.TF32 R36, R88, R102, R32 ;  /* 0x000000665824723c */ /* 0x000ff00000081020 */
        /* <DEDUP_REMOVED lines=41> */
[C---:B---3--:R-:W-:Y:S08]  /*c2e10*/  HMMA.1688.F32.TF32 R16, R224.reuse, R98, R228 ;  /* 0x00000062e010723c */ /* 0x048ff000000810e4 */
[C---:B----4-:R-:W-:Y:S08]  /*c2e20*/  HMMA.1688.F32.TF32 R12, R224.reuse, R194, R232 ;  /* 0x000000c2e00c723c */ /* 0x050ff000000810e8 */
[C---:B-1----:R-:W-:Y:S07]  /*c2e30*/  HMMA.1688.F32.TF32 R8, R224.reuse, R190, R236 ;  /* 0x000000bee008723c */ /* 0x042fee00000810ec */
[----:B------:R-:W-:Y:S01]  /*c2e40*/  STL.64 [R1+0x3900], R16 ;  /* 0x0039001001007387 */ /* 0x000fe20000100a00 */
[----:B------:R-:W-:Y:S02]  /*c2e50*/  STL.64 [R1+0x3908], R18 ;  /* 0x0039081201007387 */ /* 0x000fe40000100a00 */
[----:B------:R-:W-:Y:S05]  /*c2e60*/  STL.64 [R1+0x76c0], R190 ;  /* 0x0076c0be01007387 */ /* 0x000fea0000100a00 */
[----:B------:R-:W-:Y:S01]  /*c2e70*/  STL.64 [R1+0x3910], R12 ;  /* 0x0039100c01007387 */ /* 0x000fe20000100a00 */
[----:B------:R-:W-:Y:S01]  /*c2e80*/  STL.64 [R1+0x3918], R14 ;  /* 0x0039180e01007387 */ /* 0x000fe20000100a00 */
[----:B------:R-:W-:Y:S06]  /*c2e90*/  STL.64 [R1+0x76b8], R188 ;  /* 0x0076b8bc01007387 */ /* 0x000fec0000100a00 */
[----:B------:R-:W-:Y:S02]  /*c2ea0*/  STL.64 [R1+0x3920], R8 ;  /* 0x0039200801007387 */ /* 0x000fe40000100a00 */
[----:B------:R1:W-:Y:S02]  /*c2eb0*/  STL.64 [R1+0x3928], R10 ;  /* 0x0039280a01007387 */ /* 0x0003e40000100a00 */
[C---:B-1----:R-:W-:Y:S01]  /*c2ec0*/  HMMA.1688.F32.TF32 R8, R224.reuse, R186, R240 ;  /* 0x000000bae008723c */ /* 0x042fe200000810f0 */
[----:B------:R-:W-:Y:S01]  /*c2ed0*/  STL.64 [R1+0x76b0], R186 ;  /* 0x0076b0ba01007387 */ /* 0x000fe20000100a00 */
[----:B------:R-:W-:Y:S11]  /*c2ee0*/  STL.64 [R1+0x76a8], R184 ;  /* 0x0076a8b801007387 */ /* 0x000ff60000100a00 */
[----:B------:R-:W-:Y:S10]  /*c2ef0*/  @!UPT UIADD3 URZ, URZ, URZ, URZ ;  /* 0x0000003f3f3ff290 */ /* 0x000ff4000fffe03f */
[----:B------:R-:W-:Y:S01]  /*c2f00*/  STL.64 [R1+0x3940], R8 ;  /* 0x0039400801007387 */ /* 0x000fe20000100a00 */
[----:B------:R1:W-:Y:S02]  /*c2f10*/  STL.64 [R1+0x3948], R10 ;  /* 0x0039480a01007387 */ /* 0x0003e40000100a00 */
[C---:B-1----:R-:W-:Y:S01]  /*c2f20*/  HMMA.1688.F32.TF32 R8, R224.reuse, R182, R244 ;  /* 0x000000b6e008723c */ /* 0x042fe200000810f4 */
        /* <DEDUP_REMOVED lines=14> */
[----:B------:R-:W4:Y:S02]  /*c3010*/  LDL.LU R240, [R1+0x4780] ;  /* 0x0047800001f07983 */ /* 0x000f240000300800 */
[----:B------:R-:W4:Y:S02]  /*c3020*/  LDL.LU R241, [R1+0x4784] ;  /* 0x0047840001f17983 */ /* 0x000f240000300800 */
[----:B------:R-:W4:Y:S01]  /*c3030*/  LDL.LU R242, [R1+0x4788] ;  /* 0x0047880001f27983 */ /* 0x000f220000300800 */
[----:B------:R-:W4:Y:S01]  /*c3040*/  LDL.LU R243, [R1+0x478c] ;  /* 0x00478c0001f37983 */ /* 0x000f220000300800 */
        /* <DEDUP_REMOVED lines=90> */
[----:B--2---:R-:W2:Y:S01]  /*c35f0*/  LDL.LU R10, [R1+0x47d8] ;  /* 0x0047d800010a7983 */ /* 0x004ea20000300800 */
        /* <DEDUP_REMOVED lines=41> */
[----:B------:R-:W-:Y:S01]  /*c3890*/  HMMA.1688.F32.TF32 R12, R224, R102, R12 ;  /* 0x00000066e00c723c */ /* 0x000fe2000008100c */
[----:B------:R-:W-:Y:S01]  /*c38a0*/  STL.64 [R1+0x3a60], R56 ;  /* 0x003a603801007387 */ /* 0x000fe20000100a00 */
[----:B------:R-:W-:Y:S01]  /*c38b0*/  STL.64 [R1+0x3a68], R58 ;  /* 0x003a683a01007387 */ /* 0x000fe20000100a00 */
[----:B------:R-:W-:Y:S05]  /*c38c0*/  STL.64 [R1+0x3a70], R52 ;  /* 0x003a703401007387 */ /* 0x000fea0000100a00 */
[C---:B--2---:R-:W-:Y:S01]  /*c38d0*/  HMMA.1688.F32.TF32 R8, R88.reuse, R218, R8 ;  /* 0x000000da5808723c */ /* 0x044fe20000081008 */
[----:B------:R-:W-:Y:S01]  /*c38e0*/  STL.64 [R1+0x3a78], R54 ;  /* 0x003a783601007387 */ /* 0x000fe20000100a00 */
[----:B------:R-:W-:Y:S04]  /*c38f0*/  LDS R224, [R6+0xc780] ;  /* 0x00c7800006e07984 */ /* 0x000fe80000000800 */
[----:B------:R-:W-:Y:S04]  /*c3900*/  LDS R226, [R6+0xe780] ;  /* 0x00e7800006e27984 */ /* 0x000fe80000000800 */
[----:B------:R-:W-:Y:S04]  /*c3910*/  LDS R227, [R7+0xe780] ;  /* 0x00e7800007e37984 */ /* 0x000fe80000000800 */
[----:B------:R1:W2:Y:S04]  /*c3920*/  LDS R225, [R7+0xc780] ;  /* 0x00c7800007e17984 */ /* 0x0002a80000000800 */
[----:B------:R-:W-:Y:S01]  /*c3930*/  STL.64 [R1+0x3aa0], R48 ;  /* 0x003aa03001007387 */ /* 0x000fe20000100a00 */
[----:B------:R-:W-:Y:S02]  /*c3940*/  STL.64 [R1+0x3aa8], R50 ;  /* 0x003aa83201007387 */ /* 0x000fe40000100a00 */
[----:B------:R-:W-:Y:S02]  /*c3950*/  STL.64 [R1+0x3ab0], R44 ;  /* 0x003ab02c01007387 */ /* 0x000fe40000100a00 */
[----:B------:R-:W-:Y:S01]  /*c3960*/  STL.64 [R1+0x3ab8], R46 ;  /* 0x003ab82e01007387 */ /* 0x000fe20000100a00 */
        /* <DEDUP_REMOVED lines=19> */
[----:B------:R-:W-:Y:S01]  /*c3aa0*/  IMAD.MOV.U32 R2, RZ, RZ, c[0x0][0x188] ;  /* 0x00006200ff027624 */ /* 0x000fe200078e00ff */
[----:B------:R-:W-:Y:S01]  /*c3ab0*/  UIADD3 UR4, UR4, 0x1, URZ ;  /* 0x0000000104047890 */ /* 0x000fe2000fffe03f */
[----:B------:R-:W-:Y:S01]  /*c3ac0*/  STL.64 [R1+0x3f30], R4 ;  /* 0x003f300401007387 */ /* 0x000fe20000100a00 */
[----:B------:R4:W-:Y:S03]  /*c3ad0*/  STL.64 [R1+0x3f38], R6 ;  /* 0x003f380601007387 */ /* 0x0009e60000100a00 */
[----:B------:R-:W-:Y:S01]  /*c3ae0*/  BAR.SYNC.DEFER_BLOCKING 0x0 ;  /* 0x0000000000007b1d */ /* 0x000fe20000010000 */
        /* <DEDUP_REMOVED lines=163> */
[C---:B------:R-:W-:Y:S08]  /*c4520*/  HMMA.1688.F32.TF32 R76, R88.reuse, R174, R76 ;  /* 0x000000ae584c723c */ /* 0x040ff0000008104c */
[C---:B------:R-:W-:Y:S08]  /*c4530*/  HMMA.1688.F32.TF32 R72, R88.reuse, R170, R72 ;  /* 0x000000aa5848723c */ /* 0x040ff00000081048 */
[C---:B------:R-:W-:Y:S08]  /*c4540*/  HMMA.1688.F32.TF32 R68, R88.reuse, R166, R68 ;  /* 0x000000a65844723c */ /* 0x040ff00000081044 */
[C---:B------:R-:W-:Y:S01]  /*c4550*/  HMMA.1688.F32.TF32 R64, R88.reuse, R162, R64 ;  /* 0x000000a25840723c */ /* 0x040fe20000081040 */
[----:B------:R-:W2:Y:S07]  /*c4560*/  LDL.LU.64 R180, [R1+0x7698] ;  /* 0x0076980001b47983 */ /* 0x000eae0000300a00 */
        /* <DEDUP_REMOVED lines=14> */
[C---:B---3--:R-:W-:Y:S11]  /*c4650*/  HMMA.1688.F32.TF32 R84, R88.reuse, R182, R84 ;  /* 0x000000b65854723c */ /* 0x048ff60000081054 */
[----:B------:R-:W-:Y:S11]  /*c4660*/  @!UPT UIADD3 URZ, URZ, URZ, URZ ;  /* 0x0000003f3f3ff290 */ /* 0x000ff6000fffe03f */
[----:B------:R-:W-:Y:S01]  /*c4670*/  @!UPT UIADD3 URZ, URZ, URZ, URZ ;  /* 0x0000003f3f3ff290 */ /* 0x000fe2000fffe03f */
[----:B------:R-:W-:Y:S01]  /*c4680*/  STL.64 [R1+0x41f0], R84 ;  /* 0x0041f05401007387 */ /* 0x000fe20000100a00 */
[----:B------:R1:W-:Y:S03]  /*c4690*/  STL.64 [R1+0x41f8], R86 ;  /* 0x0041f85601007387 */ /* 0x0003e60000100a00 */
[----:B-1----:R1:W5:Y:S01]  /*c46a0*/  LDL.LU.64 R86, [R1+0x7690] ;  /* 0x0076900001567983 */ /* 0x0023620000300a00 */
[----:B------:R1:W5:Y:S02]  /*c46b0*/  LDL.LU.64 R84, [R1+0x7688] ;  /* 0x0076880001547983 */ /* 0x0003640000300a00 */
[----:B------:R-:W-:Y:S02]  /*c46c0*/  STL.64 [R1+0x4200], R80 ;  /* 0x0042005001007387 */ /* 0x000fe40000100a00 */
[----:B------:R3:W-:Y:S02]  /*c46d0*/  STL.64 [R1+0x4208], R82 ;  /* 0x0042085201007387 */ /* 0x0007e40000100a00 */
[----:B---3--:R1:W5:Y:S01]  /*c46e0*/  LDL.LU.64 R82, [R1+0x7680] ;  /* 0x0076800001527983 */ /* 0x0083620000300a00 */
        /* <DEDUP_REMOVED lines=38> */
[----:B------:R3:W-:Y:S01]  /*c4950*/  STL.64 [R1+0x4378], R42 ;  /* 0x0043782a01007387 */ /* 0x0007e20000100a00 */
[----:B------:R-:W-:Y:S01]  /*c4960*/  HMMA.1688.F32.TF32 R88, R88, R102, R4 ;  /* 0x000000665858723c */ /* 0x000fe20000081004 */
[----:B---3--:R1:W5:Y:S01]  /*c4970*/  LDL.LU.64 R42, [R1+0x75e0] ;  /* 0x0075e000012a7983 */ /* 0x0083620000300a00 */
[----:B------:R1:W5:Y:S02]  /*c4980*/  LDL.LU.64 R40, [R1+0x75d8] ;  /* 0x0075d80001287983 */ /* 0x0003640000300a00 */
[----:B------:R-:W-:Y:S02]  /*c4990*/  STL.64 [R1+0x43a0], R36 ;  /* 0x0043a02401007387 */ /* 0x000fe40000100a00 */
[----:B------:R3:W-:Y:S02]  /*c49a0*/  STL.64 [R1+0x43a8], R38 ;  /* 0x0043a82601007387 */ /* 0x0007e40000100a00 */
[C---:B------:R-:W-:Y:S01]  /*c49b0*/  HMMA.1688.F32.TF32 R4, R224.reuse, R218, R220 ;  /* 0x000000dae004723c */ /* 0x040fe200000810dc */
        /* <DEDUP_REMOVED lines=33> */
[----:B------:R-:W-:Y:S01]  /*c4bd0*/  STL.64 [R1+0x4920], R4 ;  /* 0x0049200401007387 */ /* 0x000fe20000100a00 */
[----:B------:R4:W-:Y:S01]  /*c4be0*/  STL.64 [R1+0x4928], R6 ;  /* 0x0049280601007387 */ /* 0x0009e20000100a00 */
[C---:B---3--:R-:W-:Y:S08]  /*c4bf0*/  HMMA.1688.F32.TF32 R88, R224.reuse, R210, R232 ;  /* 0x000000d2e058723c */ /* 0x048ff000000810e8 */
[C---:B----4-:R-:W-:Y:S01]  /*c4c00*/  HMMA.1688.F32.TF32 R4, R224.reuse, R206, R236 ;  /* 0x000000cee004723c */ /* 0x050fe200000810ec */
[----:B------:R-:W-:Y:S01]  /*c4c10*/  STL.64 [R1+0x4900], R220 ;  /* 0x004900dc01007387 */ /* 0x000fe20000100a00 */
[----:B------:R3:W-:Y:S06]  /*c4c20*/  STL.64 [R1+0x4908], R222 ;  /* 0x004908de01007387 */ /* 0x0007ec0000100a00 */
[C---:B---3--:R-:W-:Y:S07]  /*c4c30*/  HMMA.1688.F32.TF32 R220, R224.reuse, R202, R240 ;  /* 0x000000cae0dc723c */ /* 0x048fee00000810f0 */
[----:B------:R-:W-:Y:S01]  /*c4c40*/  STL.64 [R1+0x48f0], R88 ;  /* 0x0048f05801007387 */ /* 0x000fe20000100a00 */
[----:B------:R3:W-:Y:S07]  /*c4c50*/  STL.64 [R1+0x48f8], R90 ;  /* 0x0048f85a01007387 */ /* 0x0007ee0000100a00 */
[----:B------:R-:W-:Y:S02]  /*c4c60*/  STL.64 [R1+0x48d0], R4 ;  /* 0x0048d00401007387 */ /* 0x000fe40000100a00 */
[----:B------:R4:W-:Y:S01]  /*c4c70*/  STL.64 [R1+0x48d8], R6 ;  /* 0x0048d80601007387 */ /* 0x0009e20000100a00 */
[C---:B---3--:R-:W-:Y:S08]  /*c4c80*/  HMMA.1688.F32.TF32 R88, R224.reuse, R198, R244 ;  /* 0x000000c6e058723c */ /* 0x048ff000000810f4 */
[----:B----4-:R-:W-:Y:S01]  /*c4c90*/  HMMA.1688.F32.TF32 R4, R224, R94, R248 ;  /* 0x0000005ee004723c */ /* 0x010fe200000810f8 */
[----:B------:R-:W-:-:S02]  /*c4ca0*/  IMAD.MOV.U32 R244, RZ, RZ, R217 ;  /* 0x000000fffff47224 */ /* 0x000fc400078e00d9 */
[----:B------:R-:W-:Y:S02]  /*c4cb0*/  IMAD.MOV.U32 R245, RZ, RZ, R216 ;  /* 0x000000fffff57224 */ /* 0x000fe400078e00d8 */
[----:B------:R-:W-:Y:S01]  /*c4cc0*/  IMAD.MOV.U32 R246, RZ, RZ, R205 ;  /* 0x000000fffff67224 */ /* 0x000fe200078e00cd */
[----:B------:R-:W-:Y:S01]  /*c4cd0*/  MOV R247, R204 ;  /* 0x000000cc00f77202 */ /* 0x000fe20000000f00 */
[----:B------:R-:W-:Y:S01]  /*c4ce0*/  STL.64 [R1+0x48b0], R220 ;  /* 0x0048b0dc01007387 */ /* 0x000fe20000100a00 */
[----:B------:R-:W-:Y:S05]  /*c4cf0*/  STL.64 [R1+0x48b8], R222 ;  /* 0x0048b8de01007387 */ /* 0x000fea0000100a00 */
[----:B------:R-:W-:Y:S02]  /*c4d00*/  HMMA.1688.F32.TF32 R228, R224, R98, R244 ;  /* 0x00000062e0e4723c */ /* 0x000fe400000810f4 */
[----:B------:R3:W-:Y:S01]  /*c4d10*/  STL.64 [R1+0x4880], R88 ;  /* 0x0048805801007387 */ /* 0x0007e20000100a00 */
[----:B------:R4:W-:Y:S07]  /*c4d20*/  STL.64 [R1+0x4888], R90 ;  /* 0x0048885a01007387 */ /* 0x0009ee0000100a00 */
[----:B------:R-:W-:Y:S02]  /*c4d30*/  STL.64 [R1+0x4870], R4 ;  /* 0x0048700401007387 */ /* 0x000fe40000100a00 */
[----:B------:R-:W-:Y:S01]  /*c4d40*/  STL.64 [R1+0x4878], R6 ;  /* 0x0048780601007387 */ /* 0x000fe20000100a00 */
[----:B------:R-:W2:Y:S01]  /*c4d50*/  LDL.LU R214, [R1+0x2cc8] ;  /* 0x002cc80001d67983 */ /* 0x000ea20000300800 */
        /* <DEDUP_REMOVED lines=15> */
[----:B------:R-:W3:Y:S01]  /*c4e50*/  LDL.LU R244, [R1+0x2f40] ;  /* 0x002f400001f47983 */ /* 0x000ee20000300800 */
[----:B------:R1:W-:Y:S02]  /*c4e60*/  STL.64 [R1+0x4850], R228 ;  /* 0x004850e401007387 */ /* 0x0003e40000100a00 */
[----:B------:R1:W-:Y:S02]  /*c4e70*/  STL.64 [R1+0x4858], R230 ;  /* 0x004858e601007387 */ /* 0x0003e40000100a00 */
        /* <DEDUP_REMOVED lines=15> */
[----:B-1----:R-:W3:Y:S02]  /*c4f70*/  LDL.LU R228, [R1+0x2ed0] ;  /* 0x002ed00001e47983 */ /* 0x002ee40000300800 */
[----:B------:R-:W3:Y:S01]  /*c4f80*/  LDL.LU R229, [R1+0x2ed4] ;  /* 0x002ed40001e57983 */ /* 0x000ee20000300800 */
[----:B------:R-:W3:Y:S01]  /*c4f90*/  LDL.LU R230, [R1+0x2ed8] ;  /* 0x002ed80001e67983 */ /* 0x000ee20000300800 */
[----:B------:R-:W-:-:S02]  /*c4fa0*/  IMAD.MOV.U32 R231, RZ, RZ, R252 ;  /* 0x000000ffffe77224 */ /* 0x000fc400078e00fc */
[----:B------:R-:W-:Y:S02]  /*c4fb0*/  IMAD.MOV.U32 R98, RZ, RZ, R137 ;  /* 0x000000ffff627224 */ /* 0x000fe400078e0089 */
[----:B------:R-:W-:-:S07]  /*c4fc0*/  IMAD.MOV.U32 R99, RZ, RZ, R136 ;  /* 0x000000ffff637224 */ /* 0x000fce00078e0088 */
[C---:B------:R-:W-:Y:S01]  /*c4fd0*/  HMMA.1688.F32.TF32 R96, R224.reuse, R138, R96 ;  /* 0x0000008ae060723c */ /* 0x040fe20000081060 */
        /* <DEDUP_REMOVED lines=8> */
[C---:B------:R-:W-:Y:S08]  /*c5060*/  HMMA.1688.F32.TF32 R92, R224.reuse, R134, R92 ;  /* 0x00000086e05c723c */ /* 0x040ff0000008105c */
[----:B------:R-:W-:Y:S01]  /*c5070*/  HMMA.1688.F32.TF32 R128, R224, R130, R196 ;  /* 0x00000082e080723c */ /* 0x000fe200000810c4 */
[----:B------:R-:W-:-:S02]  /*c5080*/  IMAD.MOV.U32 R204, RZ, RZ, R121 ;  /* 0x000000ffffcc7224 */ /* 0x000fc400078e0079 */
[----:B------:R-:W-:Y:S02]  /*c5090*/  IMAD.MOV.U32 R205, RZ, RZ, R120 ;  /* 0x000000ffffcd7224 */ /* 0x000fe400078e0078 */
[----:B------:R-:W-:Y:S01]  /*c50a0*/  IMAD.MOV.U32 R206, RZ, RZ, R117 ;  /* 0x000000ffffce7224 */ /* 0x000fe200078e0075 */
[----:B------:R-:W-:-:S07]  /*c50b0*/  MOV R207, R116 ;  /* 0x0000007400cf7202 */ /* 0x000fce0000000f00 */
[----:B------:R-:W-:Y:S01]  /*c50c0*/  HMMA.1688.F32.TF32 R116, R224, R118, R204 ;  /* 0x00000076e074723c */ /* 0x000fe200000810cc */
[----:B------:R-:W-:Y:S02]  /*c50d0*/  IMAD.MOV.U32 R216, RZ, RZ, R113 ;  /* 0x000000ffffd87224 */ /* 0x000fe400078e0071 */
[----:B------:R-:W-:Y:S02]  /*c50e0*/  IMAD.MOV.U32 R217, RZ, RZ, R112 ;  /* 0x000000ffffd97224 */ /* 0x000fe400078e0070 */
[----:B------:R-:W-:Y:S01]  /*c50f0*/  IMAD.MOV.U32 R218, RZ, RZ, R109 ;  /* 0x000000ffffda7224 */ /* 0x000fe200078e006d */
[----:B------:R-:W-:Y:S01]  /*c5100*/  MOV R219, R108 ;  /* 0x0000006c00db7202 */ /* 0x000fe20000000f00 */
[----:B------:R-:W-:Y:S02]  /*c5110*/  IMAD.MOV.U32 R4, RZ, RZ, R105 ;  /* 0x000000ffff047224 */ /* 0x000fe400078e0069 */
[----:B------:R-:W-:Y:S02]  /*c5120*/  IMAD.MOV.U32 R5, RZ, RZ, R104 ;  /* 0x000000ffff057224 */ /* 0x000fe400078e0068 */
[----:B------:R-:W-:Y:S01]  /*c5130*/  IMAD.MOV.U32 R6, RZ, RZ, R101 ;  /* 0x000000ffff067224 */ /* 0x000fe200078e0065 */
[----:B------:R-:W-:-:S07]  /*c5140*/  MOV R7, R100 ;  /* 0x0000006400077202 */ /* 0x000fce0000000f00 */
[C---:B------:R-:W-:Y:S08]  /*c5150*/  HMMA.1688.F32.TF32 R4, R224.reuse, R102, R4 ;  /* 0x00000066e004723c */ /* 0x040ff00000081004 */
[C---:B----4-:R-:W-:Y:S08]  /*c5160*/  HMMA.1688.F32.TF32 R220, R224.reuse, R194, R220 ;  /* 0x000000c2e0dc723c */ /* 0x050ff000000810dc */
[C---:B--2---:R-:W-:Y:S08]  /*c5170*/  HMMA.1688.F32.TF32 R248, R224.reuse, R190, R248 ;  /* 0x000000bee0f8723c */ /* 0x044ff000000810f8 */
[C---:B---3--:R-:W-:Y:S08]  /*c5180*/  HMMA.1688.F32.TF32 R244, R224.reuse, R186, R244 ;  /* 0x000000bae0f4723c */ /* 0x048ff000000810f4 */
[C---:B------:R-:W-:Y:S08]  /*c5190*/  HMMA.1688.F32.TF32 R240, R224.reuse, R182, R240 ;  /* 0x000000b6e0f0723c */ /* 0x040ff000000810f0 */
[C---:B------:R-:W-:Y:S08]  /*c51a0*/  HMMA.1688.F32.TF32 R236, R224.reuse, R178, R236 ;  /* 0x000000b2e0ec723c */ /* 0x040ff000000810ec */
[C---:B------:R-:W-:Y:S08]  /*c51b0*/  HMMA.1688.F32.TF32 R232, R224.reuse, R174, R232 ;  /* 0x000000aee0e8723c */ /* 0x040ff000000810e8 */
[----:B------:R-:W-:Y:S01]  /*c51c0*/  HMMA.1688.F32.TF32 R228, R224, R170, R228 ;  /* 0x000000aae0e4723c */ /* 0x000fe200000810e4 */
[----:B------:R-:W-:Y:S01]  /*c51d0*/  STL.64 [R1+0x4840], R220 ;  /* 0x004840dc01007387 */ /* 0x000fe20000100a00 */
[----:B------:R1:W-:Y:S01]  /*c51e0*/  STL.64 [R1+0x4848], R222 ;  /* 0x004848de01007387 */ /* 0x0003e20000100a00 */
[----:B------:R-:W-:-:S04]  /*c51f0*/  MOV R178, R157 ;  /* 0x0000009d00b27202 */ /* 0x000fc80000000f00 */
[----:B------:R-:W-:Y:S01]  /*c5200*/  MOV R170, R165 ;  /* 0x000000a500aa7202 */ /* 0x000fe20000000f00 */
[----:B------:R-:W-:Y:S02]  /*c5210*/  IMAD.MOV.U32 R171, RZ, RZ, R164 ;  /* 0x000000ffffab7224 */ /* 0x000fe400078e00a4 */
[----:B------:R-:W-:Y:S02]  /*c5220*/  IMAD.MOV.U32 R174, RZ, RZ, R161 ;  /* 0x000000ffffae7224 */ /* 0x000fe400078e00a1 */
[----:B------:R-:W-:Y:S02]  /*c5230*/  IMAD.MOV.U32 R175, RZ, RZ, R160 ;  /* 0x000000ffffaf7224 */ /* 0x000fe400078e00a0 */
[----:B------:R-:W-:Y:S01]  /*c5240*/  IMAD.MOV.U32 R179, RZ, RZ, R156 ;  /* 0x000000ffffb37224 */ /* 0x000fe200078e009c */
[----:B-1----:R1:W5:Y:S01]  /*c5250*/  LDL.LU.64 R222, [R1+0x7550] ;  /* 0x0075500001de7983 */ /* 0x0023620000300a00 */
[----:B------:R1:W5:Y:S02]  /*c5260*/  LDL.LU.64 R220, [R1+0x7548] ;  /* 0x0075480001dc7983 */ /* 0x0003640000300a00 */
[----:B------:R-:W-:Y:S02]  /*c5270*/  STL.64 [R1+0x4800], R248 ;  /* 0x004800f801007387 */ /* 0x000fe40000100a00 */
[----:B------:R2:W-:Y:S02]  /*c5280*/  STL.64 [R1+0x4808], R250 ;  /* 0x004808fa01007387 */ /* 0x0005e40000100a00 */
[----:B------:R-:W-:-:S02]  /*c5290*/  IMAD.MOV.U32 R182, RZ, RZ, R153 ;  /* 0x000000ffffb67224 */ /* 0x000fc400078e0099 */
[----:B------:R-:W-:Y:S01]  /*c52a0*/  IMAD.MOV.U32 R183, RZ, RZ, R152 ;  /* 0x000000ffffb77224 */ /* 0x000fe200078e0098 */
[----:B------:R-:W-:Y:S01]  /*c52b0*/  HMMA.1688.F32.TF32 R168, R224, R166, R168 ;  /* 0x000000a6e0a8723c */ /* 0x000fe200000810a8 */
[----:B------:R-:W-:Y:S01]  /*c52c0*/  MOV R186, R149 ;  /* 0x0000009500ba7202 */ /* 0x000fe20000000f00 */
[----:B------:R-:W-:-:S06]  /*c52d0*/  IMAD.MOV.U32 R187, RZ, RZ, R148 ;  /* 0x000000ffffbb7224 */ /* 0x000fcc00078e0094 */
[C---:B------:R-:W-:Y:S01]  /*c52e0*/  HMMA.1688.F32.TF32 R164, R224.reuse, R162, R172 ;  /* 0x000000a2e0a4723c */ /* 0x040fe200000810ac */
[----:B------:R-:W-:Y:S02]  /*c52f0*/  IMAD.MOV.U32 R190, RZ, RZ, R145 ;  /* 0x000000ffffbe7224 */ /* 0x000fe400078e0091 */
[----:B------:R-:W-:Y:S01]  /*c5300*/  IMAD.MOV.U32 R191, RZ, RZ, R144 ;  /* 0x000000ffffbf7224 */ /* 0x000fe200078e0090 */
[----:B--2---:R1:W5:Y:S01]  /*c5310*/  LDL.LU.64 R250, [R1+0x7540] ;  /* 0x0075400001fa7983 */ /* 0x0043620000300a00 */
[----:B------:R1:W5:Y:S02]  /*c5320*/  LDL.LU.64 R248, [R1+0x7538] ;  /* 0x0075380001f87983 */ /* 0x0003640000300a00 */
[----:B------:R-:W-:Y:S02]  /*c5330*/  STL.64 [R1+0x47e0], R244 ;  /* 0x0047e0f401007387 */ /* 0x000fe40000100a00 */
[----:B------:R2:W-:Y:S01]  /*c5340*/  STL.64 [R1+0x47e8], R246 ;  /* 0x0047e8f601007387 */ /* 0x0005e20000100a00 */
[----:B------:R-:W-:Y:S01]  /*c5350*/  HMMA.1688.F32.TF32 R160, R224, R158, R176 ;  /* 0x0000009ee0a0723c */ /* 0x000fe200000810b0 */
[----:B------:R-:W-:Y:S01]  /*c5360*/  MOV R194, R141 ;  /* 0x0000008d00c27202 */ /* 0x000fe20000000f00 */
[----:B------:R-:W-:-:S06]  /*c5370*/  IMAD.MOV.U32 R195, RZ, RZ, R140 ;  /* 0x000000ffffc37224 */ /* 0x000fcc00078e008c */
[C---:B------:R-:W-:Y:S08]  /*c5380*/  HMMA.1688.F32.TF32 R156, R224.reuse, R154, R180 ;  /* 0x0000009ae09c723c */ /* 0x040ff000000810b4 */
[C---:B------:R-:W-:Y:S08]  /*c5390*/  HMMA.1688.F32.TF32 R152, R224.reuse, R150, R184 ;  /* 0x00000096e098723c */ /* 0x040ff000000810b8 */
[C---:B------:R-:W-:Y:S01]  /*c53a0*/  HMMA.1688.F32.TF32 R144, R224.reuse, R146, R188 ;  /* 0x00000092e090723c */ /* 0x040fe200000810bc */
[----:B--2---:R1:W5:Y:S01]  /*c53b0*/  LDL.LU.64 R246, [R1+0x7530] ;  /* 0x0075300001f67983 */ /* 0x0043620000300a00 */
[----:B------:R1:W5:Y:S02]  /*c53c0*/  LDL.LU.64 R244, [R1+0x7528] ;  /* 0x0075280001f47983 */ /* 0x0003640000300a00 */
[----:B------:R-:W-:Y:S02]  /*c53d0*/  STL.64 [R1+0x47d0], R240 ;  /* 0x0047d0f001007387 */ /* 0x000fe40000100a00 */
[----:B------:R2:W-:Y:S02]  /*c53e0*/  STL.64 [R1+0x47d8], R242 ;  /* 0x0047d8f201007387 */ /* 0x0005e40000100a00 */
[C---:B------:R-:W-:Y:S01]  /*c53f0*/  HMMA.1688.F32.TF32 R140, R224.reuse, R142, R192 ;  /* 0x0000008ee08c723c */ /* 0x040fe200000810c0 */
[----:B--2---:R1:W5:Y:S01]  /*c5400*/  LDL.LU.64 R242, [R1+0x7520] ;  /* 0x0075200001f27983 */ /* 0x0043620000300a00 */
[----:B------:R1:W5:Y:S02]  /*c5410*/  LDL.LU.64 R240, [R1+0x7518] ;  /* 0x0075180001f07983 */ /* 0x0003640000300a00 */
[----:B------:R-:W-:Y:S02]  /*c5420*/  STL.64 [R1+0x47a0], R236 ;  /* 0x0047a0ec01007387 */ /* 0x000fe40000100a00 */
[----:B------:R2:W-:Y:S02]  /*c5430*/  STL.64 [R1+0x47a8], R238 ;  /* 0x0047a8ee01007387 */ /* 0x0005e40000100a00 */
        /* <DEDUP_REMOVED lines=10> */
[----:B------:R-:W2:Y:S02]  /*c54e0*/  LDL.LU R149, [R1+0x63a8] ;  /* 0x0063a80001957983 */ /* 0x000ea40000300800 */
        /* <DEDUP_REMOVED lines=16> */
[C---:B---3--:R-:W-:Y:S01]  /*c55f0*/  HMMA.1688.F32.TF32 R96, R224.reuse, R126, R200 ;  /* 0x0000007ee060723c */ /* 0x048fe200000810c8 */
[----:B------:R-:W-:Y:S01]  /*c5600*/  STL.64 [R1+0x4670], R92 ;  /* 0x0046705c01007387 */ /* 0x000fe20000100a00 */
[----:B------:R3:W-:Y:S02]  /*c5610*/  STL.64 [R1+0x4678], R94 ;  /* 0x0046785e01007387 */ /* 0x0007e40000100a00 */
[----:B------:R-:W-:Y:S02]  /*c5620*/  STL.64 [R1+0x4490], R128 ;  /* 0x0044908001007387 */ /* 0x000fe40000100a00 */
[----:B------:R-:W-:Y:S02]  /*c5630*/  STL.64 [R1+0x4498], R130 ;  /* 0x0044988201007387 */ /* 0x000fe40000100a00 */
[C---:B---3--:R-:W-:Y:S01]  /*c5640*/  HMMA.1688.F32.TF32 R92, R224.reuse, R122, R88 ;  /* 0x0000007ae05c723c */ /* 0x048fe20000081058 */
[----:B------:R-:W3:Y:S11]  /*c5650*/  LDL.LU R89, [R1+0x63ac] ;  /* 0x0063ac0001597983 */ /* 0x000ef60000300800 */
[----:B------:R-:W-:Y:S03]  /*c5660*/  @!UPT UIADD3 URZ, URZ, URZ, URZ ;  /* 0x0000003f3f3ff290 */ /* 0x000fe6000fffe03f */
[----:B------:R-:W-:Y:S01]  /*c5670*/  STL.64 [R1+0x4470], R96 ;  /* 0x0044706001007387 */ /* 0x000fe20000100a00 */
[----:B------:R4:W-:Y:S02]  /*c5680*/  STL.64 [R1+0x4478], R98 ;  /* 0x0044786201007387 */ /* 0x0009e40000100a00 */
[----:B------:R-:W3:Y:S01]  /*c5690*/  LDL.LU R88, [R1+0x63b0] ;  /* 0x0063b00001587983 */ /* 0x000ee20000300800 */
[C---:B----4-:R-:W-:Y:S04]  /*c56a0*/  HMMA.1688.F32.TF32 R96, R224.reuse, R114, R208 ;  /* 0x00000072e060723c */ /* 0x050fe800000810d0 */
[----:B------:R-:W-:Y:S01]  /*c56b0*/  STL.64 [R1+0x4460], R92 ;  /* 0x0044605c01007387 */ /* 0x000fe20000100a00 */
[----:B------:R4:W-:Y:S02]  /*c56c0*/  STL.64 [R1+0x4468], R94 ;  /* 0x0044685e01007387 */ /* 0x0009e40000100a00 */
[----:B------:R-:W-:Y:S02]  /*c56d0*/  STL.64 [R1+0x4450], R116 ;  /* 0x0044507401007387 */ /* 0x000fe40000100a00 */
[----:B------:R-:W-:Y:S01]  /*c56e0*/  STL.64 [R1+0x4458], R118 ;  /* 0x0044587601007387 */ /* 0x000fe20000100a00 */
[C---:B----4-:R-:W-:Y:S11]  /*c56f0*/  HMMA.1688.F32.TF32 R92, R224.reuse, R110, R212 ;  /* 0x0000006ee05c723c */ /* 0x050ff600000810d4 */
[----:B------:R-:W-:Y:S02]  /*c5700*/  @!UPT UIADD3 URZ, URZ, URZ, URZ ;  /* 0x0000003f3f3ff290 */ /* 0x000fe4000fffe03f */
[----:B------:R-:W-:Y:S01]  /*c5710*/  STL.64 [R1+0x4cd0], R96 ;  /* 0x004cd06001007387 */ /* 0x000fe20000100a00 */
[----:B------:R4:W-:Y:S02]  /*c5720*/  STL.64 [R1+0x4cd8], R98 ;  /* 0x004cd86201007387 */ /* 0x0009e40000100a00 */
[----:B------:R-:W3:Y:S01]  /*c5730*/  LDL.LU R91, [R1+0x63b8] ;  /* 0x0063b800015b7983 */ /* 0x000ee20000300800 */
[----:B----4-:R-:W-:Y:S06]  /*c5740*/  HMMA.1688.F32.TF32 R96, R224, R106, R216 ;  /* 0x0000006ae060723c */ /* 0x010fec00000810d8 */
[----:B------:R4:W-:Y:S01]  /*c5750*/  STL.64 [R1+0x4cc0], R92 ;  /* 0x004cc05c01007387 */ /* 0x0009e20000100a00 */
[----:B------:R-:W-:Y:S03]  /*c5760*/  STL.64 [R1+0x4cc8], R94 ;  /* 0x004cc85e01007387 */ /* 0x000fe60000100a00 */
[----:B----4-:R-:W4:Y:S11]  /*c5770*/  LDL.LU R92, [R1+0x63c0] ;  /* 0x0063c000015c7983 */ /* 0x010f360000300800 */
[----:B------:R-:W-:Y:S02]  /*c5780*/  @!UPT UIADD3 URZ, URZ, URZ, URZ ;  /* 0x0000003f3f3ff290 */ /* 0x000fe4000fffe03f */
[----:B------:R-:W-:Y:S01]  /*c5790*/  STL.64 [R1+0x4cf0], R96 ;  /* 0x004cf06001007387 */ /* 0x000fe20000100a00 */
[----:B------:R1:W-:Y:S03]  /*c57a0*/  STL.64 [R1+0x4cf8], R98 ;  /* 0x004cf86201007387 */ /* 0x0003e60000100a00 */
[----:B-1----:R-:W4:Y:S01]  /*c57b0*/  LDL.LU R98, [R1+0x63b4] ;  /* 0x0063b40001627983 */ /* 0x002f220000300800 */
[----:B------:R1:W-:Y:S02]  /*c57c0*/  STL.64 [R1+0x4c80], R4 ;  /* 0x004c800401007387 */ /* 0x0003e40000100a00 */
[----:B------:R1:W-:Y:S02]  /*c57d0*/  STL.64 [R1+0x4c88], R6 ;  /* 0x004c880601007387 */ /* 0x0003e40000100a00 */
[----:B------:R-:W4:Y:S02]  /*c57e0*/  LDL.LU R97, [R1+0x63bc] ;  /* 0x0063bc0001617983 */ /* 0x000f240000300800 */
[----:B------:R-:W-:Y:S01]  /*c57f0*/  IMAD.MOV.U32 R252, RZ, RZ, c[0x0][0x180] ;  /* 0x00006000fffc7624 */ /* 0x000fe200078e00ff */
[----:B------:R-:W4:Y:S01]  /*c5800*/  LDL.LU R99, [R1+0x63c4] ;  /* 0x0063c40001637983 */ /* 0x000f220000300800 */
[----:B------:R-:W4:Y:S02]  /*c5810*/  LDL.LU R93, [R1+0x63c8] ;  /* 0x0063c800015d7983 */ /* 0x000f240000300800 */
[----:B------:R-:W4:Y:S01]  /*c5820*/  LDL.LU R95, [R1+0x63cc] ;  /* 0x0063cc00015f7983 */ /* 0x000f220000300800 */
[----:B------:R-:W-:-:S02]  /*c5830*/  IADD3 R217, R252, 0x1f, RZ ;  /* 0x0000001ffcd97810 */ /* 0x000fc40007ffe0ff */
[----:B-1----:R-:W-:Y:S02]  /*c5840*/  IADD3 R5, R252, -0x40, RZ ;  /* 0xffffffc0fc057810 */ /* 0x002fe40007ffe0ff */
[----:B------:R-:W-:Y:S01]  /*c5850*/  SHF.R.S32.HI R4, RZ, 0x1f, R217 ;  /* 0x0000001fff047819 */ /* 0x000fe200000114d9 */
[----:B------:R-:W1:Y:S01]  /*c5860*/  S2R R252, SR_TID.X ;  /* 0x0000000000fc7919 */ /* 0x000e620000002100 */
[----:B------:R-:W-:-:S03]  /*c5870*/  IMAD.SHL.U32 R2, R2, 0x20, RZ ;  /* 0x0000002002027824 */ /* 0x000fc600078e00ff */
[----:B------:R-:W4:Y:S01]  /*c5880*/  LDL.LU R7, [R1+0x63d0] ;  /* 0x0063d00001077983 */ /* 0x000f220000300800 */
[----:B------:R-:W-:Y:S01]  /*c5890*/  LEA.HI R4, R4, R217, RZ, 0x5 ;  /* 0x000000d904047211 */ /* 0x000fe200078f28ff */
[----:B------:R-:W-:Y:S01]  /*c58a0*/  UISETP.GT.AND UP0, UPT, UR4, 0x1, UPT ;  /* 0x000000010400788c */ /* 0x000fe2000bf04270 */
[----:B------:R-:W4:Y:S01]  /*c58b0*/  LDL.LU R90, [R1+0x63d8] ;  /* 0x0063d800015a7983 */ /* 0x000f220000300800 */
[----:B------:R-:W-:Y:S02]  /*c58c0*/  SHF.L.U32 R2, R2, 0x2, RZ ;  /* 0x0000000202027819 */ /* 0x000fe400000006ff */
[----:B------:R-:W-:Y:S01]  /*c58d0*/  SHF.R.S32.HI R4, RZ, 0x5, R4 ;  /* 0x00000005ff047819 */ /* 0x000fe20000011404 */
[----:B------:R-:W4:Y:S03]  /*c58e0*/  LDL.LU R94, [R1+0x63e0] ;  /* 0x0063e000015e7983 */ /* 0x000f260000300800 */
[----:B------:R-:W-:Y:S01]  /*c58f0*/  IADD3 R4, R4, -0x2, RZ ;  /* 0xfffffffe04047810 */ /* 0x000fe20007ffe0ff */
[----:B------:R-:W-:Y:S01]  /*c5900*/  USEL UR4, UR4, URZ, !UP0 ;  /* 0x0000003f04047287 */ /* 0x000fe2000c000000 */
[----:B-1----:R-:W-:-:S05]  /*c5910*/  LOP3.LUT R252, R252, 0x1f, RZ, 0xc0, !PT ;  /* 0x0000001ffcfc7812 */ /* 0x002fca00078ec0ff */
[----:B------:R-:W-:Y:S02]  /*c5920*/  IMAD.SHL.U32 R160, R252, 0x4, RZ ;  /* 0x00000004fca07824 */ /* 0x000fe400078e00ff */
[C---:B--2---:R-:W-:Y:S01]  /*c5930*/  IMAD R6, R149.reuse, -0x20, R5 ;  /* 0xffffffe095067824 */ /* 0x044fe200078e0205 */
[----:B------:R-:W-:-:S04]  /*c5940*/  ISETP.GE.AND P0, PT, R149, R4, PT ;  /* 0x000000049500720c */ /* 0x000fc80003f06270 */
[----:B------:R-:W-:-:S04]  /*c5950*/  ISETP.GT.AND P1, PT, R6, RZ, PT ;  /* 0x000000ff0600720c */ /* 0x000fc80003f24270 */
[----:B------:R-:W-:-:S04]  /*c5960*/  SEL R4, RZ, 0x4, !P1 ;  /* 0x00000004ff047807 */ /* 0x000fc80004800000 */
[----:B------:R-:W-:Y:S02]  /*c5970*/  SEL R4, R4, RZ, !P0 ;  /* 0x000000ff04047207 */ /* 0x000fe40004000000 */
[----:B------:R-:W-:Y:S02]  /*c5980*/  MOV R5, UR4 ;  /* 0x0000000400057c02 */ /* 0x000fe40008000f00 */
[----:B------:R-:W-:-:S03]  /*c5990*/  ISETP.NE.U32.AND P1, PT, R4, RZ, PT ;  /* 0x000000ff0400720c */ /* 0x000fc60003f25070 */
[----:B------:R-:W-:Y:S01]  /*c59a0*/  IMAD R5, R5, 0x10000, R160 ;  /* 0x0001000005057824 */ /* 0x000fe200078e02a0 */
[----:B---3--:R-:W-:-:S05]  /*c59b0*/  IADD3 R88, P2, R88, R2, RZ ;  /* 0x0000000258587210 */ /* 0x008fca0007f5e0ff */
[----:B------:R-:W-:Y:S01]  /*c59c0*/  IMAD.X R89, R89, 0x1, R0, P2 ;  /* 0x0000000159597824 */ /* 0x000fe200010e0600 */
[----:B------:R1:W-:Y:S04]  /*c59d0*/  STL [R1+0x63b0], R88 ;  /* 0x0063b05801007387 */ /* 0x0003e80000100800 */
[----:B------:R2:W-:Y:S01]  /*c59e0*/  STL [R1+0x63ac], R89 ;  /* 0x0063ac5901007387 */ /* 0x0005e20000100800 */
[----:B------:R-:W3:Y:S02]  /*c59f0*/  LDL.LU R96, [R1+0x63d4] ;  /* 0x0063d40001607983 */ /* 0x000ee40000300800 */
[----:B------:R-:W3:Y:S01]  /*c5a00*/  LDL.LU R4, [R1+0x63dc] ;  /* 0x0063dc0001047983 */ /* 0x000ee20000300800 */
[----:B------:R-:W-:Y:S01]  /*c5a10*/  @!PT LDS RZ, [RZ] ;  /* 0x00000000fffff984 */ /* 0x000fe20000000800 */
[----:B------:R-:W-:Y:S01]  /*c5a20*/  @!PT LDS RZ, [RZ] ;  /* 0x00000000fffff984 */ /* 0x000fe20000000800 */
[----:B------:R-:W-:Y:S01]  /*c5a30*/  @!PT LDS RZ, [RZ] ;  /* 0x00000000fffff984 */ /* 0x000fe20000000800 */
[----:B------:R1:W-:Y:S01]  /*c5a40*/  LDGSTS.E [R5], [R88.64], P1 ;  /* 0x0000000058057fae */ /* 0x0003e20008921846 */
[----:B------:R-:W-:-:S05]  /*c5a50*/  IADD3 R91, P2, R91, R2, RZ ;  /* 0x000000025b5b7210 */ /* 0x000fca0007f5e0ff */
[----:B------:R2:W-:Y:S01]  /*c5a60*/  STL [R1+0x63b8], R91 ;  /* 0x0063b85b01007387 */ /* 0x0005e20000100800 */
[----:B-1----:R-:W-:Y:S01]  /*c5a70*/  IMAD.MOV.U32 R88, RZ, RZ, R91 ;  /* 0x000000ffff587224 */ /* 0x002fe200078e005b */
[----:B----4-:R-:W-:Y:S01]  /*c5a80*/  IADD3 R92, P3, R92, R2, RZ ;  /* 0x000000025c5c7210 */ /* 0x010fe20007f7e0ff */
[----:B------:R-:W-:-:S03]  /*c5a90*/  IMAD.X R98, R98, 0x1, R0, P2 ;  /* 0x0000000162627824 */ /* 0x000fc600010e0600 */
[----:B------:R-:W-:Y:S01]  /*c5aa0*/  IADD3.X R97, R97, R0, RZ, P3, !PT ;  /* 0x0000000061617210 */ /* 0x000fe20001ffe4ff */
[----:B--2---:R-:W-:Y:S01]  /*c5ab0*/  IMAD.MOV.U32 R89, RZ, RZ, R98 ;  /* 0x000000ffff597224 */ /* 0x004fe200078e0062 */
[----:B------:R-:W-:Y:S01]  /*c5ac0*/  STL [R1+0x63b4], R98 ;  /* 0x0063b46201007387 */ /* 0x000fe20000100800 */
[----:B------:R-:W-:Y:S02]  /*c5ad0*/  STL [R1+0x63c0], R92 ;  /* 0x0063c05c01007387 */ /* 0x000fe40000100800 */
[----:B------:R-:W2:Y:S02]  /*c5ae0*/  LDL.LU R91, [R1+0x63e8] ;  /* 0x0063e800015b7983 */ /* 0x000ea40000300800 */
[----:B------:R1:W-:Y:S01]  /*c5af0*/  STL [R1+0x63bc], R97 ;  /* 0x0063bc6101007387 */ /* 0x0003e20000100800 */
[----:B------:R-:W2:Y:S04]  /*c5b00*/  LDL.LU R100, [R1+0x63f0] ;  /* 0x0063f00001647983 */ /* 0x000ea80000300800 */
[----:B------:R1:W-:Y:S02]  /*c5b10*/  LDGSTS.E [R5+0x80], [R88.64], P1 ;  /* 0x0008000058057fae */ /* 0x0003e40008921846 */
[----:B-1----:R-:W-:-:S02]  /*c5b20*/  MOV R89, R97 ;  /* 0x0000006100597202 */ /* 0x002fc40000000f00 */
[----:B------:R-:W2:Y:S01]  /*c5b30*/  LDL.LU R97, [R1+0x63e4] ;  /* 0x0063e40001617983 */ /* 0x000ea20000300800 */
[----:B------:R-:W2:Y:S01]  /*c5b40*/  LDL.LU R101, [R1+0x63ec] ;  /* 0x0063ec0001657983 */ /* 0x000ea20000300800 */
[-C--:B------:R-:W-:Y:S01]  /*c5b50*/  IADD3 R93, P2, R93, R2.reuse, RZ ;  /* 0x000000025d5d7210 */ /* 0x080fe20007f5e0ff */
[----:B------:R-:W-:Y:S01]  /*c5b60*/  IMAD.MOV.U32 R88, RZ, RZ, R92 ;  /* 0x000000ffff587224 */ /* 0x000fe200078e005c */
[----:B------:R-:W-:Y:S01]  /*c5b70*/  IADD3 R7, P3, R7, R2, RZ ;  /* 0x0000000207077210 */ /* 0x000fe20007f7e0ff */
[----:B------:R-:W2:Y:S01]  /*c5b80*/  LDL.LU R98, [R1+0x63f8] ;  /* 0x0063f80001627983 */ /* 0x000ea20000300800 */
[----:B------:R-:W2:Y:S02]  /*c5b90*/  LDL.LU R92, [R1+0x6400] ;  /* 0x00640000015c7983 */ /* 0x000ea40000300800 */
[--C-:B------:R-:W-:Y:S02]  /*c5ba0*/  IMAD.X R99, R99, 0x1, R0.reuse, P2 ;  /* 0x0000000163637824 */ /* 0x100fe400010e0600 */
[----:B------:R-:W-:Y:S01]  /*c5bb0*/  STL [R1+0x63c8], R93 ;  /* 0x0063c85d01007387 */ /* 0x000fe20000100800 */
[----:B------:R1:W-:Y:S01]  /*c5bc0*/  LDGSTS.E [R5+0x100], [R88.64], P1 ;  /* 0x0010000058057fae */ /* 0x0003e20008921846 */
[----:B------:R-:W-:-:S03]  /*c5bd0*/  IMAD.X R95, R95, 0x1, R0, P3 ;  /* 0x000000015f5f7824 */ /* 0x000fc600018e0600 */
[----:B------:R1:W-:Y:S01]  /*c5be0*/  STL [R1+0x63c4], R99 ;  /* 0x0063c46301007387 */ /* 0x0003e20000100800 */
[----:B------:R-:W-:Y:S01]  /*c5bf0*/  STL [R1+0x63d0], R7 ;  /* 0x0063d00701007387 */ /* 0x000fe20000100800 */
[----:B-1----:R-:W-:Y:S02]  /*c5c00*/  MOV R89, R99 ;  /* 0x0000006300597202 */ /* 0x002fe40000000f00 */
[----:B------:R-:W2:Y:S01]  /*c5c10*/  LDL.LU R99, [R1+0x63f4] ;  /* 0x0063f40001637983 */ /* 0x000ea20000300800 */
[----:B------:R-:W-:Y:S02]  /*c5c20*/  IMAD.MOV.U32 R88, RZ, RZ, R93 ;  /* 0x000000ffff587224 */ /* 0x000fe400078e005d */
[----:B------:R1:W-:Y:S02]  /*c5c30*/  STL [R1+0x63cc], R95 ;  /* 0x0063cc5f01007387 */ /* 0x0003e40000100800 */
[----:B------:R-:W2:Y:S01]  /*c5c40*/  LDL.LU R93, [R1+0x63fc] ;  /* 0x0063fc00015d7983 */ /* 0x000ea20000300800 */
[-C--:B------:R-:W-:Y:S01]  /*c5c50*/  IADD3 R90, P2, R90, R2.reuse, RZ ;  /* 0x000000025a5a7210 */ /* 0x080fe20007f5e0ff */
[----:B------:R1:W-:Y:S01]  /*c5c60*/  LDGSTS.E [R5+0x180], [R88.64], P1 ;  /* 0x0018000058057fae */ /* 0x0003e20008921846 */
[----:B------:R-:W-:Y:S01]  /*c5c70*/  IADD3 R94, P3, R94, R2, RZ ;  /* 0x000000025e5e7210 */ /* 0x000fe20007f7e0ff */
[----:B-1----:R-:W-:-:S02]  /*c5c80*/  IMAD.MOV.U32 R88, RZ, RZ, R7 ;  /* 0x000000ffff587224 */ /* 0x002fc400078e0007 */
[----:B------:R-:W-:Y:S02]  /*c5c90*/  IMAD.MOV.U32 R89, RZ, RZ, R95 ;  /* 0x000000ffff597224 */ /* 0x000fe400078e005f */
[----:B------:R-:W2:Y:S01]  /*c5ca0*/  LDL.LU R95, [R1+0x6408] ;  /* 0x00640800015f7983 */ /* 0x000ea20000300800 */
[----:B------:R-:W2:Y:S02]  /*c5cb0*/  LDL.LU R7, [R1+0x6410] ;  /* 0x0064100001077983 */ /* 0x000ea40000300800 */
[----:B------:R-:W-:Y:S01]  /*c5cc0*/  STL [R1+0x63d8], R90 ;  /* 0x0063d85a01007387 */ /* 0x000fe20000100800 */
[----:B------:R1:W-:Y:S02]  /*c5cd0*/  LDGSTS.E [R5+0x200], [R88.64], P1 ;  /* 0x0020000058057fae */ /* 0x0003e40008921846 */
[----:B-1----:R-:W-:Y:S02]  /*c5ce0*/  IMAD.MOV.U32 R88, RZ, RZ, R90 ;  /* 0x000000ffff587224 */ /* 0x002fe400078e005a */
[----:B---3--:R-:W-:Y:S01]  /*c5cf0*/  IMAD.X R96, R96, 0x1, R0, P2 ;  /* 0x0000000160607824 */ /* 0x008fe200010e0600 */
[----:B------:R-:W-:-:S03]  /*c5d00*/  IADD3.X R4, R4, R0, RZ, P3, !PT ;  /* 0x0000000004047210 */ /* 0x000fc60001ffe4ff */
[----:B------:R-:W-:Y:S01]  /*c5d10*/  IMAD.MOV.U32 R89, RZ, RZ, R96 ;  /* 0x000000ffff597224 */ /* 0x000fe200078e0060 */
[----:B------:R1:W-:Y:S01]  /*c5d20*/  STL [R1+0x63d4], R96 ;  /* 0x0063d46001007387 */ /* 0x0003e20000100800 */
[----:B------:R3:W-:Y:S03]  /*c5d30*/  STL [R1+0x63e0], R94 ;  /* 0x0063e05e01007387 */ /* 0x0007e60000100800 */
[----:B------:R3:W-:Y:S04]  /*c5d40*/  LDGSTS.E [R5+0x280], [R88.64], P1 ;  /* 0x0028000058057fae */ /* 0x0007e80008921846 */
[----:B-1----:R-:W4:Y:S01]  /*c5d50*/  LDL.LU R96, [R1+0x6404] ;  /* 0x0064040001607983 */ /* 0x002f220000300800 */
[----:B------:R1:W-:Y:S02]  /*c5d60*/  STL [R1+0x63dc], R4 ;  /* 0x0063dc0401007387 */ /* 0x0003e40000100800 */
[----:B------:R-:W4:Y:S02]  /*c5d70*/  LDL.LU R90, [R1+0x640c] ;  /* 0x00640c00015a7983 */ /* 0x000f240000300800 */
[----:B---3--:R-:W-:Y:S01]  /*c5d80*/  IMAD.MOV.U32 R88, RZ, RZ, R94 ;  /* 0x000000ffff587224 */ /* 0x008fe200078e005e */
[----:B------:R-:W-:Y:S01]  /*c5d90*/  MOV R89, R4 ;  /* 0x0000000400597202 */ /* 0x000fe20000000f00 */
[----:B------:R-:W3:Y:S01]  /*c5da0*/  LDL.LU R94, [R1+0x6418] ;  /* 0x00641800015e7983 */ /* 0x000ee20000300800 */
[----:B-1----:R-:W3:Y:S03]  /*c5db0*/  LDL.LU R4, [R1+0x6420] ;  /* 0x0064200001047983 */ /* 0x002ee60000300800 */
[----:B------:R1:W-:Y:S01]  /*c5dc0*/  LDGSTS.E [R5+0x300], [R88.64], P1 ;  /* 0x0030000058057fae */ /* 0x0003e20008921846 */
[----:B--2---:R-:W-:-:S02]  /*c5dd0*/  IADD3 R91, P2, R91, R2, RZ ;  /* 0x000000025b5b7210 */ /* 0x004fc40007f5e0ff */
[----:B------:R-:W-:-:S03]  /*c5de0*/  IADD3 R100, P3, R100, R2, RZ ;  /* 0x0000000264647210 */ /* 0x000fc60007f7e0ff */
[----:B------:R-:W-:Y:S01]  /*c5df0*/  STL [R1+0x63e8], R91 ;  /* 0x0063e85b01007387 */ /* 0x000fe20000100800 */
[----:B-1----:R-:W-:Y:S02]  /*c5e00*/  IMAD.MOV.U32 R88, RZ, RZ, R91 ;  /* 0x000000ffff587224 */ /* 0x002fe400078e005b */
[--C-:B------:R-:W-:Y:S02]  /*c5e10*/  IMAD.X R97, R97, 0x1, R0.reuse, P2 ;  /* 0x0000000161617824 */ /* 0x100fe400010e0600 */
[----:B------:R-:W-:-:S03]  /*c5e20*/  IMAD.X R101, R101, 0x1, R0, P3 ;  /* 0x0000000165657824 */ /* 0x000fc600018e0600 */
[----:B------:R1:W-:Y:S01]  /*c5e30*/  STL [R1+0x63e4], R97 ;  /* 0x0063e46101007387 */ /* 0x0003e20000100800 */
[----:B------:R-:W-:Y:S01]  /*c5e40*/  MOV R89, R97 ;  /* 0x0000006100597202 */ /* 0x000fe20000000f00 */
[----:B------:R2:W-:Y:S01]  /*c5e50*/  STL [R1+0x63f0], R100 ;  /* 0x0063f06401007387 */ /* 0x0005e20000100800 */
[----:B------:R-:W-:-:S03]  /*c5e60*/  IADD3 R98, P2, R98, R2, RZ ;  /* 0x0000000262627210 */ /* 0x000fc60007f5e0ff */
[----:B------:R1:W-:Y:S04]  /*c5e70*/  LDGSTS.E [R5+0x380], [R88.64], P1 ;  /* 0x0038000058057fae */ /* 0x0003e80008921846 */
[----:B-1----:R-:W3:Y:S01]  /*c5e80*/  LDL.LU R97, [R1+0x6414] ;  /* 0x0064140001617983 */ /* 0x002ee20000300800 */
[----:B------:R-:W-:Y:S02]  /*c5e90*/  STL [R1+0x63ec], R101 ;  /* 0x0063ec6501007387 */ /* 0x000fe40000100800 */
[----:B------:R-:W3:Y:S01]  /*c5ea0*/  LDL.LU R91, [R1+0x641c] ;  /* 0x00641c00015b7983 */ /* 0x000ee20000300800 */
[----:B------:R-:W-:Y:S01]  /*c5eb0*/  IADD3 R92, P3, R92, R2, RZ ;  /* 0x000000025c5c7210 */ /* 0x000fe20007f7e0ff */
[----:B------:R-:W-:Y:S02]  /*c5ec0*/  IMAD.MOV.U32 R88, RZ, RZ, R100 ;  /* 0x000000ffff587224 */ /* 0x000fe400078e0064 */
[----:B------:R-:W-:-:S02]  /*c5ed0*/  IMAD.MOV.U32 R89, RZ, RZ, R101 ;  /* 0x000000ffff597224 */ /* 0x000fc400078e0065 */
[----:B------:R-:W-:Y:S01]  /*c5ee0*/  IMAD.X R99, R99, 0x1, R0, P2 ;  /* 0x0000000163637824 */ /* 0x000fe200010e0600 */
[----:B------:R-:W-:Y:S02]  /*c5ef0*/  IADD3.X R93, R93, R0, RZ, P3, !PT ;  /* 0x000000005d5d7210 */ /* 0x000fe40001ffe4ff */
[----:B------:R1:W-:Y:S04]  /*c5f00*/  LDGSTS.E [R5+0x400], [R88.64], P1 ;  /* 0x0040000058057fae */ /* 0x0003e80008921846 */
[----:B------:R-:W-:Y:S01]  /*c5f10*/  STL [R1+0x63f8], R98 ;  /* 0x0063f86201007387 */ /* 0x000fe20000100800 */
[----:B------:R-:W-:Y:S02]  /*c5f20*/  STL [R1+0x63f4], R99 ;  /* 0x0063f46301007387 */ /* 0x000fe40000100800 */
[----:B------:R2:W-:Y:S02]  /*c5f30*/  STL [R1+0x6400], R92 ;  /* 0x0064005c01007387 */ /* 0x0005e40000100800 */
[----:B------:R2:W-:Y:S02]  /*c5f40*/  STL [R1+0x63fc], R93 ;  /* 0x0063fc5d01007387 */ /* 0x0005e40000100800 */
[----:B--2---:R-:W2:Y:S01]  /*c5f50*/  LDL.LU R100, [R1+0x6424] ;  /* 0x0064240001647983 */ /* 0x004ea20000300800 */
[----:B-1----:R-:W-:-:S02]  /*c5f60*/  IMAD.MOV.U32 R88, RZ, RZ, R98 ;  /* 0x000000ffff587224 */ /* 0x002fc400078e0062 */
[----:B------:R-:W-:-:S05]  /*c5f70*/  IMAD.MOV.U32 R89, RZ, RZ, R99 ;  /* 0x000000ffff597224 */ /* 0x000fca00078e0063 */
[----:B------:R1:W-:Y:S01]  /*c5f80*/  LDGSTS.E [R5+0x480], [R88.64], P1 ;  /* 0x0048000058057fae */ /* 0x0003e20008921846 */
[-C--:B------:R-:W-:Y:S02]  /*c5f90*/  IADD3 R95, P2, R95, R2.reuse, RZ ;  /* 0x000000025f5f7210 */ /* 0x080fe40007f5e0ff */
[----:B------:R-:W-:Y:S01]  /*c5fa0*/  IADD3 R7, P3, R7, R2, RZ ;  /* 0x0000000207077210 */ /* 0x000fe20007f7e0ff */
[----:B-1----:R-:W-:Y:S02]  /*c5fb0*/  IMAD.MOV.U32 R88, RZ, RZ, R92 ;  /* 0x000000ffff587224 */ /* 0x002fe400078e005c */
[----:B------:R-:W2:Y:S01]  /*c5fc0*/  LDL.LU R92, [R1+0x6428] ;  /* 0x00642800015c7983 */ /* 0x000ea20000300800 */
[----:B------:R-:W-:Y:S01]  /*c5fd0*/  MOV R89, R93 ;  /* 0x0000005d00597202 */ /* 0x000fe20000000f00 */
[----:B------:R-:W2:Y:S02]  /*c5fe0*/  LDL.LU R98, [R1+0x65ac] ;  /* 0x0065ac0001627983 */ /* 0x000ea40000300800 */
[----:B------:R-:W2:Y:S02]  /*c5ff0*/  LDL.LU R93, [R1+0x65b0] ;  /* 0x0065b000015d7983 */ /* 0x000ea40000300800 */
[----:B------:R1:W-:Y:S04]  /*c6000*/  LDGSTS.E [R5+0x500], [R88.64], P1 ;  /* 0x0050000058057fae */ /* 0x0003e80008921846 */
[----:B------:R-:W-:Y:S01]  /*c6010*/  STL [R1+0x6408], R95 ;  /* 0x0064085f01007387 */ /* 0x000fe20000100800 */
[----:B-1----:R-:W-:-:S02]  /*c6020*/  IMAD.MOV.U32 R88, RZ, RZ, R95 ;  /* 0x000000ffff587224 */ /* 0x002fc400078e005f */
[--C-:B----4-:R-:W-:Y:S02]  /*c6030*/  IMAD.X R96, R96, 0x1, R0.reuse, P2 ;  /* 0x0000000160607824 */ /* 0x110fe400010e0600 */
[----:B------:R-:W-:-:S03]  /*c6040*/  IMAD.X R90, R90, 0x1, R0, P3 ;  /* 0x000000015a5a7824 */ /* 0x000fc600018e0600 */
[----:B------:R-:W-:Y:S01]  /*c6050*/  MOV R89, R96 ;  /* 0x0000006000597202 */ /* 0x000fe20000000f00 */
[----:B------:R1:W-:Y:S01]  /*c6060*/  STL [R1+0x6404], R96 ;  /* 0x0064046001007387 */ /* 0x0003e20000100800 */
[----:B------:R4:W-:Y:S02]  /*c6070*/  STL [R1+0x6410], R7 ;  /* 0x0064100701007387 */ /* 0x0009e40000100800 */
[----:B------:R3:W-:Y:S01]  /*c6080*/  STL [R1+0x640c], R90 ;  /* 0x00640c5a01007387 */ /* 0x0007e20000100800 */
[----:B------:R3:W-:Y:S02]  /*c6090*/  LDGSTS.E [R5+0x580], [R88.64], P1 ;  /* 0x0058000058057fae */ /* 0x0007e40008921846 */
[----:B---3--:R-:W-:Y:S02]  /*c60a0*/  IADD3 R94, P2, R94, R2, RZ ;  /* 0x000000025e5e7210 */ /* 0x008fe40007f5e0ff */
[----:B-1----:R-:W3:Y:S01]  /*c60b0*/  LDL.LU R96, [R1+0x65b4] ;  /* 0x0065b40001607983 */ /* 0x002ee20000300800 */
[----:B------:R-:W-:-:S03]  /*c60c0*/  IMAD.MOV.U32 R88, RZ, RZ, R7 ;  /* 0x000000ffff587224 */ /* 0x000fc600078e0007 */
[----:B----4-:R-:W4:Y:S01]  /*c60d0*/  LDL.LU R7, [R1+0x65b8] ;  /* 0x0065b80001077983 */ /* 0x010f220000300800 */
[----:B------:R-:W-:Y:S02]  /*c60e0*/  IMAD.MOV.U32 R89, RZ, RZ, R90 ;  /* 0x000000ffff597224 */ /* 0x000fe400078e005a */
[----:B------:R-:W3:Y:S02]  /*c60f0*/  LDL.LU R95, [R1+0x65bc] ;  /* 0x0065bc00015f7983 */ /* 0x000ee40000300800 */
[----:B------:R-:W3:Y:S01]  /*c6100*/  LDL.LU R90, [R1+0x65c0] ;  /* 0x0065c000015a7983 */ /* 0x000ee20000300800 */
[----:B------:R-:W-:Y:S01]  /*c6110*/  IADD3 R4, P3, R4, R2, RZ ;  /* 0x0000000204047210 */ /* 0x000fe20007f7e0ff */
[----:B------:R1:W-:Y:S04]  /*c6120*/  STL [R1+0x6418], R94 ;  /* 0x0064185e01007387 */ /* 0x0003e80000100800 */
[----:B------:R1:W-:Y:S02]  /*c6130*/  LDGSTS.E [R5+0x600], [R88.64], P1 ;  /* 0x0060000058057fae */ /* 0x0003e40008921846 */
[----:B-1----:R-:W-:-:S02]  /*c6140*/  IMAD.MOV.U32 R88, RZ, RZ, R94 ;  /* 0x000000ffff587224 */ /* 0x002fc400078e005e */
[----:B------:R-:W-:Y:S01]  /*c6150*/  IMAD.X R97, R97, 0x1, R0, P2 ;  /* 0x0000000161617824 */ /* 0x000fe200010e0600 */
[----:B------:R-:W-:-:S04]  /*c6160*/  IADD3.X R91, R91, R0, RZ, P3, !PT ;  /* 0x000000005b5b7210 */ /* 0x000fc80001ffe4ff */
[----:B------:R1:W-:Y:S01]  /*c6170*/  STL [R1+0x6414], R97 ;  /* 0x0064146101007387 */ /* 0x0003e20000100800 */
[----:B------:R-:W-:Y:S02]  /*c6180*/  STL [R1+0x6420], R4 ;  /* 0x0064200401007387 */ /* 0x000fe40000100800 */
[----:B------:R-:W-:Y:S02]  /*c6190*/  IMAD.MOV.U32 R89, RZ, RZ, R97 ;  /* 0x000000ffff597224 */ /* 0x000fe400078e0061 */
[----:B------:R1:W-:Y:S01]  /*c61a0*/  STL [R1+0x641c], R91 ;  /* 0x00641c5b01007387 */ /* 0x0003e20000100800 */
[----:B------:R-:W3:Y:S01]  /*c61b0*/  LDL.LU R99, [R1+0x65c4] ;  /* 0x0065c40001637983 */ /* 0x000ee20000300800 */
[----:B------:R-:W3:Y:S03]  /*c61c0*/  LDL.LU R94, [R1+0x65c8] ;  /* 0x0065c800015e7983 */ /* 0x000ee60000300800 */
[----:B------:R1:W-:Y:S04]  /*c61d0*/  LDGSTS.E [R5+0x680], [R88.64], P1 ;  /* 0x0068000058057fae */ /* 0x0003e80008921846 */
[----:B-1----:R-:W3:Y:S01]  /*c61e0*/  LDL.LU R97, [R1+0x65cc] ;  /* 0x0065cc0001617983 */ /* 0x002ee20000300800 */
[----:B------:R-:W-:-:S03]  /*c61f0*/  MOV R89, R91 ;  /* 0x0000005b00597202 */ /* 0x000fc60000000f00 */
[----:B------:R-:W3:Y:S01]  /*c6200*/  LDL.LU R91, [R1+0x65d0] ;  /* 0x0065d000015b7983 */ /* 0x000ee20000300800 */
[----:B------:R-:W-:Y:S01]  /*c6210*/  ISETP.GT.AND P2, PT, R6, 0x4, PT ;  /* 0x000000040600780c */ /* 0x000fe20003f44270 */
[----:B------:R-:W-:-:S03]  /*c6220*/  IMAD.MOV.U32 R88, RZ, RZ, R4 ;  /* 0x000000ffff587224 */ /* 0x000fc600078e0004 */
[----:B------:R-:W-:Y:S02]  /*c6230*/  SEL R4, RZ, 0x4, !P2 ;  /* 0x00000004ff047807 */ /* 0x000fe40005000000 */
[----:B------:R1:W-:Y:S02]  /*c6240*/  LDGSTS.E [R5+0x700], [R88.64], P1 ;  /* 0x0070000058057fae */ /* 0x0003e40008921846 */
[----:B------:R-:W-:Y:S02]  /*c6250*/  SEL R4, R4, RZ, !P0 ;  /* 0x000000ff04047207 */ /* 0x000fe40004000000 */
[-C--:B--2---:R-:W-:Y:S02]  /*c6260*/  IADD3 R92, P3, R92, R2.reuse, RZ ;  /* 0x000000025c5c7210 */ /* 0x084fe40007f7e0ff */
[----:B------:R-:W-:-:S03]  /*c6270*/  IADD3 R93, P4, R93, R2, RZ ;  /* 0x000000025d5d7210 */ /* 0x000fc60007f9e0ff */
[----:B------:R-:W-:Y:S01]  /*c6280*/  IMAD.X R100, R100, 0x1, R0, P3 ;  /* 0x0000000164647824 */ /* 0x000fe200018e0600 */
[----:B------:R2:W-:Y:S01]  /*c6290*/  STL [R1+0x6428], R92 ;  /* 0x0064285c01007387 */ /* 0x0005e20000100800 */
[----:B-1----:R-:W-:Y:S02]  /*c62a0*/  IMAD.MOV.U32 R88, RZ, RZ, R92 ;  /* 0x000000ffff587224 */ /* 0x002fe400078e005c */
[----:B------:R-:W-:Y:S01]  /*c62b0*/  IMAD.X R98, R98, 0x1, R0, P4 ;  /* 0x0000000162627824 */ /* 0x000fe200020e0600 */
[----:B------:R-:W-:Y:S01]  /*c62c0*/  STL [R1+0x6424], R100 ;  /* 0x0064246401007387 */ /* 0x000fe20000100800 */
[----:B------:R-:W-:Y:S01]  /*c62d0*/  MOV R89, R100 ;  /* 0x0000006400597202 */ /* 0x000fe20000000f00 */
[----:B------:R-:W-:Y:S01]  /*c62e0*/  STL [R1+0x65b0], R93 ;  /* 0x0065b05d01007387 */ /* 0x000fe20000100800 */
[----:B------:R-:W-:Y:S01]  /*c62f0*/  ISETP.NE.U32.AND P2, PT, R4, RZ, PT ;  /* 0x000000ff0400720c */ /* 0x000fe20003f45070 */
[----:B--2---:R-:W2:Y:S01]  /*c6300*/  LDL.LU R92, [R1+0x65d8] ;  /* 0x0065d800015c7983 */ /* 0x004ea20000300800 */
[----:B------:R1:W-:Y:S03]  /*c6310*/  STL [R1+0x65ac], R98 ;  /* 0x0065ac6201007387 */ /* 0x0003e60000100800 */
[----:B------:R1:W-:Y:S01]  /*c6320*/  LDGSTS.E [R5+0x780], [R88.64], P1 ;  /* 0x0078000058057fae */ /* 0x0003e20008921846 */
[----:B------:R-:W2:Y:S02]  /*c6330*/  LDL.LU R4, [R1+0x65e0] ;  /* 0x0065e00001047983 */ /* 0x000ea40000300800 */
[----:B-1----:R-:W-:-:S02]  /*c6340*/  IMAD.MOV.U32 R89, RZ, RZ, R98 ;  /* 0x000000ffff597224 */ /* 0x002fc400078e0062 */
[----:B------:R-:W2:Y:S01]  /*c6350*/  LDL.LU R98, [R1+0x65d4] ;  /* 0x0065d40001627983 */ /* 0x000ea20000300800 */
[----:B------:R-:W-:Y:S02]  /*c6360*/  IMAD.MOV.U32 R88, RZ, RZ, R93 ;  /* 0x000000ffff587224 */ /* 0x000fe400078e005d */
[----:B------:R-:W2:Y:S03]  /*c6370*/  LDL.LU R93, [R1+0x65dc] ;  /* 0x0065dc00015d7983 */ /* 0x000ea60000300800 */
[----:B------:R1:W-:Y:S01]  /*c6380*/  LDGSTS.E [R5+0x2000], [R88.64], P2 ;  /* 0x0200000058057fae */ /* 0x0003e20009121846 */
[-C--:B----4-:R-:W-:Y:S02]  /*c6390*/  IADD3 R7, P1, R7, R2.reuse, RZ ;  /* 0x0000000207077210 */ /* 0x090fe40007f3e0ff */
[----:B---3--:R-:W-:-:S03]  /*c63a0*/  IADD3 R90, P3, R90, R2, RZ ;  /* 0x000000025a5a7210 */ /* 0x008fc60007f7e0ff */
[----:B------:R-:W-:Y:S01]  /*c63b0*/  IMAD.X R96, R96, 0x1, R0, P1 ;  /* 0x0000000160607824 */ /* 0x000fe200008e0600 */
[----:B------:R3:W-:Y:S01]  /*c63c0*/  STL [R1+0x65b8], R7 ;  /* 0x0065b80701007387 */ /* 0x0007e20000100800 */
[----:B------:R-:W-:Y:S01]  /*c63d0*/  IADD3.X R95, R95, R0, RZ, P3, !PT ;  /* 0x000000005f5f7210 */ /* 0x000fe20001ffe4ff */
[----:B-1----:R-:W-:Y:S02]  /*c63e0*/  IMAD.MOV.U32 R88, RZ, RZ, R7 ;  /* 0x000000ffff587224 */ /* 0x002fe400078e0007 */
[----:B------:R-:W-:Y:S01]  /*c63f0*/  IMAD.MOV.U32 R89, RZ, RZ, R96 ;  /* 0x000000ffff597224 */ /* 0x000fe200078e0060 */
[----:B------:R-:W-:Y:S01]  /*c6400*/  STL [R1+0x65b4], R96 ;  /* 0x0065b46001007387 */ /* 0x000fe20000100800 */
[----:B------:R-:W-:Y:S03]  /*c6410*/  STL [R1+0x65c0], R90 ;  /* 0x0065c05a01007387 */ /* 0x000fe60000100800 */
[----:B------:R1:W-:Y:S04]  /*c6420*/  LDGSTS.E [R5+0x2080], [R88.64], P2 ;  /* 0x0208000058057fae */ /* 0x0003e80009121846 */
[----:B---3--:R-:W3:Y:S01]  /*c6430*/  LDL.LU R7, [R1+0x65e8] ;  /* 0x0065e80001077983 */ /* 0x008ee20000300800 */
[----:B------:R4:W-:Y:S02]  /*c6440*/  STL [R1+0x65bc], R95 ;  /* 0x0065bc5f01007387 */ /* 0x0009e40000100800 */
[----:B------:R-:W3:Y:S01]  /*c6450*/  LDL.LU R100, [R1+0x65f0] ;  /* 0x0065f00001647983 */ /* 0x000ee20000300800 */
[----:B-1----:R-:W-:-:S02]  /*c6460*/  MOV R89, R95 ;  /* 0x0000005f00597202 */ /* 0x002fc40000000f00 */
[----:B----4-:R-:W4:Y:S01]  /*c6470*/  LDL.LU R95, [R1+0x65e4] ;  /* 0x0065e400015f7983 */ /* 0x010f220000300800 */
[----:B------:R-:W4:Y:S02]  /*c6480*/  LDL.LU R101, [R1+0x65ec] ;  /* 0x0065ec0001657983 */ /* 0x000f240000300800 */
[----:B------:R-:W-:Y:S02]  /*c6490*/  IMAD.MOV.U32 R88, RZ, RZ, R90 ;  /* 0x000000ffff587224 */ /* 0x000fe400078e005a */
[----:B------:R-:W4:Y:S01]  /*c64a0*/  LDL.LU R96, [R1+0x65f8] ;  /* 0x0065f80001607983 */ /* 0x000f220000300800 */
[----:B------:R-:W4:Y:S04]  /*c64b0*/  LDL.LU R90, [R1+0x6600] ;  /* 0x00660000015a7983 */ /* 0x000f280000300800 */
[----:B------:R1:W-:Y:S01]  /*c64c0*/  LDGSTS.E [R5+0x2100], [R88.64], P2 ;  /* 0x0210000058057fae */ /* 0x0003e20009121846 */
[----:B------:R-:W-:-:S05]  /*c64d0*/  IADD3 R94, P1, R94, R2, RZ ;  /* 0x000000025e5e7210 */ /* 0x000fca0007f3e0ff */
[----:B------:R-:W-:Y:S01]  /*c64e0*/  IMAD.X R99, R99, 0x1, R0, P1 ;  /* 0x0000000163637824 */ /* 0x000fe200008e0600 */
[----:B------:R-:W-:Y:S04]  /*c64f0*/  STL [R1+0x65c8], R94 ;  /* 0x0065c85e01007387 */ /* 0x000fe80000100800 */
[----:B------:R1:W-:Y:S01]  /*c6500*/  STL [R1+0x65c4], R99 ;  /* 0x0065c46301007387 */ /* 0x0003e20000100800 */
[----:B------:R-:W-:Y:S02]  /*c6510*/  IADD3 R91, P3, R91, R2, RZ ;  /* 0x000000025b5b7210 */ /* 0x000fe40007f7e0ff */
[----:B-1----:R-:W-:-:S03]  /*c6520*/  MOV R89, R99 ;  /* 0x0000006300597202 */ /* 0x002fc60000000f00 */
[----:B------:R-:W-:Y:S01]  /*c6530*/  IMAD.X R97, R97, 0x1, R0, P3 ;  /* 0x0000000161617824 */ /* 0x000fe200018e0600 */
[----:B------:R-:W-:Y:S01]  /*c6540*/  STL [R1+0x65d0], R91 ;  /* 0x0065d05b01007387 */ /* 0x000fe20000100800 */
[----:B------:R-:W4:Y:S02]  /*c6550*/  LDL.LU R99, [R1+0x65f4] ;  /* 0x0065f40001637983 */ /* 0x000f240000300800 */
[----:B------:R-:W-:Y:S01]  /*c6560*/  IMAD.MOV.U32 R88, RZ, RZ, R94 ;  /* 0x000000ffff587224 */ /* 0x000fe200078e005e */
[----:B------:R1:W-:Y:S01]  /*c6570*/  STL [R1+0x65cc], R97 ;  /* 0x0065cc6101007387 */ /* 0x0003e20000100800 */
[----:B------:R-:W4:Y:S03]  /*c6580*/  LDL.LU R94, [R1+0x65fc] ;  /* 0x0065fc00015e7983 */ /* 0x000f260000300800 */
[----:B------:R1:W-:Y:S02]  /*c6590*/  LDGSTS.E [R5+0x2180], [R88.64], P2 ;  /* 0x0218000058057fae */ /* 0x0003e40009121846 */
[----:B-1----:R-:W-:-:S02]  /*c65a0*/  IMAD.MOV.U32 R88, RZ, RZ, R91 ;  /* 0x000000ffff587224 */ /* 0x002fc400078e005b */
[----:B------:R-:W-:Y:S02]  /*c65b0*/  IMAD.MOV.U32 R89, RZ, RZ, R97 ;  /* 0x000000ffff597224 */ /* 0x000fe400078e0061 */
[----:B------:R-:W4:Y:S01]  /*c65c0*/  LDL.LU R97, [R1+0x6608] ;  /* 0x0066080001617983 */ /* 0x000f220000300800 */
[----:B------:R-:W4:Y:S03]  /*c65d0*/  LDL.LU R91, [R1+0x6610] ;  /* 0x00661000015b7983 */ /* 0x000f260000300800 */
[----:B------:R1:W-:Y:S01]  /*c65e0*/  LDGSTS.E [R5+0x2200], [R88.64], P2 ;  /* 0x0220000058057fae */ /* 0x0003e20009121846 */
[-C--:B--2---:R-:W-:Y:S02]  /*c65f0*/  IADD3 R92, P1, R92, R2.reuse, RZ ;  /* 0x000000025c5c7210 */ /* 0x084fe40007f3e0ff */
[----:B------:R-:W-:-:S03]  /*c6600*/  IADD3 R4, P3, R4, R2, RZ ;  /* 0x0000000204047210 */ /* 0x000fc60007f7e0ff */
[----:B------:R-:W-:Y:S01]  /*c6610*/  STL [R1+0x65d8], R92 ;  /* 0x0065d85c01007387 */ /* 0x000fe20000100800 */
[----:B------:R-:W-:Y:S01]  /*c6620*/  IMAD.X R98, R98, 0x1, R0, P1 ;  /* 0x0000000162627824 */ /* 0x000fe200008e0600 */
[----:B------:R-:W-:-:S03]  /*c6630*/  IADD3.X R93, R93, R0, RZ, P3, !PT ;  /* 0x000000005d5d7210 */ /* 0x000fc60001ffe4ff */
[----:B-1----:R-:W-:Y:S01]  /*c6640*/  IMAD.MOV.U32 R89, RZ, RZ, R98 ;  /* 0x000000ffff597224 */ /* 0x002fe200078e0062 */
[----:B------:R1:W-:Y:S01]  /*c6650*/  STL [R1+0x65d4], R98 ;  /* 0x0065d46201007387 */ /* 0x0003e20000100800 */
[----:B------:R-:W-:Y:S02]  /*c6660*/  STL [R1+0x65e0], R4 ;  /* 0x0065e00401007387 */ /* 0x000fe40000100800 */
[----:B------:R-:W-:-:S05]  /*c6670*/  IMAD.MOV.U32 R88, RZ, RZ, R92 ;  /* 0x000000ffff587224 */ /* 0x000fca00078e005c */
[----:B------:R2:W-:Y:S04]  /*c6680*/  LDGSTS.E [R5+0x2280], [R88.64], P2 ;  /* 0x0228000058057fae */ /* 0x0005e80009121846 */
[----:B-1----:R-:W4:Y:S01]  /*c6690*/  LDL.LU R98, [R1+0x6604] ;  /* 0x0066040001627983 */ /* 0x002f220000300800 */
[----:B------:R1:W-:Y:S02]  /*c66a0*/  STL [R1+0x65dc], R93 ;  /* 0x0065dc5d01007387 */ /* 0x0003e40000100800 */
[----:B------:R-:W4:Y:S02]  /*c66b0*/  LDL.LU R92, [R1+0x660c] ;  /* 0x00660c00015c7983 */ /* 0x000f240000300800 */
[----:B--2---:R-:W-:Y:S01]  /*c66c0*/  IMAD.MOV.U32 R88, RZ, RZ, R4 ;  /* 0x000000ffff587224 */ /* 0x004fe200078e0004 */
[----:B------:R-:W-:-:S02]  /*c66d0*/  MOV R89, R93 ;  /* 0x0000005d00597202 */ /* 0x000fc40000000f00 */
[----:B-1----:R-:W4:Y:S01]  /*c66e0*/  LDL.LU R93, [R1+0x6618] ;  /* 0x00661800015d7983 */ /* 0x002f220000300800 */
[----:B------:R-:W4:Y:S03]  /*c66f0*/  LDL.LU R4, [R1+0x6620] ;  /* 0x0066200001047983 */ /* 0x000f260000300800 */
[----:B------:R1:W-:Y:S01]  /*c6700*/  LDGSTS.E [R5+0x2300], [R88.64], P2 ;  /* 0x0230000058057fae */ /* 0x0003e20009121846 */
[-C--:B---3--:R-:W-:Y:S02]  /*c6710*/  IADD3 R7, P1, R7, R2.reuse, RZ ;  /* 0x0000000207077210 */ /* 0x088fe40007f3e0ff */
[----:B------:R-:W-:-:S03]  /*c6720*/  IADD3 R100, P3, R100, R2, RZ ;  /* 0x0000000264647210 */ /* 0x000fc60007f7e0ff */
[----:B------:R-:W-:Y:S01]  /*c6730*/  STL [R1+0x65e8], R7 ;  /* 0x0065e80701007387 */ /* 0x000fe20000100800 */
[----:B-1----:R-:W-:Y:S02]  /*c6740*/  IMAD.MOV.U32 R88, RZ, RZ, R7 ;  /* 0x000000ffff587224 */ /* 0x002fe400078e0007 */
[--C-:B----4-:R-:W-:Y:S02]  /*c6750*/  IMAD.X R95, R95, 0x1, R0.reuse, P1 ;  /* 0x000000015f5f7824 */ /* 0x110fe400008e0600 */
[----:B------:R-:W-:-:S03]  /*c6760*/  IMAD.X R101, R101, 0x1, R0, P3 ;  /* 0x0000000165657824 */ /* 0x000fc600018e0600 */
[----:B------:R1:W-:Y:S01]  /*c6770*/  STL [R1+0x65e4], R95 ;  /* 0x0065e45f01007387 */ /* 0x0003e20000100800 */
[----:B------:R-:W-:Y:S01]  /*c6780*/  MOV R89, R95 ;  /* 0x0000005f00597202 */ /* 0x000fe20000000f00 */
[----:B------:R3:W-:Y:S01]  /*c6790*/  STL [R1+0x65f0], R100 ;  /* 0x0065f06401007387 */ /* 0x0007e20000100800 */
[----:B------:R-:W-:-:S03]  /*c67a0*/  IADD3 R96, P1, R96, R2, RZ ;  /* 0x0000000260607210 */ /* 0x000fc60007f3e0ff */
[----:B------:R4:W-:Y:S04]  /*c67b0*/  LDGSTS.E [R5+0x2380], [R88.64], P2 ;  /* 0x0238000058057fae */ /* 0x0009e80009121846 */
[----:B-1----:R-:W2:Y:S01]  /*c67c0*/  LDL.LU R95, [R1+0x6614] ;  /* 0x00661400015f7983 */ /* 0x002ea20000300800 */
[----:B------:R-:W-:Y:S02]  /*c67d0*/  STL [R1+0x65ec], R101 ;  /* 0x0065ec6501007387 */ /* 0x000fe40000100800 */
[----:B------:R-:W2:Y:S01]  /*c67e0*/  LDL.LU R7, [R1+0x661c] ;  /* 0x00661c0001077983 */ /* 0x000ea20000300800 */
[----:B------:R-:W-:Y:S01]  /*c67f0*/  IADD3 R90, P3, R90, R2, RZ ;  /* 0x000000025a5a7210 */ /* 0x000fe20007f7e0ff */
[----:B----4-:R-:W-:Y:S02]  /*c6800*/  IMAD.MOV.U32 R88, RZ, RZ, R100 ;  /* 0x000000ffff587224 */ /* 0x010fe400078e0064 */
[----:B------:R-:W-:Y:S01]  /*c6810*/  IMAD.MOV.U32 R89, RZ, RZ, R101 ;  /* 0x000000ffff597224 */ /* 0x000fe200078e0065 */
[----:B------:R-:W-:Y:S04]  /*c6820*/  STL [R1+0x65f8], R96 ;  /* 0x0065f86001007387 */ /* 0x000fe80000100800 */
[----:B------:R1:W-:Y:S02]  /*c6830*/  LDGSTS.E [R5+0x2400], [R88.64], P2 ;  /* 0x0240000058057fae */ /* 0x0003e40009121846 */
[----:B-1----:R-:W-:-:S02]  /*c6840*/  IMAD.MOV.U32 R88, RZ, RZ, R96 ;  /* 0x000000ffff587224 */ /* 0x002fc400078e0060 */
[----:B------:R-:W-:Y:S01]  /*c6850*/  IMAD.X R99, R99, 0x1, R0, P1 ;  /* 0x0000000163637824 */ /* 0x000fe200008e0600 */
[----:B------:R-:W-:-:S03]  /*c6860*/  IADD3.X R94, R94, R0, RZ, P3, !PT ;  /* 0x000000005e5e7210 */ /* 0x000fc60001ffe4ff */
[----:B------:R-:W-:Y:S01]  /*c6870*/  IMAD.MOV.U32 R89, RZ, RZ, R99 ;  /* 0x000000ffff597224 */ /* 0x000fe200078e0063 */
[----:B------:R-:W-:Y:S01]  /*c6880*/  STL [R1+0x65f4], R99 ;  /* 0x0065f46301007387 */ /* 0x000fe20000100800 */
[----:B------:R1:W-:Y:S02]  /*c6890*/  STL [R1+0x6600], R90 ;  /* 0x0066005a01007387 */ /* 0x0003e40000100800 */
[----:B------:R4:W-:Y:S02]  /*c68a0*/  STL [R1+0x65fc], R94 ;  /* 0x0065fc5e01007387 */ /* 0x0009e40000100800 */
[----:B---3--:R-:W3:Y:S01]  /*c68b0*/  LDL.LU R100, [R1+0x6624] ;  /* 0x0066240001647983 */ /* 0x008ee20000300800 */
[----:B------:R1:W-:Y:S02]  /*c68c0*/  LDGSTS.E [R5+0x2480], [R88.64], P2 ;  /* 0x0248000058057fae */ /* 0x0003e40009121846 */
[----:B-1----:R-:W-:Y:S02]  /*c68d0*/  IMAD.MOV.U32 R88, RZ, RZ, R90 ;  /* 0x000000ffff587224 */ /* 0x002fe400078e005a */
[----:B------:R-:W3:Y:S01]  /*c68e0*/  LDL.LU R90, [R1+0x6628] ;  /* 0x00662800015a7983 */ /* 0x000ee20000300800 */
[----:B------:R-:W-:Y:S01]  /*c68f0*/  MOV R89, R94 ;  /* 0x0000005e00597202 */ /* 0x000fe20000000f00 */
[----:B------:R-:W3:Y:S02]  /*c6900*/  LDL.LU R96, [R1+0x67ac] ;  /* 0x0067ac0001607983 */ /* 0x000ee40000300800 */
[----:B----4-:R-:W3:Y:S01]  /*c6910*/  LDL.LU R94, [R1+0x67b0] ;  /* 0x0067b000015e7983 */ /* 0x010ee20000300800 */
[----:B------:R-:W-:-:S02]  /*c6920*/  IADD3 R97, P1, R97, R2, RZ ;  /* 0x0000000261617210 */ /* 0x000fc40007f3e0ff */
[----:B------:R-:W-:Y:S01]  /*c6930*/  IADD3 R91, P3, R91, R2, RZ ;  /* 0x000000025b5b7210 */ /* 0x000fe20007f7e0ff */
[----:B------:R1:W-:Y:S04]  /*c6940*/  LDGSTS.E [R5+0x2500], [R88.64], P2 ;  /* 0x0250000058057fae */ /* 0x0003e80009121846 */
[----:B------:R-:W-:Y:S01]  /*c6950*/  STL [R1+0x6608], R97 ;  /* 0x0066086101007387 */ /* 0x000fe20000100800 */
[----:B-1----:R-:W-:Y:S02]  /*c6960*/  IMAD.MOV.U32 R88, RZ, RZ, R97 ;  /* 0x000000ffff587224 */ /* 0x002fe400078e0061 */
[--C-:B------:R-:W-:Y:S02]  /*c6970*/  IMAD.X R98, R98, 0x1, R0.reuse, P1 ;  /* 0x0000000162627824 */ /* 0x100fe400008e0600 */
[----:B------:R-:W-:-:S03]  /*c6980*/  IMAD.X R92, R92, 0x1, R0, P3 ;  /* 0x000000015c5c7824 */ /* 0x000fc600018e0600 */
[----:B------:R-:W-:Y:S01]  /*c6990*/  MOV R89, R98 ;  /* 0x0000006200597202 */ /* 0x000fe20000000f00 */
[----:B------:R1:W-:Y:S01]  /*c69a0*/  STL [R1+0x6604], R98 ;  /* 0x0066046201007387 */ /* 0x0003e20000100800 */
[----:B------:R1:W-:Y:S02]  /*c69b0*/  STL [R1+0x6610], R91 ;  /* 0x0066105b01007387 */ /* 0x0003e40000100800 */
[----:B------:R1:W-:Y:S01]  /*c69c0*/  STL [R1+0x660c], R92 ;  /* 0x00660c5c01007387 */ /* 0x0003e20000100800 */
[----:B------:R1:W-:Y:S04]  /*c69d0*/  LDGSTS.E [R5+0x2580], [R88.64], P2 ;  /* 0x0258000058057fae */ /* 0x0003e80009121846 */
[----:B-1----:R-:W3:Y:S01]  /*c69e0*/  LDL.LU R98, [R1+0x67b4] ;  /* 0x0067b40001627983 */ /* 0x002ee20000300800 */
[----:B------:R-:W-:Y:S01]  /*c69f0*/  IADD3 R93, P1, R93, R2, RZ ;  /* 0x000000025d5d7210 */ /* 0x000fe20007f3e0ff */
[----:B------:R-:W-:-:S02]  /*c6a00*/  IMAD.MOV.U32 R88, RZ, RZ, R91 ;  /* 0x000000ffff587224 */ /* 0x000fc400078e005b */
[----:B------:R-:W3:Y:S01]  /*c6a10*/  LDL.LU R91, [R1+0x67b8] ;  /* 0x0067b800015b7983 */ /* 0x000ee20000300800 */
[----:B------:R-:W-:Y:S02]  /*c6a20*/  IMAD.MOV.U32 R89, RZ, RZ, R92 ;  /* 0x000000ffff597224 */ /* 0x000fe400078e005c */
[----:B------:R-:W3:Y:S02]  /*c6a30*/  LDL.LU R97, [R1+0x67bc] ;  /* 0x0067bc0001617983 */ /* 0x000ee40000300800 */
[----:B------:R-:W3:Y:S01]  /*c6a40*/  LDL.LU R92, [R1+0x67c0] ;  /* 0x0067c000015c7983 */ /* 0x000ee20000300800 */
[----:B------:R-:W-:Y:S01]  /*c6a50*/  IADD3 R4, P3, R4, R2, RZ ;  /* 0x0000000204047210 */ /* 0x000fe20007f7e0ff */
[----:B------:R1:W-:Y:S04]  /*c6a60*/  STL [R1+0x6618], R93 ;  /* 0x0066185d01007387 */ /* 0x0003e80000100800 */
[----:B------:R1:W-:Y:S02]  /*c6a70*/  LDGSTS.E [R5+0x2600], [R88.64], P2 ;  /* 0x0260000058057fae */ /* 0x0003e40009121846 */
[----:B-1----:R-:W-:-:S02]  /*c6a80*/  IMAD.MOV.U32 R88, RZ, RZ, R93 ;  /* 0x000000ffff587224 */ /* 0x002fc400078e005d */
[----:B--2---:R-:W-:Y:S01]  /*c6a90*/  IMAD.X R95, R95, 0x1, R0, P1 ;  /* 0x000000015f5f7824 */ /* 0x004fe200008e0600 */
[----:B------:R-:W-:-:S04]  /*c6aa0*/  IADD3.X R7, R7, R0, RZ, P3, !PT ;  /* 0x0000000007077210 */ /* 0x000fc80001ffe4ff */
[----:B------:R1:W-:Y:S01]  /*c6ab0*/  STL [R1+0x6614], R95 ;  /* 0x0066145f01007387 */ /* 0x0003e20000100800 */
[----:B------:R-:W-:Y:S02]  /*c6ac0*/  STL [R1+0x6620], R4 ;  /* 0x0066200401007387 */ /* 0x000fe40000100800 */
[----:B------:R-:W-:Y:S02]  /*c6ad0*/  IMAD.MOV.U32 R89, RZ, RZ, R95 ;  /* 0x000000ffff597224 */ /* 0x000fe400078e005f */
[----:B------:R2:W-:Y:S01]  /*c6ae0*/  STL [R1+0x661c], R7 ;  /* 0x00661c0701007387 */ /* 0x0005e20000100800 */
[----:B------:R-:W4:Y:S01]  /*c6af0*/  LDL.LU R99, [R1+0x67c4] ;  /* 0x0067c40001637983 */ /* 0x000f220000300800 */
[----:B------:R-:W4:Y:S03]  /*c6b00*/  LDL.LU R93, [R1+0x67c8] ;  /* 0x0067c800015d7983 */ /* 0x000f260000300800 */
[----:B------:R2:W-:Y:S04]  /*c6b10*/  LDGSTS.E [R5+0x2680], [R88.64], P2 ;  /* 0x0268000058057fae */ /* 0x0005e80009121846 */
[----:B-1----:R-:W4:Y:S01]  /*c6b20*/  LDL.LU R95, [R1+0x67cc] ;  /* 0x0067cc00015f7983 */ /* 0x002f220000300800 */
[----:B------:R-:W-:-:S02]  /*c6b30*/  ISETP.GT.AND P1, PT, R6, 0x8, PT ;  /* 0x000000080600780c */ /* 0x000fc40003f24270 */
[----:B--2---:R-:W-:Y:S02]  /*c6b40*/  MOV R89, R7 ;  /* 0x0000000700597202 */ /* 0x004fe40000000f00 */
[----:B------:R-:W2:Y:S01]  /*c6b50*/  LDL.LU R7, [R1+0x67d0] ;  /* 0x0067d00001077983 */ /* 0x000ea20000300800 */
[----:B------:R-:W-:Y:S01]  /*c6b60*/  IMAD.MOV.U32 R88, RZ, RZ, R4 ;  /* 0x000000ffff587224 */ /* 0x000fe200078e0004 */
[----:B------:R-:W-:-:S04]  /*c6b70*/  SEL R4, RZ, 0x4, !P1 ;  /* 0x00000004ff047807 */ /* 0x000fc80004800000 */
[----:B------:R1:W-:Y:S01]  /*c6b80*/  LDGSTS.E [R5+0x2700], [R88.64], P2 ;  /* 0x0270000058057fae */ /* 0x0003e20009121846 */
[----:B------:R-:W-:-:S04]  /*c6b90*/  SEL R4, R4, RZ, !P0 ;  /* 0x000000ff04047207 */ /* 0x000fc80004000000 */
[----:B------:R-:W-:Y:S02]  /*c6ba0*/  ISETP.NE.U32.AND P1, PT, R4, RZ, PT ;  /* 0x000000ff0400720c */ /* 0x000fe40003f25070 */
[-C--:B---3--:R-:W-:Y:S02]  /*c6bb0*/  IADD3 R90, P3, R90, R2.reuse, RZ ;  /* 0x000000025a5a7210 */ /* 0x088fe40007f7e0ff */
[----:B------:R-:W-:-:S03]  /*c6bc0*/  IADD3 R94, P4, R94, R2, RZ ;  /* 0x000000025e5e7210 */ /* 0x000fc60007f9e0ff */
[----:B------:R-:W-:Y:S01]  /*c6bd0*/  IMAD.X R100, R100, 0x1, R0, P3 ;  /* 0x0000000164647824 */ /* 0x000fe200018e0600 */
[----:B------:R3:W-:Y:S01]  /*c6be0*/  STL [R1+0x6628], R90 ;  /* 0x0066285a01007387 */ /* 0x0007e20000100800 */
[----:B-1----:R-:W-:Y:S02]  /*c6bf0*/  IMAD.MOV.U32 R88, RZ, RZ, R90 ;  /* 0x000000ffff587224 */ /* 0x002fe400078e005a */
[----:B------:R-:W-:Y:S01]  /*c6c00*/  IMAD.X R96, R96, 0x1, R0, P4 ;  /* 0x0000000160607824 */ /* 0x000fe200020e0600 */
[----:B------:R-:W-:Y:S01]  /*c6c10*/  STL [R1+0x6624], R100 ;  /* 0x0066246401007387 */ /* 0x000fe20000100800 */
[----:B------:R-:W-:Y:S01]  /*c6c20*/  MOV R89, R100 ;  /* 0x0000006400597202 */ /* 0x000fe20000000f00 */
[----:B------:R-:W-:Y:S02]  /*c6c30*/  STL [R1+0x67b0], R94 ;  /* 0x0067b05e01007387 */ /* 0x000fe40000100800 */
[----:B---3--:R-:W3:Y:S01]  /*c6c40*/  LDL.LU R90, [R1+0x67d8] ;  /* 0x0067d800015a7983 */ /* 0x008ee20000300800 */
[----:B------:R1:W-:Y:S03]  /*c6c50*/  STL [R1+0x67ac], R96 ;  /* 0x0067ac6001007387 */ /* 0x0003e60000100800 */
[----:B------:R1:W-:Y:S01]  /*c6c60*/  LDGSTS.E [R5+0x2780], [R88.64], P2 ;  /* 0x0278000058057fae */ /* 0x0003e20009121846 */
[----:B------:R-:W3:Y:S02]  /*c6c70*/  LDL.LU R4, [R1+0x67e0] ;  /* 0x0067e00001047983 */ /* 0x000ee40000300800 */
[----:B-1----:R-:W-:-:S02]  /*c6c80*/  IMAD.MOV.U32 R89, RZ, RZ, R96 ;  /* 0x000000ffff597224 */ /* 0x002fc400078e0060 */
[----:B------:R-:W3:Y:S01]  /*c6c90*/  LDL.LU R96, [R1+0x67d4] ;  /* 0x0067d40001607983 */ /* 0x000ee20000300800 */
[----:B------:R-:W-:Y:S02]  /*c6ca0*/  IMAD.MOV.U32 R88, RZ, RZ, R94 ;  /* 0x000000ffff587224 */ /* 0x000fe400078e005e */
[----:B------:R-:W3:Y:S03]  /*c6cb0*/  LDL.LU R94, [R1+0x67dc] ;  /* 0x0067dc00015e7983 */ /* 0x000ee60000300800 */
[----:B------:R1:W-:Y:S01]  /*c6cc0*/  LDGSTS.E [R5+0x4000], [R88.64], P1 ;  /* 0x0400000058057fae */ /* 0x0003e20008921846 */
[-C--:B------:R-:W-:Y:S02]  /*c6cd0*/  IADD3 R91, P2, R91, R2.reuse, RZ ;  /* 0x000000025b5b7210 */ /* 0x080fe40007f5e0ff */
[----:B------:R-:W-:-:S03]  /*c6ce0*/  IADD3 R92, P3, R92, R2, RZ ;  /* 0x000000025c5c7210 */ /* 0x000fc60007f7e0ff */
        /* <DEDUP_REMOVED lines=8> */
[----:B------:R-:W3:Y:S01]  /*c6d70*/  LDL.LU R91, [R1+0x67e8] ;  /* 0x0067e800015b7983 */ /* 0x000ee20000300800 */
[----:B------:R1:W-:Y:S02]  /*c6d80*/  STL [R1+0x67bc], R97 ;  /* 0x0067bc6101007387 */ /* 0x0003e40000100800 */
[----:B------:R-:W3:Y:S01]  /*c6d90*/  LDL.LU R100, [R1+0x67f0] ;  /* 0x0067f00001647983 */ /* 0x000ee20000300800 */
[----:B-1----:R-:W-:-:S02]  /*c6da0*/  MOV R89, R97 ;  /* 0x0000006100597202 */ /* 0x002fc40000000f00 */
[----:B------:R-:W3:Y:S01]  /*c6db0*/  LDL.LU R97, [R1+0x67e4] ;  /* 0x0067e40001617983 */ /* 0x000ee20000300800 */
[----:B------:R-:W-:Y:S02]  /*c6dc0*/  IMAD.MOV.U32 R88, RZ, RZ, R92 ;  /* 0x000000ffff587224 */ /* 0x000fe400078e005c */
[----:B------:R-:W3:Y:S02]  /*c6dd0*/  LDL.LU R101, [R1+0x67ec] ;  /* 0x0067ec0001657983 */ /* 0x000ee40000300800 */
[----:B------:R-:W3:Y:S01]  /*c6de0*/  LDL.LU R98, [R1+0x67f8] ;  /* 0x0067f80001627983 */ /* 0x000ee20000300800 */
[----:B------:R-:W3:Y:S04]  /*c6df0*/  LDL.LU R92, [R1+0x6800] ;  /* 0x00680000015c7983 */ /* 0x000ee80000300800 */
[----:B------:R1:W-:Y:S01]  /*c6e00*/  LDGSTS.E [R5+0x4100], [R88.64], P1 ;  /* 0x0410000058057fae */ /* 0x0003e20008921846 */
[----:B----4-:R-:W-:-:S05]  /*c6e10*/  IADD3 R93, P2, R93, R2, RZ ;  /* 0x000000025d5d7210 */ /* 0x010fca0007f5e0ff */
[----:B------:R-:W-:Y:S01]  /*c6e20*/  IMAD.X R99, R99, 0x1, R0, P2 ;  /* 0x0000000163637824 */ /* 0x000fe200010e0600 */
[----:B------:R-:W-:Y:S04]  /*c6e30*/  STL [R1+0x67c8], R93 ;  /* 0x0067c85d01007387 */ /* 0x000fe80000100800 */
[----:B------:R4:W-:Y:S01]  /*c6e40*/  STL [R1+0x67c4], R99 ;  /* 0x0067c46301007387 */ /* 0x0009e20000100800 */
[----:B--2---:R-:W-:Y:S02]  /*c6e50*/  IADD3 R7, P3, R7, R2, RZ ;  /* 0x0000000207077210 */ /* 0x004fe40007f7e0ff */
[----:B-1----:R-:W-:-:S03]  /*c6e60*/  MOV R89, R99 ;  /* 0x0000006300597202 */ /* 0x002fc60000000f00 */
[----:B------:R-:W-:Y:S01]  /*c6e70*/  IMAD.X R95, R95, 0x1, R0, P3 ;  /* 0x000000015f5f7824 */ /* 0x000fe200018e0600 */
[----:B------:R-:W-:Y:S01]  /*c6e80*/  STL [R1+0x67d0], R7 ;  /* 0x0067d00701007387 */ /* 0x000fe20000100800 */
[----:B----4-:R-:W2:Y:S02]  /*c6e90*/  LDL.LU R99, [R1+0x67f4] ;  /* 0x0067f40001637983 */ /* 0x010ea40000300800 */
        /* <DEDUP_REMOVED lines=9> */
[-C--:B---3--:R-:W-:Y:S02]  /*c6f30*/  IADD3 R90, P2, R90, R2.reuse, RZ ;  /* 0x000000025a5a7210 */ /* 0x088fe40007f5e0ff */
        /* <DEDUP_REMOVED lines=12> */
[----:B---3--:R-:W-:Y:S01]  /*c7000*/  IMAD.MOV.U32 R88, RZ, RZ, R4 ;  /* 0x000000ffff587224 */ /* 0x008fe200078e0004 */
[----:B------:R-:W-:-:S02]  /*c7010*/  MOV R89, R94 ;  /* 0x0000005e00597202 */ /* 0x000fc40000000f00 */
[----:B-1----:R-:W3:Y:S04]  /*c7020*/  LDL.LU R94, [R1+0x6818] ;  /* 0x00681800015e7983 */ /* 0x002ee80000300800 */
[----:B------:R1:W-:Y:S01]  /*c7030*/  LDGSTS.E [R5+0x4300], [R88.64], P1 ;  /* 0x0430000058057fae */ /* 0x0003e20008921846 */
[----:B------:R-:W3:Y:S01]  /*c7040*/  LDL.LU R4, [R1+0x6820] ;  /* 0x0068200001047983 */ /* 0x000ee20000300800 */
[-C--:B------:R-:W-:Y:S02]  /*c7050*/  IADD3 R91, P2, R91, R2.reuse, RZ ;  /* 0x000000025b5b7210 */ /* 0x080fe40007f5e0ff */
[----:B------:R-:W-:-:S03]  /*c7060*/  IADD3 R100, P3, R100, R2, RZ ;  /* 0x0000000264647210 */ /* 0x000fc60007f7e0ff */
[----:B-1----:R-:W-:Y:S01]  /*c7070*/  IMAD.MOV.U32 R88, RZ, RZ, R91 ;  /* 0x000000ffff587224 */ /* 0x002fe200078e005b */
[----:B------:R-:W-:Y:S01]  /*c7080*/  STL [R1+0x67e8], R91 ;  /* 0x0067e85b01007387 */ /* 0x000fe20000100800 */
[--C-:B------:R-:W-:Y:S02]  /*c7090*/  IMAD.X R97, R97, 0x1, R0.reuse, P2 ;  /* 0x0000000161617824 */ /* 0x100fe400010e0600 */
[----:B------:R-:W-:-:S03]  /*c70a0*/  IMAD.X R101, R101, 0x1, R0, P3 ;  /* 0x0000000165657824 */ /* 0x000fc600018e0600 */
[----:B------:R-:W-:Y:S01]  /*c70b0*/  MOV R89, R97 ;  /* 0x0000006100597202 */ /* 0x000fe20000000f00 */
[----:B------:R1:W-:Y:S01]  /*c70c0*/  STL [R1+0x67e4], R97 ;  /* 0x0067e46101007387 */ /* 0x0003e20000100800 */
[-C--:B------:R-:W-:Y:S01]  /*c70d0*/  IADD3 R98, P2, R98, R2.reuse, RZ ;  /* 0x0000000262627210 */ /* 0x080fe20007f5e0ff */
[----:B------:R2:W-:Y:S02]  /*c70e0*/  STL [R1+0x67f0], R100 ;  /* 0x0067f06401007387 */ /* 0x0005e40000100800 */
[----:B------:R1:W-:Y:S01]  /*c70f0*/  LDGSTS.E [R5+0x4380], [R88.64], P1 ;  /* 0x0438000058057fae */ /* 0x0003e20008921846 */
[----:B------:R-:W-:-:S03]  /*c7100*/  IADD3 R92, P3, R92, R2, RZ ;  /* 0x000000025c5c7210 */ /* 0x000fc60007f7e0ff */
[----:B-1----:R-:W3:Y:S01]  /*c7110*/  LDL.LU R97, [R1+0x6814] ;  /* 0x0068140001617983 */ /* 0x002ee20000300800 */
[----:B------:R-:W-:Y:S02]  /*c7120*/  STL [R1+0x67ec], R101 ;  /* 0x0067ec6501007387 */ /* 0x000fe40000100800 */
[----:B------:R-:W3:Y:S02]  /*c7130*/  LDL.LU R91, [R1+0x681c] ;  /* 0x00681c00015b7983 */ /* 0x000ee40000300800 */
[----:B------:R-:W-:Y:S02]  /*c7140*/  IMAD.MOV.U32 R88, RZ, RZ, R100 ;  /* 0x000000ffff587224 */ /* 0x000fe400078e0064 */
[----:B------:R-:W-:Y:S01]  /*c7150*/  IMAD.MOV.U32 R89, RZ, RZ, R101 ;  /* 0x000000ffff597224 */ /* 0x000fe200078e0065 */
[----:B------:R-:W-:Y:S04]  /*c7160*/  STL [R1+0x67f8], R98 ;  /* 0x0067f86201007387 */ /* 0x000fe80000100800 */
[----:B------:R1:W-:Y:S02]  /*c7170*/  LDGSTS.E [R5+0x4400], [R88.64], P1 ;  /* 0x0440000058057fae */ /* 0x0003e40008921846 */
[----:B-1----:R-:W-:-:S02]  /*c7180*/  IMAD.MOV.U32 R88, RZ, RZ, R98 ;  /* 0x000000ffff587224 */ /* 0x002fc400078e0062 */
[----:B--2---:R-:W-:Y:S01]  /*c7190*/  IMAD.X R99, R99, 0x1, R0, P2 ;  /* 0x0000000163637824 */ /* 0x004fe200010e0600 */
[----:B----4-:R-:W-:-:S03]  /*c71a0*/  IADD3.X R93, R93, R0, RZ, P3, !PT ;  /* 0x000000005d5d7210 */ /* 0x010fc60001ffe4ff */
[----:B------:R-:W-:Y:S01]  /*c71b0*/  IMAD.MOV.U32 R89, RZ, RZ, R99 ;  /* 0x000000ffff597224 */ /* 0x000fe200078e0063 */
[----:B------:R-:W-:Y:S01]  /*c71c0*/  STL [R1+0x67f4], R99 ;  /* 0x0067f46301007387 */ /* 0x000fe20000100800 */
[----:B------:R1:W-:Y:S02]  /*c71d0*/  STL [R1+0x6800], R92 ;  /* 0x0068005c01007387 */ /* 0x0003e40000100800 */
[----:B------:R2:W-:Y:S02]  /*c71e0*/  STL [R1+0x67fc], R93 ;  /* 0x0067fc5d01007387 */ /* 0x0005e40000100800 */
[----:B------:R-:W4:Y:S01]  /*c71f0*/  LDL.LU R100, [R1+0x6824] ;  /* 0x0068240001647983 */ /* 0x000f220000300800 */
[----:B------:R1:W-:Y:S02]  /*c7200*/  LDGSTS.E [R5+0x4480], [R88.64], P1 ;  /* 0x0448000058057fae */ /* 0x0003e40008921846 */
[----:B-1----:R-:W-:Y:S02]  /*c7210*/  IMAD.MOV.U32 R88, RZ, RZ, R92 ;  /* 0x000000ffff587224 */ /* 0x002fe400078e005c */
[----:B------:R-:W4:Y:S01]  /*c7220*/  LDL.LU R92, [R1+0x6828] ;  /* 0x00682800015c7983 */ /* 0x000f220000300800 */
[----:B------:R-:W-:Y:S01]  /*c7230*/  MOV R89, R93 ;  /* 0x0000005d00597202 */ /* 0x000fe20000000f00 */
[----:B------:R-:W4:Y:S01]  /*c7240*/  LDL.LU R98, [R1+0x69ac] ;  /* 0x0069ac0001627983 */ /* 0x000f220000300800 */
[-C--:B------:R-:W-:Y:S01]  /*c7250*/  IADD3 R95, P2, R95, R2.reuse, RZ ;  /* 0x000000025f5f7210 */ /* 0x080fe20007f5e0ff */
[----:B--2---:R-:W2:Y:S01]  /*c7260*/  LDL.LU R93, [R1+0x69b0] ;  /* 0x0069b000015d7983 */ /* 0x004ea20000300800 */
[----:B------:R-:W-:-:S03]  /*c7270*/  IADD3 R7, P3, R7, R2, RZ ;  /* 0x0000000207077210 */ /* 0x000fc60007f7e0ff */
        /* <DEDUP_REMOVED lines=10> */
[----:B-1----:R-:W2:Y:S01]  /*c7320*/  LDL.LU R96, [R1+0x69b4] ;  /* 0x0069b40001607983 */ /* 0x002ea20000300800 */
[----:B------:R-:W-:-:S03]  /*c7330*/  IMAD.MOV.U32 R88, RZ, RZ, R7 ;  /* 0x000000ffff587224 */ /* 0x000fc600078e0007 */
[----:B------:R-:W2:Y:S01]  /*c7340*/  LDL.LU R7, [R1+0x69b8] ;  /* 0x0069b80001077983 */ /* 0x000ea20000300800 */
[----:B------:R-:W-:Y:S02]  /*c7350*/  IMAD.MOV.U32 R89, RZ, RZ, R90 ;  /* 0x000000ffff597224 */ /* 0x000fe400078e005a */
[----:B------:R-:W2:Y:S02]  /*c7360*/  LDL.LU R95, [R1+0x69bc] ;  /* 0x0069bc00015f7983 */ /* 0x000ea40000300800 */
[----:B------:R-:W2:Y:S01]  /*c7370*/  LDL.LU R90, [R1+0x69c0] ;  /* 0x0069c000015a7983 */ /* 0x000ea20000300800 */
[-C--:B---3--:R-:W-:Y:S02]  /*c7380*/  IADD3 R94, P2, R94, R2.reuse, RZ ;  /* 0x000000025e5e7210 */ /* 0x088fe40007f5e0ff */
[----:B------:R-:W-:Y:S01]  /*c7390*/  IADD3 R4, P3, R4, R2, RZ ;  /* 0x0000000204047210 */ /* 0x000fe20007f7e0ff */
[----:B------:R1:W-:Y:S04]  /*c73a0*/  LDGSTS.E [R5+0x4600], [R88.64], P1 ;  /* 0x0460000058057fae */ /* 0x0003e80008921846 */
[----:B------:R3:W-:Y:S01]  /*c73b0*/  STL [R1+0x6818], R94 ;  /* 0x0068185e01007387 */ /* 0x0007e20000100800 */
[----:B-1----:R-:W-:-:S02]  /*c73c0*/  IMAD.MOV.U32 R88, RZ, RZ, R94 ;  /* 0x000000ffff587224 */ /* 0x002fc400078e005e */
[----:B------:R-:W-:Y:S01]  /*c73d0*/  IMAD.X R97, R97, 0x1, R0, P2 ;  /* 0x0000000161617824 */ /* 0x000fe200010e0600 */
[----:B------:R-:W-:-:S04]  /*c73e0*/  IADD3.X R91, R91, R0, RZ, P3, !PT ;  /* 0x000000005b5b7210 */ /* 0x000fc80001ffe4ff */
[----:B------:R1:W-:Y:S01]  /*c73f0*/  STL [R1+0x6814], R97 ;  /* 0x0068146101007387 */ /* 0x0003e20000100800 */
[----:B------:R-:W-:Y:S02]  /*c7400*/  STL [R1+0x6820], R4 ;  /* 0x0068200401007387 */ /* 0x000fe40000100800 */
[----:B------:R-:W-:Y:S02]  /*c7410*/  IMAD.MOV.U32 R89, RZ, RZ, R97 ;  /* 0x000000ffff597224 */ /* 0x000fe400078e0061 */
[----:B------:R1:W-:Y:S01]  /*c7420*/  STL [R1+0x681c], R91 ;  /* 0x00681c5b01007387 */ /* 0x0003e20000100800 */
[----:B------:R-:W2:Y:S01]  /*c7430*/  LDL.LU R99, [R1+0x69c4] ;  /* 0x0069c40001637983 */ /* 0x000ea20000300800 */
[----:B---3--:R-:W3:Y:S03]  /*c7440*/  LDL.LU R94, [R1+0x69c8] ;  /* 0x0069c800015e7983 */ /* 0x008ee60000300800 */
[----:B------:R1:W-:Y:S01]  /*c7450*/  LDGSTS.E [R5+0x4680], [R88.64], P1 ;  /* 0x0468000058057fae */ /* 0x0003e20008921846 */
[----:B------:R-:W-:-:S03]  /*c7460*/  ISETP.GT.AND P2, PT, R6, 0xc, PT ;  /* 0x0000000c0600780c */ /* 0x000fc60003f44270 */
[----:B-1----:R-:W3:Y:S01]  /*c7470*/  LDL.LU R97, [R1+0x69cc] ;  /* 0x0069cc0001617983 */ /* 0x002ee20000300800 */
[----:B------:R-:W-:-:S03]  /*c7480*/  MOV R89, R91 ;  /* 0x0000005b00597202 */ /* 0x000fc60000000f00 */
[----:B------:R-:W3:Y:S01]  /*c7490*/  LDL.LU R91, [R1+0x69d0] ;  /* 0x0069d000015b7983 */ /* 0x000ee20000300800 */
[----:B------:R-:W-:Y:S01]  /*c74a0*/  IMAD.MOV.U32 R88, RZ, RZ, R4 ;  /* 0x000000ffff587224 */ /* 0x000fe200078e0004 */
[----:B------:R-:W-:-:S04]  /*c74b0*/  SEL R4, RZ, 0x4, !P2 ;  /* 0x00000004ff047807 */ /* 0x000fc80005000000 */
[----:B------:R1:W-:Y:S01]  /*c74c0*/  LDGSTS.E [R5+0x4700], [R88.64], P1 ;  /* 0x0470000058057fae */ /* 0x0003e20008921846 */
[----:B------:R-:W-:-:S04]  /*c74d0*/  SEL R4, R4, RZ, !P0 ;  /* 0x000000ff04047207 */ /* 0x000fc80004000000 */
[----:B------:R-:W-:Y:S02]  /*c74e0*/  ISETP.NE.U32.AND P2, PT, R4, RZ, PT ;  /* 0x000000ff0400720c */ /* 0x000fe40003f45070 */
[-C--:B----4-:R-:W-:Y:S02]  /*c74f0*/  IADD3 R92, P3, R92, R2.reuse, RZ ;  /* 0x000000025c5c7210 */ /* 0x090fe40007f7e0ff */
[----:B--2---:R-:W-:-:S03]  /*c7500*/  IADD3 R93, P4, R93, R2, RZ ;  /* 0x000000025d5d7210 */ /* 0x004fc60007f9e0ff */
[----:B------:R-:W-:Y:S01]  /*c7510*/  IMAD.X R100, R100, 0x1, R0, P3 ;  /* 0x0000000164647824 */ /* 0x000fe200018e0600 */
[----:B------:R2:W-:Y:S01]  /*c7520*/  STL [R1+0x6828], R92 ;  /* 0x0068285c01007387 */ /* 0x0005e20000100800 */
[----:B-1----:R-:W-:Y:S02]  /*c7530*/  IMAD.MOV.U32 R88, RZ, RZ, R92 ;  /* 0x000000ffff587224 */ /* 0x002fe400078e005c */
[----:B------:R-:W-:Y:S01]  /*c7540*/  IMAD.X R98, R98, 0x1, R0, P4 ;  /* 0x0000000162627824 */ /* 0x000fe200020e0600 */
[----:B------:R-:W-:Y:S01]  /*c7550*/  STL [R1+0x6824], R100 ;  /* 0x0068246401007387 */ /* 0x000fe20000100800 */
[----:B------:R-:W-:Y:S01]  /*c7560*/  MOV R89, R100 ;  /* 0x0000006400597202 */ /* 0x000fe20000000f00 */
[----:B------:R-:W-:Y:S02]  /*c7570*/  STL [R1+0x69b0], R93 ;  /* 0x0069b05d01007387 */ /* 0x000fe40000100800 */
[----:B--2---:R-:W2:Y:S01]  /*c7580*/  LDL.LU R92, [R1+0x69d8] ;  /* 0x0069d800015c7983 */ /* 0x004ea20000300800 */
[----:B------:R1:W-:Y:S03]  /*c7590*/  STL [R1+0x69ac], R98 ;  /* 0x0069ac6201007387 */ /* 0x0003e60000100800 */
[----:B------:R4:W-:Y:S01]  /*c75a0*/  LDGSTS.E [R5+0x4780], [R88.64], P1 ;  /* 0x0478000058057fae */ /* 0x0009e20008921846 */
[----:B------:R-:W2:Y:S02]  /*c75b0*/  LDL.LU R4, [R1+0x69e0] ;  /* 0x0069e00001047983 */ /* 0x000ea40000300800 */
[----:B----4-:R-:W-:-:S02]  /*c75c0*/  IMAD.MOV.U32 R89, RZ, RZ, R98 ;  /* 0x000000ffff597224 */ /* 0x010fc400078e0062 */
[----:B-1----:R-:W4:Y:S01]  /*c75d0*/  LDL.LU R98, [R1+0x69d4] ;  /* 0x0069d40001627983 */ /* 0x002f220000300800 */
[----:B------:R-:W-:Y:S02]  /*c75e0*/  IMAD.MOV.U32 R88, RZ, RZ, R93 ;  /* 0x000000ffff587224 */ /* 0x000fe400078e005d */
[----:B------:R-:W4:Y:S03]  /*c75f0*/  LDL.LU R93, [R1+0x69dc] ;  /* 0x0069dc00015d7983 */ /* 0x000f260000300800 */
[----:B------:R1:W-:Y:S01]  /*c7600*/  LDGSTS.E [R5+0x6000], [R88.64], P2 ;  /* 0x0600000058057fae */ /* 0x0003e20009121846 */
[-C--:B------:R-:W-:Y:S02]  /*c7610*/  IADD3 R7, P1, R7, R2.reuse, RZ ;  /* 0x0000000207077210 */ /* 0x080fe40007f3e0ff */
[----:B------:R-:W-:-:S03]  /*c7620*/  IADD3 R90, P3, R90, R2, RZ ;  /* 0x000000025a5a7210 */ /* 0x000fc60007f7e0ff */
[----:B------:R-:W-:Y:S01]  /*c7630*/  IMAD.X R96, R96, 0x1, R0, P1 ;  /* 0x0000000160607824 */ /* 0x000fe200008e0600 */
[----:B------:R1:W-:Y:S01]  /*c7640*/  STL [R1+0x69b8], R7 ;  /* 0x0069b80701007387 */ /* 0x0003e20000100800 */
[----:B------:R-:W-:Y:S01]  /*c7650*/  IADD3.X R95, R95, R0, RZ, P3, !PT ;  /* 0x000000005f5f7210 */ /* 0x000fe20001ffe4ff */
[----:B-1----:R-:W-:Y:S02]  /*c7660*/  IMAD.MOV.U32 R88, RZ, RZ, R7 ;  /* 0x000000ffff587224 */ /* 0x002fe400078e0007 */
[----:B------:R1:W-:Y:S01]  /*c7670*/  STL [R1+0x69b4], R96 ;  /* 0x0069b46001007387 */ /* 0x0003e20000100800 */
[----:B------:R-:W-:Y:S02]  /*c7680*/  STL [R1+0x69c0], R90 ;  /* 0x0069c05a01007387 */ /* 0x000fe40000100800 */
[----:B------:R-:W-:Y:S01]  /*c7690*/  IMAD.MOV.U32 R89, RZ, RZ, R96 ;  /* 0x000000ffff597224 */ /* 0x000fe200078e0060 */
[----:B------:R-:W4:Y:S01]  /*c76a0*/  LDL.LU R7, [R1+0x69e8] ;  /* 0x0069e80001077983 */ /* 0x000f220000300800 */
[----:B------:R1:W-:Y:S02]  /*c76b0*/  STL [R1+0x69bc], R95 ;  /* 0x0069bc5f01007387 */ /* 0x0003e40000100800 */
[----:B------:R-:W4:Y:S01]  /*c76c0*/  LDL.LU R100, [R1+0x69f0] ;  /* 0x0069f00001647983 */ /* 0x000f220000300800 */
[----:B------:R1:W-:Y:S04]  /*c76d0*/  LDGSTS.E [R5+0x6080], [R88.64], P2 ;  /* 0x0608000058057fae */ /* 0x0003e80009121846 */
[----:B-1----:R-:W4:Y:S01]  /*c76e0*/  LDL.LU R96, [R1+0x69e4] ;  /* 0x0069e40001607983 */ /* 0x002f220000300800 */
[----:B------:R-:W4:Y:S02]  /*c76f0*/  LDL.LU R101, [R1+0x69ec] ;  /* 0x0069ec0001657983 */ /* 0x000f240000300800 */
[----:B------:R-:W-:Y:S01]  /*c7700*/  IMAD.MOV.U32 R88, RZ, RZ, R90 ;  /* 0x000000ffff587224 */ /* 0x000fe200078e005a */
[----:B------:R-:W-:-:S02]  /*c7710*/  MOV R89, R95 ;  /* 0x0000005f00597202 */ /* 0x000fc40000000f00 */
[----:B------:R-:W4:Y:S01]  /*c7720*/  LDL.LU R95, [R1+0x69f8] ;  /* 0x0069f800015f7983 */ /* 0x000f220000300800 */
[----:B------:R-:W4:Y:S03]  /*c7730*/  LDL.LU R90, [R1+0x6a00] ;  /* 0x006a0000015a7983 */ /* 0x000f260000300800 */
[----:B------:R1:W-:Y:S01]  /*c7740*/  LDGSTS.E [R5+0x6100], [R88.64], P2 ;  /* 0x0610000058057fae */ /* 0x0003e20009121846 */
[----:B---3--:R-:W-:-:S05]  /*c7750*/  IADD3 R94, P1, R94, R2, RZ ;  /* 0x000000025e5e7210 */ /* 0x008fca0007f3e0ff */
[----:B------:R-:W-:Y:S01]  /*c7760*/  IMAD.X R99, R99, 0x1, R0, P1 ;  /* 0x0000000163637824 */ /* 0x000fe200008e0600 */
[----:B------:R-:W-:Y:S04]  /*c7770*/  STL [R1+0x69c8], R94 ;  /* 0x0069c85e01007387 */ /* 0x000fe80000100800 */
[----:B------:R3:W-:Y:S01]  /*c7780*/  STL [R1+0x69c4], R99 ;  /* 0x0069c46301007387 */ /* 0x0007e20000100800 */
[----:B------:R-:W-:Y:S02]  /*c7790*/  IADD3 R91, P3, R91, R2, RZ ;  /* 0x000000025b5b7210 */ /* 0x000fe40007f7e0ff */
[----:B-1----:R-:W-:-:S03]  /*c77a0*/  MOV R89, R99 ;  /* 0x0000006300597202 */ /* 0x002fc60000000f00 */
[----:B------:R-:W-:Y:S01]  /*c77b0*/  IMAD.X R97, R97, 0x1, R0, P3 ;  /* 0x0000000161617824 */ /* 0x000fe200018e0600 */
[----:B------:R-:W-:Y:S01]  /*c77c0*/  STL [R1+0x69d0], R91 ;  /* 0x0069d05b01007387 */ /* 0x000fe20000100800 */
[----:B---3--:R-:W3:Y:S02]  /*c77d0*/  LDL.LU R99, [R1+0x69f4] ;  /* 0x0069f40001637983 */ /* 0x008ee40000300800 */
[----:B------:R-:W-:Y:S01]  /*c77e0*/  IMAD.MOV.U32 R88, RZ, RZ, R94 ;  /* 0x000000ffff587224 */ /* 0x000fe200078e005e */
[----:B------:R1:W-:Y:S01]  /*c77f0*/  STL [R1+0x69cc], R97 ;  /* 0x0069cc6101007387 */ /* 0x0003e20000100800 */
[----:B------:R-:W3:Y:S03]  /*c7800*/  LDL.LU R94, [R1+0x69fc] ;  /* 0x0069fc00015e7983 */ /* 0x000ee60000300800 */
[----:B------:R1:W-:Y:S02]  /*c7810*/  LDGSTS.E [R5+0x6180], [R88.64], P2 ;  /* 0x0618000058057fae */ /* 0x0003e40009121846 */
[----:B-1----:R-:W-:-:S02]  /*c7820*/  IMAD.MOV.U32 R88, RZ, RZ, R91 ;  /* 0x000000ffff587224 */ /* 0x002fc400078e005b */
[----:B------:R-:W-:Y:S02]  /*c7830*/  IMAD.MOV.U32 R89, RZ, RZ, R97 ;  /* 0x000000ffff597224 */ /* 0x000fe400078e0061 */
[----:B------:R-:W3:Y:S01]  /*c7840*/  LDL.LU R97, [R1+0x6a08] ;  /* 0x006a080001617983 */ /* 0x000ee20000300800 */
[----:B------:R-:W3:Y:S03]  /*c7850*/  LDL.LU R91, [R1+0x6a10] ;  /* 0x006a1000015b7983 */ /* 0x000ee60000300800 */
[----:B------:R1:W-:Y:S01]  /*c7860*/  LDGSTS.E [R5+0x6200], [R88.64], P2 ;  /* 0x0620000058057fae */ /* 0x0003e20009121846 */
[-C--:B--2---:R-:W-:Y:S02]  /*c7870*/  IADD3 R92, P1, R92, R2.reuse, RZ ;  /* 0x000000025c5c7210 */ /* 0x084fe40007f3e0ff */
[----:B------:R-:W-:-:S03]  /*c7880*/  IADD3 R4, P3, R4, R2, RZ ;  /* 0x0000000204047210 */ /* 0x000fc60007f7e0ff */
[----:B------:R-:W-:Y:S01]  /*c7890*/  STL [R1+0x69d8], R92 ;  /* 0x0069d85c01007387 */ /* 0x000fe20000100800 */
[----:B----4-:R-:W-:Y:S01]  /*c78a0*/  IMAD.X R98, R98, 0x1, R0, P1 ;  /* 0x0000000162627824 */ /* 0x010fe200008e0600 */
        /* <DEDUP_REMOVED lines=11> */
[----:B-1----:R-:W2:Y:S01]  /*c7960*/  LDL.LU R93, [R1+0x6a18] ;  /* 0x006a1800015d7983 */ /* 0x002ea20000300800 */
[----:B------:R-:W2:Y:S03]  /*c7970*/  LDL.LU R4, [R1+0x6a20] ;  /* 0x006a200001047983 */ /* 0x000ea60000300800 */
[----:B------:R1:W-:Y:S01]  /*c7980*/  LDGSTS.E [R5+0x6300], [R88.64], P2 ;  /* 0x0630000058057fae */ /* 0x0003e20009121846 */
[-C--:B------:R-:W-:Y:S02]  /*c7990*/  IADD3 R7, P1, R7, R2.reuse, RZ ;  /* 0x0000000207077210 */ /* 0x080fe40007f3e0ff */
[----:B------:R-:W-:-:S03]  /*c79a0*/  IADD3 R100, P3, R100, R2, RZ ;  /* 0x0000000264647210 */ /* 0x000fc60007f7e0ff */
[--C-:B------:R-:W-:Y:S01]  /*c79b0*/  IMAD.X R96, R96, 0x1, R0.reuse, P1 ;  /* 0x0000000160607824 */ /* 0x100fe200008e0600 */
[----:B------:R-:W-:Y:S01]  /*c79c0*/  STL [R1+0x69e8], R7 ;  /* 0x0069e80701007387 */ /* 0x000fe20000100800 */
[----:B------:R-:W-:-:S03]  /*c79d0*/  IMAD.X R101, R101, 0x1, R0, P3 ;  /* 0x0000000165657824 */ /* 0x000fc600018e0600 */
[----:B------:R1:W-:Y:S02]  /*c79e0*/  STL [R1+0x69e4], R96 ;  /* 0x0069e46001007387 */ /* 0x0003e40000100800 */
[----:B-1----:R-:W-:Y:S02]  /*c79f0*/  MOV R89, R96 ;  /* 0x0000006000597202 */ /* 0x002fe40000000f00 */
[----:B------:R1:W-:Y:S01]  /*c7a00*/  STL [R1+0x69f0], R100 ;  /* 0x0069f06401007387 */ /* 0x0003e20000100800 */
[----:B------:R-:W-:Y:S01]  /*c7a10*/  IMAD.MOV.U32 R88, RZ, RZ, R7 ;  /* 0x000000ffff587224 */ /* 0x000fe200078e0007 */
[----:B------:R-:W-:-:S04]  /*c7a20*/  IADD3 R95, P1, R95, R2, RZ ;  /* 0x000000025f5f7210 */ /* 0x000fc80007f3e0ff */
[----:B------:R1:W-:Y:S04]  /*c7a30*/  LDGSTS.E [R5+0x6380], [R88.64], P2 ;  /* 0x0638000058057fae */ /* 0x0003e80009121846 */
[----:B------:R-:W2:Y:S01]  /*c7a40*/  LDL.LU R96, [R1+0x6a14] ;  /* 0x006a140001607983 */ /* 0x000ea20000300800 */
[----:B------:R-:W-:Y:S02]  /*c7a50*/  STL [R1+0x69ec], R101 ;  /* 0x0069ec6501007387 */ /* 0x000fe40000100800 */
[----:B------:R-:W2:Y:S01]  /*c7a60*/  LDL.LU R7, [R1+0x6a1c] ;  /* 0x006a1c0001077983 */ /* 0x000ea20000300800 */
[----:B------:R-:W-:Y:S01]  /*c7a70*/  IADD3 R90, P3, R90, R2, RZ ;  /* 0x000000025a5a7210 */ /* 0x000fe20007f7e0ff */
[----:B-1----:R-:W-:Y:S02]  /*c7a80*/  IMAD.MOV.U32 R88, RZ, RZ, R100 ;  /* 0x000000ffff587224 */ /* 0x002fe400078e0064 */
[----:B------:R-:W-:Y:S01]  /*c7a90*/  IMAD.MOV.U32 R89, RZ, RZ, R101 ;  /* 0x000000ffff597224 */ /* 0x000fe200078e0065 */
[----:B------:R-:W-:Y:S04]  /*c7aa0*/  STL [R1+0x69f8], R95 ;  /* 0x0069f85f01007387 */ /* 0x000fe80000100800 */
[----:B------:R1:W-:Y:S01]  /*c7ab0*/  LDGSTS.E [R5+0x6400], [R88.64], P2 ;  /* 0x0640000058057fae */ /* 0x0003e20009121846 */
[----:B---3--:R-:W-:-:S02]  /*c7ac0*/  IMAD.X R99, R99, 0x1, R0, P1 ;  /* 0x0000000163637824 */ /* 0x008fc400008e0600 */
[----:B-1----:R-:W-:Y:S01]  /*c7ad0*/  IMAD.MOV.U32 R88, RZ, RZ, R95 ;  /* 0x000000ffff587224 */ /* 0x002fe200078e005f */
[----:B------:R-:W-:Y:S01]  /*c7ae0*/  IADD3.X R94, R94, R0, RZ, P3, !PT ;  /* 0x000000005e5e7210 */ /* 0x000fe20001ffe4ff */
[----:B------:R-:W-:Y:S01]  /*c7af0*/  IMAD.MOV.U32 R89, RZ, RZ, R99 ;  /* 0x000000ffff597224 */ /* 0x000fe200078e0063 */
[----:B------:R-:W-:Y:S01]  /*c7b00*/  STL [R1+0x69f4], R99 ;  /* 0x0069f46301007387 */ /* 0x000fe20000100800 */
[----:B------:R1:W-:Y:S02]  /*c7b10*/  STL [R1+0x6a00], R90 ;  /* 0x006a005a01007387 */ /* 0x0003e40000100800 */
[----:B------:R3:W-:Y:S02]  /*c7b20*/  STL [R1+0x69fc], R94 ;  /* 0x0069fc5e01007387 */ /* 0x0007e40000100800 */
[----:B------:R-:W2:Y:S01]  /*c7b30*/  LDL.LU R100, [R1+0x6a24] ;  /* 0x006a240001647983 */ /* 0x000ea20000300800 */
[----:B------:R1:W-:Y:S01]  /*c7b40*/  LDGSTS.E [R5+0x6480], [R88.64], P2 ;  /* 0x0648000058057fae */ /* 0x0003e20009121846 */
[----:B------:R-:W-:Y:S01]  /*c7b50*/  IADD3 R97, P1, R97, R2, RZ ;  /* 0x0000000261617210 */ /* 0x000fe20007f3e0ff */
[----:B-1----:R-:W-:-:S02]  /*c7b60*/  IMAD.MOV.U32 R88, RZ, RZ, R90 ;  /* 0x000000ffff587224 */ /* 0x002fc400078e005a */
[----:B------:R-:W2:Y:S01]  /*c7b70*/  LDL.LU R90, [R1+0x6a28] ;  /* 0x006a2800015a7983 */ /* 0x000ea20000300800 */
[----:B------:R-:W-:Y:S01]  /*c7b80*/  MOV R89, R94 ;  /* 0x0000005e00597202 */ /* 0x000fe20000000f00 */
[----:B------:R-:W2:Y:S02]  /*c7b90*/  LDL.LU R95, [R1+0x6bac] ;  /* 0x006bac00015f7983 */ /* 0x000ea40000300800 */
[----:B---3--:R-:W2:Y:S01]  /*c7ba0*/  LDL.LU R94, [R1+0x6bb0] ;  /* 0x006bb000015e7983 */ /* 0x008ea20000300800 */
[----:B------:R-:W-:Y:S01]  /*c7bb0*/  IADD3 R91, P3, R91, R2, RZ ;  /* 0x000000025b5b7210 */ /* 0x000fe20007f7e0ff */
        /* <DEDUP_REMOVED lines=9> */
[----:B------:R2:W-:Y:S04]  /*c7c50*/  LDGSTS.E [R5+0x6580], [R88.64], P2 ;  /* 0x0658000058057fae */ /* 0x0005e80009121846 */
[----:B-1----:R-:W3:Y:S01]  /*c7c60*/  LDL.LU R98, [R1+0x6bb4] ;  /* 0x006bb40001627983 */ /* 0x002ee20000300800 */
[----:B--2---:R-:W-:Y:S01]  /*c7c70*/  IADD3 R93, P1, R93, R2, RZ ;  /* 0x000000025d5d7210 */ /* 0x004fe20007f3e0ff */
[----:B------:R-:W-:-:S02]  /*c7c80*/  IMAD.MOV.U32 R88, RZ, RZ, R91 ;  /* 0x000000ffff587224 */ /* 0x000fc400078e005b */
[----:B----4-:R-:W2:Y:S01]  /*c7c90*/  LDL.LU R91, [R1+0x6bb8] ;  /* 0x006bb800015b7983 */ /* 0x010ea20000300800 */
[----:B------:R-:W-:Y:S02]  /*c7ca0*/  IMAD.MOV.U32 R89, RZ, RZ, R92 ;  /* 0x000000ffff597224 */ /* 0x000fe400078e005c */
[----:B------:R-:W4:Y:S02]  /*c7cb0*/  LDL.LU R97, [R1+0x6bbc] ;  /* 0x006bbc0001617983 */ /* 0x000f240000300800 */
[----:B------:R-:W3:Y:S01]  /*c7cc0*/  LDL.LU R92, [R1+0x6bc0] ;  /* 0x006bc000015c7983 */ /* 0x000ee20000300800 */
[----:B------:R-:W-:Y:S01]  /*c7cd0*/  IADD3 R4, P3, R4, R2, RZ ;  /* 0x0000000204047210 */ /* 0x000fe20007f7e0ff */
[----:B------:R-:W-:Y:S04]  /*c7ce0*/  STL [R1+0x6a18], R93 ;  /* 0x006a185d01007387 */ /* 0x000fe80000100800 */
        /* <DEDUP_REMOVED lines=8> */
[----:B------:R-:W4:Y:S04]  /*c7d70*/  LDL.LU R99, [R1+0x6bc4] ;  /* 0x006bc40001637983 */ /* 0x000f280000300800 */
[----:B------:R1:W-:Y:S04]  /*c7d80*/  LDGSTS.E [R5+0x6680], [R88.64], P2 ;  /* 0x0668000058057fae */ /* 0x0003e80009121846 */
[----:B-1----:R-:W4:Y:S01]  /*c7d90*/  LDL.LU R96, [R1+0x6bc8] ;  /* 0x006bc80001607983 */ /* 0x002f220000300800 */
[----:B------:R-:W4:Y:S01]  /*c7da0*/  LDL.LU R93, [R1+0x6bcc] ;  /* 0x006bcc00015d7983 */ /* 0x000f220000300800 */
[----:B------:R-:W-:-:S02]  /*c7db0*/  MOV R89, R7 ;  /* 0x0000000700597202 */ /* 0x000fc40000000f00 */
[----:B------:R-:W4:Y:S01]  /*c7dc0*/  LDL.LU R7, [R1+0x6bd0] ;  /* 0x006bd00001077983 */ /* 0x000f220000300800 */
[----:B------:R-:W-:Y:S01]  /*c7dd0*/  ISETP.GT.AND P1, PT, R6, 0x10, PT ;  /* 0x000000100600780c */ /* 0x000fe20003f24270 */
[----:B------:R-:W-:-:S03]  /*c7de0*/  IMAD.MOV.U32 R88, RZ, RZ, R4 ;  /* 0x000000ffff587224 */ /* 0x000fc600078e0004 */
[----:B------:R-:W-:Y:S02]  /*c7df0*/  SEL R4, RZ, 0x4, !P1 ;  /* 0x00000004ff047807 */ /* 0x000fe40004800000 */
[----:B------:R1:W-:Y:S02]  /*c7e00*/  LDGSTS.E [R5+0x6700], [R88.64], P2 ;  /* 0x0670000058057fae */ /* 0x0003e40009121846 */
[----:B------:R-:W-:-:S04]  /*c7e10*/  SEL R4, R4, RZ, !P0 ;  /* 0x000000ff04047207 */ /* 0x000fc80004000000 */
[----:B------:R-:W-:Y:S02]  /*c7e20*/  ISETP.NE.U32.AND P1, PT, R4, RZ, PT ;  /* 0x000000ff0400720c */ /* 0x000fe40003f25070 */
[-C--:B------:R-:W-:Y:S02]  /*c7e30*/  IADD3 R90, P3, R90, R2.reuse, RZ ;  /* 0x000000025a5a7210 */ /* 0x080fe40007f7e0ff */
[----:B------:R-:W-:-:S03]  /*c7e40*/  IADD3 R94, P4, R94, R2, RZ ;  /* 0x000000025e5e7210 */ /* 0x000fc60007f9e0ff */
[----:B------:R-:W-:Y:S01]  /*c7e50*/  IMAD.X R100, R100, 0x1, R0, P3 ;  /* 0x0000000164647824 */ /* 0x000fe200018e0600 */
[----:B------:R1:W-:Y:S02]  /*c7e60*/  STL [R1+0x6a28], R90 ;  /* 0x006a285a01007387 */ /* 0x0003e40000100800 */
[----:B-1----:R-:W-:Y:S02]  /*c7e70*/  IMAD.MOV.U32 R88, RZ, RZ, R90 ;  /* 0x000000ffff587224 */ /* 0x002fe400078e005a */
[----:B------:R-:W-:Y:S01]  /*c7e80*/  IMAD.X R95, R95, 0x1, R0, P4 ;  /* 0x000000015f5f7824 */ /* 0x000fe200020e0600 */
[----:B------:R-:W-:Y:S01]  /*c7e90*/  STL [R1+0x6a24], R100 ;  /* 0x006a246401007387 */ /* 0x000fe20000100800 */
[----:B------:R-:W-:Y:S01]  /*c7ea0*/  MOV R89, R100 ;  /* 0x0000006400597202 */ /* 0x000fe20000000f00 */
[----:B------:R-:W-:Y:S02]  /*c7eb0*/  STL [R1+0x6bb0], R94 ;  /* 0x006bb05e01007387 */ /* 0x000fe40000100800 */
[----:B------:R-:W4:Y:S01]  /*c7ec0*/  LDL.LU R90, [R1+0x6bd8] ;  /* 0x006bd800015a7983 */ /* 0x000f220000300800 */
[----:B------:R1:W-:Y:S03]  /*c7ed0*/  STL [R1+0x6bac], R95 ;  /* 0x006bac5f01007387 */ /* 0x0003e60000100800 */
[----:B------:R1:W-:Y:S01]  /*c7ee0*/  LDGSTS.E [R5+0x6780], [R88.64], P2 ;  /* 0x0678000058057fae */ /* 0x0003e20009121846 */
[----:B------:R-:W4:Y:S02]  /*c7ef0*/  LDL.LU R4, [R1+0x6be0] ;  /* 0x006be00001047983 */ /* 0x000f240000300800 */
[----:B-1----:R-:W-:-:S02]  /*c7f00*/  IMAD.MOV.U32 R89, RZ, RZ, R95 ;  /* 0x000000ffff597224 */ /* 0x002fc400078e005f */
[----:B------:R-:W4:Y:S01]  /*c7f10*/  LDL.LU R95, [R1+0x6bd4] ;  /* 0x006bd400015f7983 */ /* 0x000f220000300800 */
[----:B------:R-:W-:Y:S02]  /*c7f20*/  IMAD.MOV.U32 R88, RZ, RZ, R94 ;  /* 0x000000ffff587224 */ /* 0x000fe400078e005e */
[----:B------:R-:W4:Y:S03]  /*c7f30*/  LDL.LU R94, [R1+0x6bdc] ;  /* 0x006bdc00015e7983 */ /* 0x000f260000300800 */
[----:B------:R1:W-:Y:S01]  /*c7f40*/  LDGSTS.E [R5+0x8000], [R88.64], P1 ;  /* 0x0800000058057fae */ /* 0x0003e20008921846 */
[-C--:B--2---:R-:W-:Y:S02]  /*c7f50*/  IADD3 R91, P2, R91, R2.reuse, RZ ;  /* 0x000000025b5b7210 */ /* 0x084fe40007f5e0ff */
[----:B---3--:R-:W-:-:S03]  /*c7f60*/  IADD3 R92, P3, R92, R2, RZ ;  /* 0x000000025c5c7210 */ /* 0x008fc60007f7e0ff */
[----:B------:R-:W-:Y:S01]  /*c7f70*/  IMAD.X R98, R98, 0x1, R0, P2 ;  /* 0x0000000162627824 */ /* 0x000fe200010e0600 */
[----:B------:R2:W-:Y:S01]  /*c7f80*/  STL [R1+0x6bb8], R91 ;  /* 0x006bb85b01007387 */ /* 0x0005e20000100800 */
[----:B----4-:R-:W-:Y:S01]  /*c7f90*/  IADD3.X R97, R97, R0, RZ, P3, !PT ;  /* 0x0000000061617210 */ /* 0x010fe20001ffe4ff */
[----:B-1----:R-:W-:Y:S02]  /*c7fa0*/  IMAD.MOV.U32 R88, RZ, RZ, R91 ;  /* 0x000000ffff587224 */ /* 0x002fe400078e005b */
[----:B------:R1:W-:Y:S01]  /*c7fb0*/  STL [R1+0x6bb4], R98 ;  /* 0x006bb46201007387 */ /* 0x0003e20000100800 */
[----:B------:R-:W-:Y:S02]  /*c7fc0*/  STL [R1+0x6bc0], R92 ;  /* 0x006bc05c01007387 */ /* 0x000fe40000100800 */
[----:B------:R-:W-:Y:S01]  /*c7fd0*/  IMAD.MOV.U32 R89, RZ, RZ, R98 ;  /* 0x000000ffff597224 */ /* 0x000fe200078e0062 */
[----:B--2---:R-:W2:Y:S01]  /*c7fe0*/  LDL.LU R91, [R1+0x6be8] ;  /* 0x006be800015b7983 */ /* 0x004ea20000300800 */
[----:B------:R3:W-:Y:S02]  /*c7ff0*/  STL [R1+0x6bbc], R97 ;  /* 0x006bbc6101007387 */ /* 0x0007e40000100800 */
[----:B------:R-:W4:Y:S01]  /*c8000*/  LDL.LU R100, [R1+0x6bf0] ;  /* 0x006bf00001647983 */ /* 0x000f220000300800 */
[----:B------:R3:W-:Y:S04]  /*c8010*/  LDGSTS.E [R5+0x8080], [R88.64], P1 ;  /* 0x0808000058057fae */ /* 0x0007e80008921846 */
[----:B-1----:R-:W4:Y:S01]  /*c8020*/  LDL.LU R98, [R1+0x6be4] ;  /* 0x006be40001627983 */ /* 0x002f220000300800 */
[----:B------:R-:W4:Y:S02]  /*c8030*/  LDL.LU R101, [R1+0x6bec] ;  /* 0x006bec0001657983 */ /* 0x000f240000300800 */
[----:B---3--:R-:W-:Y:S01]  /*c8040*/  IMAD.MOV.U32 R88, RZ, RZ, R92 ;  /* 0x000000ffff587224 */ /* 0x008fe200078e005c */
[----:B------:R-:W-:-:S02]  /*c8050*/  MOV R89, R97 ;  /* 0x0000006100597202 */ /* 0x000fc40000000f00 */
[----:B------:R-:W3:Y:S01]  /*c8060*/  LDL.LU R97, [R1+0x6bf8] ;  /* 0x006bf80001617983 */ /* 0x000ee20000300800 */
[----:B------:R-:W3:Y:S03]  /*c8070*/  LDL.LU R92, [R1+0x6c00] ;  /* 0x006c0000015c7983 */ /* 0x000ee60000300800 */
[----:B------:R1:W-:Y:S01]  /*c8080*/  LDGSTS.E [R5+0x8100], [R88.64], P1 ;  /* 0x0810000058057fae */ /* 0x0003e20008921846 */
[----:B------:R-:W-:-:S05]  /*c8090*/  IADD3 R96, P2, R96, R2, RZ ;  /* 0x0000000260607210 */ /* 0x000fca0007f5e0ff */
[--C-:B------:R-:W-:Y:S01]  /*c80a0*/  IMAD.X R99, R99, 0x1, R0.reuse, P2 ;  /* 0x0000000163637824 */ /* 0x100fe200010e0600 */
[----:B------:R-:W-:Y:S01]  /*c80b0*/  IADD3 R7, P3, R7, R2, RZ ;  /* 0x0000000207077210 */ /* 0x000fe20007f7e0ff */
[----:B------:R-:W-:Y:S03]  /*c80c0*/  STL [R1+0x6bc8], R96 ;  /* 0x006bc86001007387 */ /* 0x000fe60000100800 */
[----:B------:R1:W-:Y:S02]  /*c80d0*/  STL [R1+0x6bc4], R99 ;  /* 0x006bc46301007387 */ /* 0x0003e40000100800 */
[----:B-1----:R-:W-:Y:S01]  /*c80e0*/  MOV R89, R99 ;  /* 0x0000006300597202 */ /* 0x002fe20000000f00 */
[----:B------:R-:W-:Y:S01]  /*c80f0*/  IMAD.X R93, R93, 0x1, R0, P3 ;  /* 0x000000015d5d7824 */ /* 0x000fe200018e0600 */
[----:B------:R-:W-:Y:S01]  /*c8100*/  STL [R1+0x6bd0], R7 ;  /* 0x006bd00701007387 */ /* 0x000fe20000100800 */
[----:B------:R-:W-:-:S03]  /*c8110*/  IMAD.MOV.U32 R88, RZ, RZ, R96 ;  /* 0x000000ffff587224 */ /* 0x000fc600078e0060 */
[----:B------:R-:W3:Y:S01]  /*c8120*/  LDL.LU R99, [R1+0x6bf4] ;  /* 0x006bf40001637983 */ /* 0x000ee20000300800 */
[----:B------:R1:W-:Y:S02]  /*c8130*/  STL [R1+0x6bcc], R93 ;  /* 0x006bcc5d01007387 */ /* 0x0003e40000100800 */
[----:B------:R-:W3:Y:S01]  /*c8140*/  LDL.LU R96, [R1+0x6bfc] ;  /* 0x006bfc0001607983 */ /* 0x000ee20000300800 */
[----:B------:R1:W-:Y:S02]  /*c8150*/  LDGSTS.E [R5+0x8180], [R88.64], P1 ;  /* 0x0818000058057fae */ /* 0x0003e40008921846 */
[----:B-1----:R-:W-:Y:S02]  /*c8160*/  IMAD.MOV.U32 R88, RZ, RZ, R7 ;  /* 0x000000ffff587224 */ /* 0x002fe400078e0007 */
[----:B------:R-:W-:Y:S02]  /*c8170*/  IMAD.MOV.U32 R89, RZ, RZ, R93 ;  /* 0x000000ffff597224 */ /* 0x000fe400078e005d */
[----:B------:R-:W3:Y:S01]  /*c8180*/  LDL.LU R93, [R1+0x6c08] ;  /* 0x006c0800015d7983 */ /* 0x000ee20000300800 */
[----:B------:R-:W3:Y:S03]  /*c8190*/  LDL.LU R7, [R1+0x6c10] ;  /* 0x006c100001077983 */ /* 0x000ee60000300800 */
[----:B------:R1:W-:Y:S01]  /*c81a0*/  LDGSTS.E [R5+0x8200], [R88.64], P1 ;  /* 0x0820000058057fae */ /* 0x0003e20008921846 */
[----:B------:R-:W-:-:S02]  /*c81b0*/  IADD3 R90, P2, R90, R2, RZ ;  /* 0x000000025a5a7210 */ /* 0x000fc40007f5e0ff */
        /* <DEDUP_REMOVED lines=9> */
[----:B-1----:R-:W3:Y:S01]  /*c8250*/  LDL.LU R95, [R1+0x6c04] ;  /* 0x006c0400015f7983 */ /* 0x002ee20000300800 */
[----:B------:R1:W-:Y:S02]  /*c8260*/  STL [R1+0x6bdc], R94 ;  /* 0x006bdc5e01007387 */ /* 0x0003e40000100800 */
[----:B------:R-:W3:Y:S02]  /*c8270*/  LDL.LU R90, [R1+0x6c0c] ;  /* 0x006c0c00015a7983 */ /* 0x000ee40000300800 */
[----:B------:R-:W-:Y:S01]  /*c8280*/  IMAD.MOV.U32 R88, RZ, RZ, R4 ;  /* 0x000000ffff587224 */ /* 0x000fe200078e0004 */
[----:B------:R-:W-:-:S02]  /*c8290*/  MOV R89, R94 ;  /* 0x0000005e00597202 */ /* 0x000fc40000000f00 */
[----:B-1----:R-:W3:Y:S01]  /*c82a0*/  LDL.LU R94, [R1+0x6c18] ;  /* 0x006c1800015e7983 */ /* 0x002ee20000300800 */
[----:B------:R-:W3:Y:S03]  /*c82b0*/  LDL.LU R4, [R1+0x6c20] ;  /* 0x006c200001047983 */ /* 0x000ee60000300800 */
[----:B------:R1:W-:Y:S01]  /*c82c0*/  LDGSTS.E [R5+0x8300], [R88.64], P1 ;  /* 0x0830000058057fae */ /* 0x0003e20008921846 */
[-C--:B--2---:R-:W-:Y:S02]  /*c82d0*/  IADD3 R91, P2, R91, R2.reuse, RZ ;  /* 0x000000025b5b7210 */ /* 0x084fe40007f5e0ff */
[----:B----4-:R-:W-:-:S03]  /*c82e0*/  IADD3 R100, P3, R100, R2, RZ ;  /* 0x0000000264647210 */ /* 0x010fc60007f7e0ff */
[--C-:B------:R-:W-:Y:S01]  /*c82f0*/  IMAD.X R98, R98, 0x1, R0.reuse, P2 ;  /* 0x0000000162627824 */ /* 0x100fe200010e0600 */
[----:B------:R-:W-:Y:S01]  /*c8300*/  STL [R1+0x6be8], R91 ;  /* 0x006be85b01007387 */ /* 0x000fe20000100800 */
[----:B------:R-:W-:Y:S02]  /*c8310*/  IMAD.X R101, R101, 0x1, R0, P3 ;  /* 0x0000000165657824 */ /* 0x000fe400018e0600 */
[----:B-1----:R-:W-:Y:S01]  /*c8320*/  IMAD.MOV.U32 R88, RZ, RZ, R91 ;  /* 0x000000ffff587224 */ /* 0x002fe200078e005b */
[----:B------:R-:W-:Y:S01]  /*c8330*/  MOV R89, R98 ;  /* 0x0000006200597202 */ /* 0x000fe20000000f00 */
[----:B------:R1:W-:Y:S01]  /*c8340*/  STL [R1+0x6be4], R98 ;  /* 0x006be46201007387 */ /* 0x0003e20000100800 */
[----:B------:R2:W-:Y:S03]  /*c8350*/  STL [R1+0x6bf0], R100 ;  /* 0x006bf06401007387 */ /* 0x0005e60000100800 */
[----:B------:R4:W-:Y:S01]  /*c8360*/  LDGSTS.E [R5+0x8380], [R88.64], P1 ;  /* 0x0838000058057fae */ /* 0x0009e20008921846 */
[----:B---3--:R-:W-:-:S03]  /*c8370*/  IADD3 R97, P2, R97, R2, RZ ;  /* 0x0000000261617210 */ /* 0x008fc60007f5e0ff */
[----:B-1----:R-:W3:Y:S01]  /*c8380*/  LDL.LU R98, [R1+0x6c14] ;  /* 0x006c140001627983 */ /* 0x002ee20000300800 */
[----:B------:R-:W-:Y:S02]  /*c8390*/  STL [R1+0x6bec], R101 ;  /* 0x006bec6501007387 */ /* 0x000fe40000100800 */
[----:B------:R-:W3:Y:S01]  /*c83a0*/  LDL.LU R91, [R1+0x6c1c] ;  /* 0x006c1c00015b7983 */ /* 0x000ee20000300800 */
        /* <DEDUP_REMOVED lines=10> */
[----:B------:R-:W-:Y:S02]  /*c8450*/  STL [R1+0x6c00], R92 ;  /* 0x006c005c01007387 */ /* 0x000fe40000100800 */
[----:B------:R1:W-:Y:S02]  /*c8460*/  STL [R1+0x6bfc], R96 ;  /* 0x006bfc6001007387 */ /* 0x0003e40000100800 */
[----:B--2---:R-:W4:Y:S01]  /*c8470*/  LDL.LU R100, [R1+0x6c24] ;  /* 0x006c240001647983 */ /* 0x004f220000300800 */
[----:B------:R4:W-:Y:S02]  /*c8480*/  LDGSTS.E [R5+0x8480], [R88.64], P1 ;  /* 0x0848000058057fae */ /* 0x0009e40008921846 */
[----:B----4-:R-:W-:Y:S02]  /*c8490*/  MOV R89, R96 ;  /* 0x0000006000597202 */ /* 0x010fe40000000f00 */
[----:B-1----:R-:W4:Y:S01]  /*c84a0*/  LDL.LU R96, [R1+0x6c28] ;  /* 0x006c280001607983 */ /* 0x002f220000300800 */
[----:B------:R-:W-:-:S02]  /*c84b0*/  IMAD.MOV.U32 R88, RZ, RZ, R92 ;  /* 0x000000ffff587224 */ /* 0x000fc400078e005c */
[----:B------:R-:W4:Y:S02]  /*c84c0*/  LDL.LU R97, [R1+0x6dac] ;  /* 0x006dac0001617983 */ /* 0x000f240000300800 */
[----:B------:R-:W4:Y:S01]  /*c84d0*/  LDL.LU R92, [R1+0x6db0] ;  /* 0x006db000015c7983 */ /* 0x000f220000300800 */
[-C--:B------:R-:W-:Y:S02]  /*c84e0*/  IADD3 R93, P2, R93, R2.reuse, RZ ;  /* 0x000000025d5d7210 */ /* 0x080fe40007f5e0ff */
[----:B------:R-:W-:Y:S01]  /*c84f0*/  IADD3 R7, P3, R7, R2, RZ ;  /* 0x0000000207077210 */ /* 0x000fe20007f7e0ff */
[----:B------:R1:W-:Y:S04]  /*c8500*/  LDGSTS.E [R5+0x8500], [R88.64], P1 ;  /* 0x0850000058057fae */ /* 0x0003e80008921846 */
[----:B------:R-:W-:Y:S01]  /*c8510*/  STL [R1+0x6c08], R93 ;  /* 0x006c085d01007387 */ /* 0x000fe20000100800 */
[----:B-1----:R-:W-:-:S02]  /*c8520*/  IMAD.MOV.U32 R88, RZ, RZ, R93 ;  /* 0x000000ffff587224 */ /* 0x002fc400078e005d */
[--C-:B------:R-:W-:Y:S02]  /*c8530*/  IMAD.X R95, R95, 0x1, R0.reuse, P2 ;  /* 0x000000015f5f7824 */ /* 0x100fe400010e0600 */
[----:B------:R-:W-:-:S03]  /*c8540*/  IMAD.X R90, R90, 0x1, R0, P3 ;  /* 0x000000015a5a7824 */ /* 0x000fc600018e0600 */
[----:B------:R-:W-:Y:S01]  /*c8550*/  MOV R89, R95 ;  /* 0x0000005f00597202 */ /* 0x000fe20000000f00 */
[----:B------:R1:W-:Y:S01]  /*c8560*/  STL [R1+0x6c04], R95 ;  /* 0x006c045f01007387 */ /* 0x0003e20000100800 */
[----:B------:R-:W-:Y:S02]  /*c8570*/  STL [R1+0x6c10], R7 ;  /* 0x006c100701007387 */ /* 0x000fe40000100800 */
[----:B------:R1:W-:Y:S01]  /*c8580*/  STL [R1+0x6c0c], R90 ;  /* 0x006c0c5a01007387 */ /* 0x0003e20000100800 */
[----:B------:R1:W-:Y:S04]  /*c8590*/  LDGSTS.E [R5+0x8580], [R88.64], P1 ;  /* 0x0858000058057fae */ /* 0x0003e80008921846 */
[----:B-1----:R-:W4:Y:S01]  /*c85a0*/  LDL.LU R95, [R1+0x6db4] ;  /* 0x006db400015f7983 */ /* 0x002f220000300800 */
[----:B------:R-:W-:Y:S01]  /*c85b0*/  IADD3 R94, P2, R94, R2, RZ ;  /* 0x000000025e5e7210 */ /* 0x000fe20007f5e0ff */
[----:B------:R-:W-:-:S02]  /*c85c0*/  IMAD.MOV.U32 R89, RZ, RZ, R90 ;  /* 0x000000ffff597224 */ /* 0x000fc400078e005a */
[----:B------:R-:W4:Y:S01]  /*c85d0*/  LDL.LU R90, [R1+0x6db8] ;  /* 0x006db800015a7983 */ /* 0x000f220000300800 */
[----:B------:R-:W-:Y:S02]  /*c85e0*/  IMAD.MOV.U32 R88, RZ, RZ, R7 ;  /* 0x000000ffff587224 */ /* 0x000fe400078e0007 */
[----:B------:R-:W4:Y:S01]  /*c85f0*/  LDL.LU R93, [R1+0x6dbc] ;  /* 0x006dbc00015d7983 */ /* 0x000f220000300800 */
[----:B------:R-:W-:Y:S01]  /*c8600*/  IADD3 R4, P3, R4, R2, RZ ;  /* 0x0000000204047210 */ /* 0x000fe20007f7e0ff */
[----:B------:R-:W4:Y:S01]  /*c8610*/  LDL.LU R7, [R1+0x6dc0] ;  /* 0x006dc00001077983 */ /* 0x000f220000300800 */
[----:B------:R-:W-:Y:S03]  /*c8620*/  STL [R1+0x6c18], R94 ;  /* 0x006c185e01007387 */ /* 0x000fe60000100800 */
[----:B------:R1:W-:Y:S02]  /*c8630*/  LDGSTS.E [R5+0x8600], [R88.64], P1 ;  /* 0x0860000058057fae */ /* 0x0003e40008921846 */
[----:B-1----:R-:W-:-:S02]  /*c8640*/  IMAD.MOV.U32 R88, RZ, RZ, R94 ;  /* 0x000000ffff587224 */ /* 0x002fc400078e005e */
[----:B---3--:R-:W-:Y:S01]  /*c8650*/  IMAD.X R98, R98, 0x1, R0, P2 ;  /* 0x0000000162627824 */ /* 0x008fe200010e0600 */
[----:B------:R-:W-:-:S04]  /*c8660*/  IADD3.X R91, R91, R0, RZ, P3, !PT ;  /* 0x000000005b5b7210 */ /* 0x000fc80001ffe4ff */
[----:B------:R1:W-:Y:S01]  /*c8670*/  STL [R1+0x6c14], R98 ;  /* 0x006c146201007387 */ /* 0x0003e20000100800 */
[----:B------:R-:W-:Y:S02]  /*c8680*/  STL [R1+0x6c20], R4 ;  /* 0x006c200401007387 */ /* 0x000fe40000100800 */
[----:B------:R3:W-:Y:S02]  /*c8690*/  STL [R1+0x6c1c], R91 ;  /* 0x006c1c5b01007387 */ /* 0x0007e40000100800 */
[----:B------:R-:W-:Y:S01]  /*c86a0*/  IMAD.MOV.U32 R89, RZ, RZ, R98 ;  /* 0x000000ffff597224 */ /* 0x000fe200078e0062 */
[----:B------:R-:W2:Y:S04]  /*c86b0*/  LDL.LU R99, [R1+0x6dc4] ;  /* 0x006dc40001637983 */ /* 0x000ea80000300800 */
[----:B------:R3:W-:Y:S04]  /*c86c0*/  LDGSTS.E [R5+0x8680], [R88.64], P1 ;  /* 0x0868000058057fae */ /* 0x0007e80008921846 */
[----:B-1----:R-:W2:Y:S01]  /*c86d0*/  LDL.LU R98, [R1+0x6dc8] ;  /* 0x006dc80001627983 */ /* 0x002ea20000300800 */
[----:B------:R-:W2:Y:S01]  /*c86e0*/  LDL.LU R94, [R1+0x6dcc] ;  /* 0x006dcc00015e7983 */ /* 0x000ea20000300800 */
[----:B------:R-:W-:-:S02]  /*c86f0*/  ISETP.GT.AND P2, PT, R6, 0x14, PT ;  /* 0x000000140600780c */ /* 0x000fc40003f44270 */
[----:B---3--:R-:W-:Y:S02]  /*c8700*/  MOV R89, R91 ;  /* 0x0000005b00597202 */ /* 0x008fe40000000f00 */
[----:B------:R-:W3:Y:S01]  /*c8710*/  LDL.LU R91, [R1+0x6dd0] ;  /* 0x006dd000015b7983 */ /* 0x000ee20000300800 */
[----:B------:R-:W-:Y:S01]  /*c8720*/  IMAD.MOV.U32 R88, RZ, RZ, R4 ;  /* 0x000000ffff587224 */ /* 0x000fe200078e0004 */
[----:B------:R-:W-:-:S04]  /*c8730*/  SEL R4, RZ, 0x4, !P2 ;  /* 0x00000004ff047807 */ /* 0x000fc80005000000 */
[----:B------:R1:W-:Y:S01]  /*c8740*/  LDGSTS.E [R5+0x8700], [R88.64], P1 ;  /* 0x0870000058057fae */ /* 0x0003e20008921846 */
[----:B------:R-:W-:-:S04]  /*c8750*/  SEL R4, R4, RZ, !P0 ;  /* 0x000000ff04047207 */ /* 0x000fc80004000000 */
[----:B------:R-:W-:Y:S02]  /*c8760*/  ISETP.NE.U32.AND P2, PT, R4, RZ, PT ;  /* 0x000000ff0400720c */ /* 0x000fe40003f45070 */
[-C--:B----4-:R-:W-:Y:S02]  /*c8770*/  IADD3 R96, P3, R96, R2.reuse, RZ ;  /* 0x0000000260607210 */ /* 0x090fe40007f7e0ff */
        /* <DEDUP_REMOVED lines=8> */
[----:B----4-:R-:W4:Y:S01]  /*c8800*/  LDL.LU R96, [R1+0x6dd8] ;  /* 0x006dd80001607983 */ /* 0x010f220000300800 */
        /* <DEDUP_REMOVED lines=8> */
[-C--:B------:R-:W-:Y:S02]  /*c8890*/  IADD3 R90, P1, R90, R2.reuse, RZ ;  /* 0x000000025a5a7210 */ /* 0x080fe40007f3e0ff */
[----:B------:R-:W-:-:S03]  /*c88a0*/  IADD3 R7, P3, R7, R2, RZ ;  /* 0x0000000207077210 */ /* 0x000fc60007f7e0ff */
[----:B------:R-:W-:Y:S01]  /*c88b0*/  IMAD.X R95, R95, 0x1, R0, P1 ;  /* 0x000000015f5f7824 */ /* 0x000fe200008e0600 */
[----:B------:R1:W-:Y:S02]  /*c88c0*/  STL [R1+0x6db8], R90 ;  /* 0x006db85a01007387 */ /* 0x0003e40000100800 */
[----:B-1----:R-:W-:Y:S01]  /*c88d0*/  IMAD.MOV.U32 R88, RZ, RZ, R90 ;  /* 0x000000ffff587224 */ /* 0x002fe200078e005a */
[----:B------:R-:W-:Y:S01]  /*c88e0*/  IADD3.X R93, R93, R0, RZ, P3, !PT ;  /* 0x000000005d5d7210 */ /* 0x000fe20001ffe4ff */
        /* <DEDUP_REMOVED lines=14> */
[----:B--2---:R-:W-:-:S05]  /*c89d0*/  IADD3 R98, P1, R98, R2, RZ ;  /* 0x0000000262627210 */ /* 0x004fca0007f3e0ff */
[----:B------:R-:W-:Y:S01]  /*c89e0*/  IMAD.X R99, R99, 0x1, R0, P1 ;  /* 0x0000000163637824 */ /* 0x000fe200008e0600 */
[----:B------:R-:W-:Y:S01]  /*c89f0*/  STL [R1+0x6dc8], R98 ;  /* 0x006dc86201007387 */ /* 0x000fe20000100800 */
[----:B---3--:R-:W-:-:S03]  /*c8a00*/  IADD3 R91, P3, R91, R2, RZ ;  /* 0x000000025b5b7210 */ /* 0x008fc60007f7e0ff */
[----:B------:R2:W-:Y:S01]  /*c8a10*/  STL [R1+0x6dc4], R99 ;  /* 0x006dc46301007387 */ /* 0x0005e20000100800 */
[----:B-1----:R-:W-:-:S03]  /*c8a20*/  MOV R89, R99 ;  /* 0x0000006300597202 */ /* 0x002fc60000000f00 */
[----:B------:R1:W-:Y:S01]  /*c8a30*/  STL [R1+0x6dd0], R91 ;  /* 0x006dd05b01007387 */ /* 0x0003e20000100800 */
[----:B------:R-:W-:-:S03]  /*c8a40*/  IMAD.X R94, R94, 0x1, R0, P3 ;  /* 0x000000015e5e7824 */ /* 0x000fc600018e0600 */
[----:B--2---:R-:W2:Y:S01]  /*c8a50*/  LDL.LU R99, [R1+0x6df4] ;  /* 0x006df40001637983 */ /* 0x004ea20000300800 */
[----:B------:R-:W-:Y:S02]  /*c8a60*/  IMAD.MOV.U32 R88, RZ, RZ, R98 ;  /* 0x000000ffff587224 */ /* 0x000fe400078e0062 */
[----:B------:R3:W-:Y:S02]  /*c8a70*/  STL [R1+0x6dcc], R94 ;  /* 0x006dcc5e01007387 */ /* 0x0007e40000100800 */
[----:B------:R-:W2:Y:S01]  /*c8a80*/  LDL.LU R98, [R1+0x6dfc] ;  /* 0x006dfc0001627983 */ /* 0x000ea20000300800 */
[----:B------:R1:W-:Y:S02]  /*c8a90*/  LDGSTS.E [R5+0xa180], [R88.64], P2 ;  /* 0x0a18000058057fae */ /* 0x0003e40009121846 */
[----:B-1----:R-:W-:Y:S02]  /*c8aa0*/  IMAD.MOV.U32 R88, RZ, RZ, R91 ;  /* 0x000000ffff587224 */ /* 0x002fe400078e005b */
[----:B------:R-:W-:Y:S01]  /*c8ab0*/  IMAD.MOV.U32 R89, RZ, RZ, R94 ;  /* 0x000000ffff597224 */ /* 0x000fe200078e005e */
[----:B------:R-:W2:Y:S01]  /*c8ac0*/  LDL.LU R91, [R1+0x6e08] ;  /* 0x006e0800015b7983 */ /* 0x000ea20000300800 */
[----:B---3--:R-:W3:Y:S03]  /*c8ad0*/  LDL.LU R94, [R1+0x6e10] ;  /* 0x006e1000015e7983 */ /* 0x008ee60000300800 */
[----:B------:R1:W-:Y:S01]  /*c8ae0*/  LDGSTS.E [R5+0xa200], [R88.64], P2 ;  /* 0x0a20000058057fae */ /* 0x0003e20009121846 */
[----:B----4-:R-:W-:-:S02]  /*c8af0*/  IADD3 R96, P1, R96, R2, RZ ;  /* 0x0000000260607210 */ /* 0x010fc40007f3e0ff */
        /* <DEDUP_REMOVED lines=12> */
[----:B----4-:R-:W-:Y:S01]  /*c8bc0*/  IMAD.MOV.U32 R88, RZ, RZ, R4 ;  /* 0x000000ffff587224 */ /* 0x010fe200078e0004 */
[----:B------:R-:W-:-:S02]  /*c8bd0*/  MOV R89, R92 ;  /* 0x0000005c00597202 */ /* 0x000fc40000000f00 */
[----:B-1----:R-:W4:Y:S04]  /*c8be0*/  LDL.LU R92, [R1+0x6e18] ;  /* 0x006e1800015c7983 */ /* 0x002f280000300800 */
[----:B------:R1:W-:Y:S01]  /*c8bf0*/  LDGSTS.E [R5+0xa300], [R88.64], P2 ;  /* 0x0a30000058057fae */ /* 0x0003e20009121846 */
[----:B------:R-:W4:Y:S01]  /*c8c00*/  LDL.LU R4, [R1+0x6e20] ;  /* 0x006e200001047983 */ /* 0x000f220000300800 */
[-C--:B------:R-:W-:Y:S02]  /*c8c10*/  IADD3 R90, P1, R90, R2.reuse, RZ ;  /* 0x000000025a5a7210 */ /* 0x080fe40007f3e0ff */
[----:B------:R-:W-:-:S03]  /*c8c20*/  IADD3 R100, P3, R100, R2, RZ ;  /* 0x0000000264647210 */ /* 0x000fc60007f7e0ff */
[----:B------:R-:W-:Y:S02]  /*c8c30*/  IMAD.X R95, R95, 0x1, R0, P1 ;  /* 0x000000015f5f7824 */ /* 0x000fe400008e0600 */
[----:B-1----:R-:W-:Y:S02]  /*c8c40*/  IMAD.MOV.U32 R88, RZ, RZ, R90 ;  /* 0x000000ffff587224 */ /* 0x002fe400078e005a */
[----:B------:R-:W-:Y:S01]  /*c8c50*/  IMAD.X R101, R101, 0x1, R0, P3 ;  /* 0x0000000165657824 */ /* 0x000fe200018e0600 */
[----:B------:R-:W-:Y:S01]  /*c8c60*/  MOV R89, R95 ;  /* 0x0000005f00597202 */ /* 0x000fe20000000f00 */
[----:B------:R-:W-:Y:S01]  /*c8c70*/  STL [R1+0x6de8], R90 ;  /* 0x006de85a01007387 */ /* 0x000fe20000100800 */
[----:B------:R1:W-:Y:S02]  /*c8c80*/  STL [R1+0x6de4], R95 ;  /* 0x006de45f01007387 */ /* 0x0003e40000100800 */
[----:B------:R-:W-:Y:S01]  /*c8c90*/  STL [R1+0x6df0], R100 ;  /* 0x006df06401007387 */ /* 0x000fe20000100800 */
[----:B------:R1:W-:Y:S01]  /*c8ca0*/  LDGSTS.E [R5+0xa380], [R88.64], P2 ;  /* 0x0a38000058057fae */ /* 0x0003e20009121846 */
[----:B------:R-:W-:-:S02]  /*c8cb0*/  IADD3 R93, P1, R93, R2, RZ ;  /* 0x000000025d5d7210 */ /* 0x000fc40007f3e0ff */
[----:B------:R-:W-:Y:S01]  /*c8cc0*/  IADD3 R7, P3, R7, R2, RZ ;  /* 0x0000000207077210 */ /* 0x000fe20007f7e0ff */
[----:B-1----:R-:W4:Y:S01]  /*c8cd0*/  LDL.LU R95, [R1+0x6e14] ;  /* 0x006e1400015f7983 */ /* 0x002f220000300800 */
[----:B------:R-:W-:Y:S02]  /*c8ce0*/  STL [R1+0x6dec], R101 ;  /* 0x006dec6501007387 */ /* 0x000fe40000100800 */
[----:B------:R-:W4:Y:S02]  /*c8cf0*/  LDL.LU R90, [R1+0x6e1c] ;  /* 0x006e1c00015a7983 */ /* 0x000f240000300800 */
[----:B------:R-:W-:Y:S02]  /*c8d00*/  IMAD.MOV.U32 R88, RZ, RZ, R100 ;  /* 0x000000ffff587224 */ /* 0x000fe400078e0064 */
[----:B------:R-:W-:Y:S01]  /*c8d10*/  IMAD.MOV.U32 R89, RZ, RZ, R101 ;  /* 0x000000ffff597224 */ /* 0x000fe200078e0065 */
[----:B------:R1:W-:Y:S04]  /*c8d20*/  STL [R1+0x6df8], R93 ;  /* 0x006df85d01007387 */ /* 0x0003e80000100800 */
[----:B------:R1:W-:Y:S02]  /*c8d30*/  LDGSTS.E [R5+0xa400], [R88.64], P2 ;  /* 0x0a40000058057fae */ /* 0x0003e40009121846 */
[----:B-1----:R-:W-:-:S02]  /*c8d40*/  IMAD.MOV.U32 R88, RZ, RZ, R93 ;  /* 0x000000ffff587224 */ /* 0x002fc400078e005d */
[----:B--2---:R-:W-:Y:S01]  /*c8d50*/  IMAD.X R99, R99, 0x1, R0, P1 ;  /* 0x0000000163637824 */ /* 0x004fe200008e0600 */
[----:B------:R-:W-:-:S04]  /*c8d60*/  IADD3.X R98, R98, R0, RZ, P3, !PT ;  /* 0x0000000062627210 */ /* 0x000fc80001ffe4ff */
[----:B------:R-:W-:Y:S01]  /*c8d70*/  STL [R1+0x6df4], R99 ;  /* 0x006df46301007387 */ /* 0x000fe20000100800 */
[----:B------:R-:W-:Y:S02]  /*c8d80*/  STL [R1+0x6e00], R7 ;  /* 0x006e000701007387 */ /* 0x000fe40000100800 */
[----:B------:R-:W2:Y:S02]  /*c8d90*/  LDL.LU R93, [R1+0x6e28] ;  /* 0x006e2800015d7983 */ /* 0x000ea40000300800 */
[----:B------:R1:W-:Y:S01]  /*c8da0*/  STL [R1+0x6dfc], R98 ;  /* 0x006dfc6201007387 */ /* 0x0003e20000100800 */
[----:B------:R-:W2:Y:S01]  /*c8db0*/  LDL.LU R100, [R1+0x6e24] ;  /* 0x006e240001647983 */ /* 0x000ea20000300800 */
[----:B------:R-:W-:-:S05]  /*c8dc0*/  IMAD.MOV.U32 R89, RZ, RZ, R99 ;  /* 0x000000ffff597224 */ /* 0x000fca00078e0063 */
[----:B------:R1:W-:Y:S01]  /*c8dd0*/  LDGSTS.E [R5+0xa480], [R88.64], P2 ;  /* 0x0a48000058057fae */ /* 0x0003e20009121846 */
[-C--:B------:R-:W-:Y:S02]  /*c8de0*/  IADD3 R91, P1, R91, R2.reuse, RZ ;  /* 0x000000025b5b7210 */ /* 0x080fe40007f3e0ff */
[----:B---3--:R-:W-:Y:S02]  /*c8df0*/  IADD3 R94, P3, R94, R2, RZ ;  /* 0x000000025e5e7210 */ /* 0x008fe40007f7e0ff */
[----:B-1----:R-:W-:Y:S01]  /*c8e00*/  MOV R89, R98 ;  /* 0x0000006200597202 */ /* 0x002fe20000000f00 */
[----:B------:R-:W-:Y:S01]  /*c8e10*/  IMAD.MOV.U32 R88, RZ, RZ, R7 ;  /* 0x000000ffff587224 */ /* 0x000fe200078e0007 */
[----:B------:R-:W3:Y:S01]  /*c8e20*/  LDL.LU R98, [R1+0x6fb0] ;  /* 0x006fb00001627983 */ /* 0x000ee20000300800 */
[----:B------:R-:W3:Y:S02]  /*c8e30*/  LDL.LU R7, [R1+0x6fb8] ;  /* 0x006fb80001077983 */ /* 0x000ee40000300800 */
[----:B------:R1:W-:Y:S01]  /*c8e40*/  STL [R1+0x6e08], R91 ;  /* 0x006e085b01007387 */ /* 0x0003e20000100800 */
[----:B------:R1:W-:Y:S02]  /*c8e50*/  LDGSTS.E [R5+0xa500], [R88.64], P2 ;  /* 0x0a50000058057fae */ /* 0x0003e40009121846 */
[----:B-1----:R-:W-:-:S02]  /*c8e60*/  IMAD.MOV.U32 R88, RZ, RZ, R91 ;  /* 0x000000ffff587224 */ /* 0x002fc400078e005b */
[--C-:B------:R-:W-:Y:S02]  /*c8e70*/  IMAD.X R97, R97, 0x1, R0.reuse, P1 ;  /* 0x0000000161617824 */ /* 0x100fe400008e0600 */
[----:B------:R-:W-:-:S03]  /*c8e80*/  IMAD.X R96, R96, 0x1, R0, P3 ;  /* 0x0000000160607824 */ /* 0x000fc600018e0600 */
[----:B------:R-:W-:Y:S01]  /*c8e90*/  STL [R1+0x6e04], R97 ;  /* 0x006e046101007387 */ /* 0x000fe20000100800 */
[----:B------:R-:W-:Y:S02]  /*c8ea0*/  STL [R1+0x6e10], R94 ;  /* 0x006e105e01007387 */ /* 0x000fe40000100800 */
[----:B------:R-:W3:Y:S02]  /*c8eb0*/  LDL.LU R99, [R1+0x6fac] ;  /* 0x006fac0001637983 */ /* 0x000ee40000300800 */
[----:B------:R1:W-:Y:S01]  /*c8ec0*/  STL [R1+0x6e0c], R96 ;  /* 0x006e0c6001007387 */ /* 0x0003e20000100800 */
[----:B------:R-:W3:Y:S01]  /*c8ed0*/  LDL.LU R91, [R1+0x6fb4] ;  /* 0x006fb400015b7983 */ /* 0x000ee20000300800 */
[----:B------:R-:W-:Y:S02]  /*c8ee0*/  MOV R89, R97 ;  /* 0x0000006100597202 */ /* 0x000fe40000000f00 */
[----:B----4-:R-:W-:-:S03]  /*c8ef0*/  IADD3 R92, P1, R92, R2, RZ ;  /* 0x000000025c5c7210 */ /* 0x010fc60007f3e0ff */
[----:B------:R4:W-:Y:S01]  /*c8f00*/  LDGSTS.E [R5+0xa580], [R88.64], P2 ;  /* 0x0a58000058057fae */ /* 0x0009e20009121846 */
[----:B------:R-:W-:Y:S01]  /*c8f10*/  IADD3 R4, P3, R4, R2, RZ ;  /* 0x0000000204047210 */ /* 0x000fe20007f7e0ff */
[----:B----4-:R-:W-:Y:S02]  /*c8f20*/  IMAD.MOV.U32 R88, RZ, RZ, R94 ;  /* 0x000000ffff587224 */ /* 0x010fe400078e005e */
[----:B------:R-:W-:Y:S02]  /*c8f30*/  IMAD.MOV.U32 R89, RZ, RZ, R96 ;  /* 0x000000ffff597224 */ /* 0x000fe400078e0060 */
[----:B-1----:R-:W4:Y:S04]  /*c8f40*/  LDL.LU R96, [R1+0x6fc0] ;  /* 0x006fc00001607983 */ /* 0x002f280000300800 */
[----:B------:R1:W-:Y:S01]  /*c8f50*/  LDGSTS.E [R5+0xa600], [R88.64], P2 ;  /* 0x0a60000058057fae */ /* 0x0003e20009121846 */
[----:B------:R-:W4:Y:S02]  /*c8f60*/  LDL.LU R94, [R1+0x6fc8] ;  /* 0x006fc800015e7983 */ /* 0x000f240000300800 */
[----:B------:R-:W-:Y:S02]  /*c8f70*/  STL [R1+0x6e18], R92 ;  /* 0x006e185c01007387 */ /* 0x000fe40000100800 */
[----:B-1----:R-:W-:-:S02]  /*c8f80*/  IMAD.MOV.U32 R88, RZ, RZ, R92 ;  /* 0x000000ffff587224 */ /* 0x002fc400078e005c */
[----:B------:R-:W-:Y:S01]  /*c8f90*/  IMAD.X R95, R95, 0x1, R0, P1 ;  /* 0x000000015f5f7824 */ /* 0x000fe200008e0600 */
[----:B------:R-:W-:-:S03]  /*c8fa0*/  IADD3.X R90, R90, R0, RZ, P3, !PT ;  /* 0x000000005a5a7210 */ /* 0x000fc60001ffe4ff */
[----:B------:R-:W-:Y:S01]  /*c8fb0*/  IMAD.MOV.U32 R89, RZ, RZ, R95 ;  /* 0x000000ffff597224 */ /* 0x000fe200078e005f */
[----:B------:R-:W-:-:S04]  /*c8fc0*/  ISETP.GT.AND P1, PT, R6, 0x18, PT ;  /* 0x000000180600780c */ /* 0x000fc80003f24270 */
[----:B------:R1:W-:Y:S04]  /*c8fd0*/  LDGSTS.E [R5+0xa680], [R88.64], P2 ;  /* 0x0a68000058057fae */ /* 0x0003e80009121846 */
[----:B------:R-:W-:Y:S01]  /*c8fe0*/  STL [R1+0x6e14], R95 ;  /* 0x006e145f01007387 */ /* 0x000fe20000100800 */
[----:B------:R1:W-:Y:S02]  /*c8ff0*/  STL [R1+0x6e20], R4 ;  /* 0x006e200401007387 */ /* 0x0003e40000100800 */
[----:B------:R-:W4:Y:S02]  /*c9000*/  LDL.LU R97, [R1+0x6fbc] ;  /* 0x006fbc0001617983 */ /* 0x000f240000300800 */
[----:B-1----:R-:W-:Y:S01]  /*c9010*/  IMAD.MOV.U32 R88, RZ, RZ, R4 ;  /* 0x000000ffff587224 */ /* 0x002fe200078e0004 */
[----:B------:R-:W-:-:S02]  /*c9020*/  MOV R89, R90 ;  /* 0x0000005a00597202 */ /* 0x000fc40000000f00 */
[----:B------:R-:W-:-:S03]  /*c9030*/  SEL R4, RZ, 0x4, !P1 ;  /* 0x00000004ff047807 */ /* 0x000fc60004800000 */
[----:B------:R1:W-:Y:S01]  /*c9040*/  LDGSTS.E [R5+0xa700], [R88.64], P2 ;  /* 0x0a70000058057fae */ /* 0x0003e20009121846 */
[----:B------:R-:W-:-:S03]  /*c9050*/  SEL R4, R4, RZ, !P0 ;  /* 0x000000ff04047207 */ /* 0x000fc60004000000 */
[----:B------:R1:W-:Y:S01]  /*c9060*/  STL [R1+0x6e1c], R90 ;  /* 0x006e1c5a01007387 */ /* 0x0003e20000100800 */
[----:B------:R-:W4:Y:S02]  /*c9070*/  LDL.LU R95, [R1+0x6fc4] ;  /* 0x006fc400015f7983 */ /* 0x000f240000300800 */
[----:B------:R-:W4:Y:S01]  /*c9080*/  LDL.LU R92, [R1+0x6fd0] ;  /* 0x006fd000015c7983 */ /* 0x000f220000300800 */
[----:B------:R-:W-:Y:S01]  /*c9090*/  ISETP.NE.U32.AND P1, PT, R4, RZ, PT ;  /* 0x000000ff0400720c */ /* 0x000fe20003f25070 */
[----:B-1----:R-:W4:Y:S01]  /*c90a0*/  LDL.LU R90, [R1+0x6fd8] ;  /* 0x006fd800015a7983 */ /* 0x002f220000300800 */
[----:B--2---:R-:W-:-:S05]  /*c90b0*/  IADD3 R93, P3, R93, R2, RZ ;  /* 0x000000025d5d7210 */ /* 0x004fca0007f7e0ff */
[----:B------:R-:W-:Y:S02]  /*c90c0*/  IMAD.X R100, R100, 0x1, R0, P3 ;  /* 0x0000000164647824 */ /* 0x000fe400018e0600 */
[----:B------:R-:W-:Y:S02]  /*c90d0*/  IMAD.MOV.U32 R88, RZ, RZ, R93 ;  /* 0x000000ffff587224 */ /* 0x000fe400078e005d */
[----:B------:R-:W-:-:S05]  /*c90e0*/  IMAD.MOV.U32 R89, RZ, RZ, R100 ;  /* 0x000000ffff597224 */ /* 0x000fca00078e0064 */
[----:B------:R1:W-:Y:S04]  /*c90f0*/  LDGSTS.E [R5+0xa780], [R88.64], P2 ;  /* 0x0a78000058057fae */ /* 0x0003e80009121846 */
[----:B------:R2:W-:Y:S01]  /*c9100*/  STL [R1+0x6e28], R93 ;  /* 0x006e285d01007387 */ /* 0x0005e20000100800 */
[----:B------:R-:W-:Y:S01]  /*c9110*/  STL [R1+0x6e24], R100 ;  /* 0x006e246401007387 */ /* 0x000fe20000100800 */
[-C--:B---3--:R-:W-:Y:S02]  /*c9120*/  IADD3 R98, P2, R98, R2.reuse, RZ ;  /* 0x0000000262627210 */ /* 0x088fe40007f5e0ff */
[----:B------:R-:W-:Y:S01]  /*c9130*/  IADD3 R7, P3, R7, R2, RZ ;  /* 0x0000000207077210 */ /* 0x000fe20007f7e0ff */
[----:B--2---:R-:W2:Y:S01]  /*c9140*/  LDL.LU R93, [R1+0x6fcc] ;  /* 0x006fcc00015d7983 */ /* 0x004ea20000300800 */
[----:B------:R-:W3:Y:S02]  /*c9150*/  LDL.LU R4, [R1+0x6fd4] ;  /* 0x006fd40001047983 */ /* 0x000ee40000300800 */
[----:B-1----:R-:W-:Y:S01]  /*c9160*/  IMAD.MOV.U32 R88, RZ, RZ, R98 ;  /* 0x000000ffff587224 */ /* 0x002fe200078e0062 */
[----:B------:R-:W-:Y:S01]  /*c9170*/  STL [R1+0x6fb0], R98 ;  /* 0x006fb06201007387 */ /* 0x000fe20000100800 */
[----:B------:R-:W-:Y:S01]  /*c9180*/  IADD3.X R99, R99, R0, RZ, P2, !PT ;  /* 0x0000000063637210 */ /* 0x000fe200017fe4ff */
[----:B------:R-:W-:-:S04]  /*c9190*/  IMAD.X R91, R91, 0x1, R0, P3 ;  /* 0x000000015b5b7824 */ /* 0x000fc800018e0600 */
[----:B------:R-:W-:Y:S01]  /*c91a0*/  IMAD.MOV.U32 R89, RZ, RZ, R99 ;  /* 0x000000ffff597224 */ /* 0x000fe200078e0063 */
[----:B------:R-:W-:Y:S01]  /*c91b0*/  STL [R1+0x6fac], R99 ;  /* 0x006fac6301007387 */ /* 0x000fe20000100800 */
[----:B------:R-:W-:Y:S02]  /*c91c0*/  STL [R1+0x6fb8], R7 ;  /* 0x006fb80701007387 */ /* 0x000fe40000100800 */
[----:B------:R1:W-:Y:S01]  /*c91d0*/  STL [R1+0x6fb4], R91 ;  /* 0x006fb45b01007387 */ /* 0x0003e20000100800 */
[----:B------:R1:W-:Y:S02]  /*c91e0*/  LDGSTS.E [R5+0xc000], [R88.64], P1 ;  /* 0x0c00000058057fae */ /* 0x0003e40008921846 */
[----:B-1----:R-:W-:Y:S01]  /*c91f0*/  IMAD.MOV.U32 R89, RZ, RZ, R91 ;  /* 0x000000ffff597224 */ /* 0x002fe200078e005b */
[----:B------:R-:W-:Y:S01]  /*c9200*/  MOV R88, R7 ;  /* 0x0000000700587202 */ /* 0x000fe20000000f00 */
[----:B------:R-:W3:Y:S01]  /*c9210*/  LDL.LU R91, [R1+0x6fdc] ;  /* 0x006fdc00015b7983 */ /* 0x000ee20000300800 */
[----:B------:R-:W3:Y:S02]  /*c9220*/  LDL.LU R7, [R1+0x6fe0] ;  /* 0x006fe00001077983 */ /* 0x000ee40000300800 */
[----:B------:R-:W3:Y:S02]  /*c9230*/  LDL.LU R105, [R1+0x6fe4] ;  /* 0x006fe40001697983 */ /* 0x000ee40000300800 */
[----:B------:R-:W3:Y:S01]  /*c9240*/  LDL.LU R104, [R1+0x6fe8] ;  /* 0x006fe80001687983 */ /* 0x000ee20000300800 */
[----:B----4-:R-:W-:-:S02]  /*c9250*/  IADD3 R96, P2, R96, R2, RZ ;  /* 0x0000000260607210 */ /* 0x010fc40007f5e0ff */
[----:B------:R-:W-:Y:S01]  /*c9260*/  IADD3 R94, P3, R94, R2, RZ ;  /* 0x000000025e5e7210 */ /* 0x000fe20007f7e0ff */
[----:B------:R1:W-:Y:S04]  /*c9270*/  LDGSTS.E [R5+0xc080], [R88.64], P1 ;  /* 0x0c08000058057fae */ /* 0x0003e80008921846 */
[----:B------:R4:W-:Y:S01]  /*c9280*/  STL [R1+0x6fc0], R96 ;  /* 0x006fc06001007387 */ /* 0x0009e20000100800 */
[----:B-1----:R-:W-:Y:S01]  /*c9290*/  MOV R88, R96 ;  /* 0x0000006000587202 */ /* 0x002fe20000000f00 */
[----:B------:R-:W-:-:S05]  /*c92a0*/  IMAD.X R97, R97, 0x1, R0, P2 ;  /* 0x0000000161617824 */ /* 0x000fca00010e0600 */
[----:B------:R1:W-:Y:S01]  /*c92b0*/  STL [R1+0x6fbc], R97 ;  /* 0x006fbc6101007387 */ /* 0x0003e20000100800 */
[----:B------:R-:W-:Y:S02]  /*c92c0*/  STL [R1+0x6fc8], R94 ;  /* 0x006fc85e01007387 */ /* 0x000fe40000100800 */
[----:B------:R-:W-:-:S05]  /*c92d0*/  IMAD.MOV.U32 R89, RZ, RZ, R97 ;  /* 0x000000ffff597224 */ /* 0x000fca00078e0061 */
[----:B------:R1:W-:Y:S01]  /*c92e0*/  LDGSTS.E [R5+0xc100], [R88.64], P1 ;  /* 0x0c10000058057fae */ /* 0x0003e20008921846 */
[----:B------:R-:W-:Y:S01]  /*c92f0*/  IMAD.X R95, R95, 0x1, R0, P3 ;  /* 0x000000015f5f7824 */ /* 0x000fe200018e0600 */
[----:B------:R-:W-:-:S04]  /*c9300*/  IADD3 R92, P2, R92, R2, RZ ;  /* 0x000000025c5c7210 */ /* 0x000fc80007f5e0ff */
[----:B------:R2:W-:Y:S01]  /*c9310*/  STL [R1+0x6fc4], R95 ;  /* 0x006fc45f01007387 */ /* 0x0005e20000100800 */
[----:B------:R-:W3:Y:S02]  /*c9320*/  LDL.LU R103, [R1+0x6fec] ;  /* 0x006fec0001677983 */ /* 0x000ee40000300800 */
[----:B------:R-:W3:Y:S02]  /*c9330*/  LDL.LU R102, [R1+0x6ff0] ;  /* 0x006ff00001667983 */ /* 0x000ee40000300800 */
[----:B------:R-:W3:Y:S01]  /*c9340*/  LDL.LU R101, [R1+0x6ff4] ;  /* 0x006ff40001657983 */ /* 0x000ee20000300800 */
[----:B------:R-:W-:Y:S01]  /*c9350*/  IADD3 R90, P3, R90, R2, RZ ;  /* 0x000000025a5a7210 */ /* 0x000fe20007f7e0ff */
[----:B------:R-:W3:Y:S01]  /*c9360*/  LDL.LU R100, [R1+0x6ff8] ;  /* 0x006ff80001647983 */ /* 0x000ee20000300800 */
[----:B------:R-:W3:Y:S02]  /*c9370*/  LDL.LU R98, [R1+0x7000] ;  /* 0x0070000001627983 */ /* 0x000ee40000300800 */
[----:B-1----:R-:W-:-:S02]  /*c9380*/  IMAD.MOV.U32 R88, RZ, RZ, R94 ;  /* 0x000000ffff587224 */ /* 0x002fc400078e005e */
[----:B------:R-:W-:Y:S01]  /*c9390*/  IMAD.MOV.U32 R89, RZ, RZ, R95 ;  /* 0x000000ffff597224 */ /* 0x000fe200078e005f */
[----:B----4-:R-:W4:Y:S01]  /*c93a0*/  LDL.LU R96, [R1+0x7008] ;  /* 0x0070080001607983 */ /* 0x010f220000300800 */
[----:B------:R-:W-:Y:S03]  /*c93b0*/  STL [R1+0x6fd0], R92 ;  /* 0x006fd05c01007387 */ /* 0x000fe60000100800 */
[----:B------:R1:W-:Y:S02]  /*c93c0*/  LDGSTS.E [R5+0xc180], [R88.64], P1 ;  /* 0x0c18000058057fae */ /* 0x0003e40008921846 */
[----:B-1----:R-:W-:Y:S01]  /*c93d0*/  IMAD.MOV.U32 R88, RZ, RZ, R92 ;  /* 0x000000ffff587224 */ /* 0x002fe200078e005c */
[----:B--2---:R-:W-:Y:S01]  /*c93e0*/  IADD3.X R93, R93, R0, RZ, P2, !PT ;  /* 0x000000005d5d7210 */ /* 0x004fe200017fe4ff */
[----:B---3--:R-:W-:-:S04]  /*c93f0*/  IMAD.X R4, R4, 0x1, R0, P3 ;  /* 0x0000000104047824 */ /* 0x008fc800018e0600 */
[----:B------:R1:W-:Y:S01]  /*c9400*/  STL [R1+0x6fcc], R93 ;  /* 0x006fcc5d01007387 */ /* 0x0003e20000100800 */
[----:B------:R2:W-:Y:S02]  /*c9410*/  STL [R1+0x6fd8], R90 ;  /* 0x006fd85a01007387 */ /* 0x0005e40000100800 */
[----:B------:R-:W3:Y:S01]  /*c9420*/  LDL.LU R99, [R1+0x6ffc] ;  /* 0x006ffc0001637983 */ /* 0x000ee20000300800 */
[----:B------:R2:W-:Y:S01]  /*c9430*/  STL [R1+0x6fd4], R4 ;  /* 0x006fd40401007387 */ /* 0x0005e20000100800 */
[----:B------:R-:W-:-:S03]  /*c9440*/  IMAD.MOV.U32 R89, RZ, RZ, R93 ;  /* 0x000000ffff597224 */ /* 0x000fc600078e005d */
[----:B------:R-:W3:Y:S01]  /*c9450*/  LDL.LU R97, [R1+0x7004] ;  /* 0x0070040001617983 */ /* 0x000ee20000300800 */
[----:B------:R-:W3:Y:S02]  /*c9460*/  LDL.LU R95, [R1+0x700c] ;  /* 0x00700c00015f7983 */ /* 0x000ee40000300800 */
[----:B------:R-:W3:Y:S01]  /*c9470*/  LDL.LU R94, [R1+0x7010] ;  /* 0x00701000015e7983 */ /* 0x000ee20000300800 */
[----:B------:R2:W-:Y:S04]  /*c9480*/  LDGSTS.E [R5+0xc200], [R88.64], P1 ;  /* 0x0c20000058057fae */ /* 0x0005e80008921846 */
[----:B-1----:R-:W3:Y:S01]  /*c9490*/  LDL.LU R93, [R1+0x7014] ;  /* 0x00701400015d7983 */ /* 0x002ee20000300800 */
[----:B------:R-:W3:Y:S01]  /*c94a0*/  LDL.LU R92, [R1+0x7018] ;  /* 0x00701800015c7983 */ /* 0x000ee20000300800 */
[----:B--2---:R-:W-:Y:S01]  /*c94b0*/  MOV R88, R90 ;  /* 0x0000005a00587202 */ /* 0x004fe20000000f00 */
[----:B------:R-:W-:Y:S01]  /*c94c0*/  IMAD.MOV.U32 R89, RZ, RZ, R4 ;  /* 0x000000ffff597224 */ /* 0x000fe200078e0004 */
[----:B------:R-:W2:Y:S01]  /*c94d0*/  LDL.LU R90, [R1+0x7020] ;  /* 0x00702000015a7983 */ /* 0x000ea20000300800 */
[----:B------:R-:W2:Y:S03]  /*c94e0*/  LDL.LU R4, [R1+0x7028] ;  /* 0x0070280001047983 */ /* 0x000ea60000300800 */
[----:B------:R1:W-:Y:S01]  /*c94f0*/  LDGSTS.E [R5+0xc280], [R88.64], P1 ;  /* 0x0c28000058057fae */ /* 0x0003e20008921846 */
[----:B------:R-:W-:-:S02]  /*c9500*/  IADD3 R7, P2, R7, R2, RZ ;  /* 0x0000000207077210 */ /* 0x000fc40007f5e0ff */
[----:B------:R-:W-:-:S03]  /*c9510*/  IADD3 R104, P3, R104, R2, RZ ;  /* 0x0000000268687210 */ /* 0x000fc60007f7e0ff */
[--C-:B------:R-:W-:Y:S01]  /*c9520*/  IMAD.X R91, R91, 0x1, R0.reuse, P2 ;  /* 0x000000015b5b7824 */ /* 0x100fe200010e0600 */
[----:B------:R-:W-:Y:S01]  /*c9530*/  STL [R1+0x6fe0], R7 ;  /* 0x006fe00701007387 */ /* 0x000fe20000100800 */
[----:B------:R-:W-:Y:S02]  /*c9540*/  IMAD.X R105, R105, 0x1, R0, P3 ;  /* 0x0000000169697824 */ /* 0x000fe400018e0600 */
[----:B-1----:R-:W-:Y:S01]  /*c9550*/  IMAD.MOV.U32 R89, RZ, RZ, R91 ;  /* 0x000000ffff597224 */ /* 0x002fe200078e005b */
[----:B------:R1:W-:Y:S01]  /*c9560*/  STL [R1+0x6fdc], R91 ;  /* 0x006fdc5b01007387 */ /* 0x0003e20000100800 */
[----:B------:R-:W-:Y:S01]  /*c9570*/  STL [R1+0x6fe8], R104 ;  /* 0x006fe86801007387 */ /* 0x000fe20000100800 */
[----:B------:R-:W-:-:S05]  /*c9580*/  MOV R88, R7 ;  /* 0x0000000700587202 */ /* 0x000fca0000000f00 */
[----:B------:R2:W-:Y:S04]  /*c9590*/  LDGSTS.E [R5+0xc300], [R88.64], P1 ;  /* 0x0c30000058057fae */ /* 0x0005e80008921846 */
[----:B-1----:R-:W2:Y:S01]  /*c95a0*/  LDL.LU R91, [R1+0x701c] ;  /* 0x00701c00015b7983 */ /* 0x002ea20000300800 */
[----:B------:R-:W-:Y:S02]  /*c95b0*/  STL [R1+0x6fe4], R105 ;  /* 0x006fe46901007387 */ /* 0x000fe40000100800 */
[----:B------:R-:W2:Y:S01]  /*c95c0*/  LDL.LU R7, [R1+0x7024] ;  /* 0x0070240001077983 */ /* 0x000ea20000300800 */
[-C--:B------:R-:W-:Y:S02]  /*c95d0*/  IADD3 R102, P2, R102, R2.reuse, RZ ;  /* 0x0000000266667210 */ /* 0x080fe40007f5e0ff */
[----:B------:R-:W-:-:S02]  /*c95e0*/  IADD3 R100, P3, R100, R2, RZ ;  /* 0x0000000264647210 */ /* 0x000fc40007f7e0ff */
[----:B------:R-:W-:Y:S01]  /*c95f0*/  IADD3.X R103, R103, R0, RZ, P2, !PT ;  /* 0x0000000067677210 */ /* 0x000fe200017fe4ff */
[-C--:B------:R-:W-:Y:S02]  /*c9600*/  IADD3 R98, P2, R98, R2.reuse, RZ ;  /* 0x0000000262627210 */ /* 0x080fe40007f5e0ff */
[--C-:B------:R-:W-:Y:S01]  /*c9610*/  IMAD.X R101, R101, 0x1, R0.reuse, P3 ;  /* 0x0000000165657824 */ /* 0x100fe200018e0600 */
[----:B----4-:R-:W-:Y:S01]  /*c9620*/  IADD3 R96, P3, R96, R2, RZ ;  /* 0x0000000260607210 */ /* 0x010fe20007f7e0ff */
[----:B------:R-:W-:Y:S01]  /*c9630*/  STL [R1+0x6ff0], R102 ;  /* 0x006ff06601007387 */ /* 0x000fe20000100800 */
[----:B------:R-:W-:Y:S02]  /*c9640*/  STL [R1+0x6fec], R103 ;  /* 0x006fec6701007387 */ /* 0x000fe40000100800 */
[----:B------:R-:W-:Y:S02]  /*c9650*/  STL [R1+0x6ff8], R100 ;  /* 0x006ff86401007387 */ /* 0x000fe40000100800 */
[----:B------:R-:W-:Y:S01]  /*c9660*/  STL [R1+0x6ff4], R101 ;  /* 0x006ff46501007387 */ /* 0x000fe20000100800 */
[----:B------:R-:W-:Y:S01]  /*c9670*/  STL [R1+0x7000], R98 ;  /* 0x0070006201007387 */ /* 0x000fe20000100800 */
[----:B---3--:R-:W-:-:S02]  /*c9680*/  IMAD.X R99, R99, 0x1, R0, P2 ;  /* 0x0000000163637824 */ /* 0x008fc400010e0600 */
[--C-:B------:R-:W-:Y:S01]  /*c9690*/  IMAD.X R97, R97, 0x1, R0.reuse, P3 ;  /* 0x0000000161617824 */ /* 0x100fe200018e0600 */
[-C--:B------:R-:W-:Y:S02]  /*c96a0*/  IADD3 R94, P2, R94, R2.reuse, RZ ;  /* 0x000000025e5e7210 */ /* 0x080fe40007f5e0ff */
[----:B------:R-:W-:Y:S02]  /*c96b0*/  IADD3 R92, P3, R92, R2, RZ ;  /* 0x000000025c5c7210 */ /* 0x000fe40007f7e0ff */
[----:B------:R-:W-:Y:S01]  /*c96c0*/  IADD3.X R95, R95, R0, RZ, P2, !PT ;  /* 0x000000005f5f7210 */ /* 0x000fe200017fe4ff */
[----:B------:R-:W-:Y:S01]  /*c96d0*/  STL [R1+0x6ffc], R99 ;  /* 0x006ffc6301007387 */ /* 0x000fe20000100800 */
[----:B------:R-:W-:Y:S02]  /*c96e0*/  STL [R1+0x7008], R96 ;  /* 0x0070086001007387 */ /* 0x000fe40000100800 */
[----:B------:R-:W-:Y:S01]  /*c96f0*/  IMAD.X R93, R93, 0x1, R0, P3 ;  /* 0x000000015d5d7824 */ /* 0x000fe200018e0600 */
[----:B------:R-:W-:Y:S01]  /*c9700*/  STL [R1+0x7004], R97 ;  /* 0x0070046101007387 */ /* 0x000fe20000100800 */
[----:B------:R-:W-:Y:S01]  /*c9710*/  STL [R1+0x7010], R94 ;  /* 0x0070105e01007387 */ /* 0x000fe20000100800 */
[----:B--2---:R-:W-:-:S02]  /*c9720*/  IADD3 R90, P2, R90, R2, RZ ;  /* 0x000000025a5a7210 */ /* 0x004fc40007f5e0ff */
[----:B------:R-:W-:Y:S01]  /*c9730*/  IADD3 R4, P3, R4, R2, RZ ;  /* 0x0000000204047210 */ /* 0x000fe20007f7e0ff */
[----:B------:R-:W-:Y:S01]  /*c9740*/  STL [R1+0x700c], R95 ;  /* 0x00700c5f01007387 */ /* 0x000fe20000100800 */
[----:B------:R-:W-:Y:S02]  /*c9750*/  STL [R1+0x7018], R92 ;  /* 0x0070185c01007387 */ /* 0x000fe40000100800 */
[----:B------:R-:W-:Y:S02]  /*c9760*/  STL [R1+0x7014], R93 ;  /* 0x0070145d01007387 */ /* 0x000fe40000100800 */
[----:B------:R-:W-:Y:S02]  /*c9770*/  STL [R1+0x7020], R90 ;  /* 0x0070205a01007387 */ /* 0x000fe40000100800 */
[--C-:B------:R-:W-:Y:S02]  /*c9780*/  IMAD.X R91, R91, 0x1, R0.reuse, P2 ;  /* 0x000000015b5b7824 */ /* 0x100fe400010e0600 */
[----:B------:R-:W-:-:S03]  /*c9790*/  IMAD.X R7, R7, 0x1, R0, P3 ;  /* 0x0000000107077824 */ /* 0x000fc600018e0600 */
[----:B------:R1:W-:Y:S01]  /*c97a0*/  STL [R1+0x701c], R91 ;  /* 0x00701c5b01007387 */ /* 0x0003e20000100800 */
[----:B------:R-:W-:Y:S02]  /*c97b0*/  STL [R1+0x7028], R4 ;  /* 0x0070280401007387 */ /* 0x000fe40000100800 */
[----:B------:R2:W-:Y:S02]  /*c97c0*/  STL [R1+0x7024], R7 ;  /* 0x0070240701007387 */ /* 0x0005e40000100800 */
[----:B------:R-:W3:Y:S02]  /*c97d0*/  LDL.LU.64 R124, [R1+0x62a8] ;  /* 0x0062a800017c7983 */ /* 0x000ee40000300a00 */
[----:B------:R-:W-:Y:S02]  /*c97e0*/  IMAD.MOV.U32 R88, RZ, RZ, R104 ;  /* 0x000000ffff587224 */ /* 0x000fe400078e0068 */
[----:B------:R-:W-:-:S05]  /*c97f0*/  IMAD.MOV.U32 R89, RZ, RZ, R105 ;  /* 0x000000ffff597224 */ /* 0x000fca00078e0069 */
[----:B------:R4:W-:Y:S02]  /*c9800*/  LDGSTS.E [R5+0xc380], [R88.64], P1 ;  /* 0x0c38000058057fae */ /* 0x0009e40008921846 */
[----:B----4-:R-:W-:Y:S02]  /*c9810*/  IMAD.MOV.U32 R88, RZ, RZ, R102 ;  /* 0x000000ffff587224 */ /* 0x010fe400078e0066 */
[----:B------:R-:W-:-:S05]  /*c9820*/  IMAD.MOV.U32 R89, RZ, RZ, R103 ;  /* 0x000000ffff597224 */ /* 0x000fca00078e0067 */
[----:B------:R4:W-:Y:S02]  /*c9830*/  LDGSTS.E [R5+0xc400], [R88.64], P1 ;  /* 0x0c40000058057fae */ /* 0x0009e40008921846 */
[----:B----4-:R-:W-:Y:S01]  /*c9840*/  MOV R88, R100 ;  /* 0x0000006400587202 */ /* 0x010fe20000000f00 */
[----:B------:R-:W-:-:S05]  /*c9850*/  IMAD.MOV.U32 R89, RZ, RZ, R101 ;  /* 0x000000ffff597224 */ /* 0x000fca00078e0065 */
[----:B------:R4:W-:Y:S02]  /*c9860*/  LDGSTS.E [R5+0xc480], [R88.64], P1 ;  /* 0x0c48000058057fae */ /* 0x0009e40008921846 */
[----:B----4-:R-:W-:Y:S01]  /*c9870*/  MOV R88, R98 ;  /* 0x0000006200587202 */ /* 0x010fe20000000f00 */
[----:B------:R-:W-:-:S05]  /*c9880*/  IMAD.MOV.U32 R89, RZ, RZ, R99 ;  /* 0x000000ffff597224 */ /* 0x000fca00078e0063 */
[----:B------:R4:W-:Y:S02]  /*c9890*/  LDGSTS.E [R5+0xc500], [R88.64], P1 ;  /* 0x0c50000058057fae */ /* 0x0009e40008921846 */
[----:B----4-:R-:W-:Y:S02]  /*c98a0*/  IMAD.MOV.U32 R88, RZ, RZ, R96 ;  /* 0x000000ffff587224 */ /* 0x010fe400078e0060 */
        /* <DEDUP_REMOVED lines=9> */
[----:B------:R-:W-:Y:S02]  /*c9940*/  IMAD.MOV.U32 R89, RZ, RZ, R91 ;  /* 0x000000ffff597224 */ /* 0x000fe400078e005b */
[----:B-1----:R-:W4:Y:S01]  /*c9950*/  LDL.LU.64 R90, [R1+0x62a0] ;  /* 0x0062a000015a7983 */ /* 0x002f220000300a00 */
[----:B------:R-:W4:Y:S02]  /*c9960*/  LDL.LU.64 R92, [R1+0x6298] ;  /* 0x00629800015c7983 */ /* 0x000f240000300a00 */
[----:B------:R-:W4:Y:S02]  /*c9970*/  LDL.LU.64 R94, [R1+0x6290] ;  /* 0x00629000015e7983 */ /* 0x000f240000300a00 */
[----:B------:R-:W4:Y:S01]  /*c9980*/  LDL.LU.64 R96, [R1+0x6288] ;  /* 0x0062880001607983 */ /* 0x000f220000300a00 */
[----:B------:R-:W4:Y:S01]  /*c9990*/  LDL.LU.64 R98, [R1+0x6280] ;  /* 0x0062800001627983 */ /* 0x000f220000300a00 */
[----:B------:R-:W4:Y:S02]  /*c99a0*/  LDL.LU.64 R100, [R1+0x6278] ;  /* 0x0062780001647983 */ /* 0x000f240000300a00 */
[----:B------:R-:W4:Y:S02]  /*c99b0*/  LDL.LU.64 R102, [R1+0x6270] ;  /* 0x0062700001667983 */ /* 0x000f240000300a00 */
[----:B------:R-:W4:Y:S01]  /*c99c0*/  LDL.LU.64 R104, [R1+0x6268] ;  /* 0x0062680001687983 */ /* 0x000f220000300a00 */
[----:B------:R-:W4:Y:S01]  /*c99d0*/  LDL.LU.64 R106, [R1+0x6260] ;  /* 0x00626000016a7983 */ /* 0x000f220000300a00 */
[----:B------:R-:W4:Y:S02]  /*c99e0*/  LDL.LU.64 R108, [R1+0x6258] ;  /* 0x00625800016c7983 */ /* 0x000f240000300a00 */
[----:B------:R-:W4:Y:S02]  /*c99f0*/  LDL.LU.64 R110, [R1+0x6250] ;  /* 0x00625000016e7983 */ /* 0x000f240000300a00 */
[----:B------:R-:W4:Y:S01]  /*c9a00*/  LDL.LU.64 R112, [R1+0x6248] ;  /* 0x0062480001707983 */ /* 0x000f220000300a00 */
[----:B------:R1:W-:Y:S04]  /*c9a10*/  LDGSTS.E [R5+0xc700], [R88.64], P1 ;  /* 0x0c70000058057fae */ /* 0x0003e80008921846 */
[----:B------:R-:W4:Y:S01]  /*c9a20*/  LDL.LU.64 R114, [R1+0x6240] ;  /* 0x0062400001727983 */ /* 0x000f220000300a00 */
[----:B------:R-:W4:Y:S01]  /*c9a30*/  LDL.LU.64 R116, [R1+0x6238] ;  /* 0x0062380001747983 */ /* 0x000f220000300a00 */
[----:B------:R-:W-:Y:S01]  /*c9a40*/  ISETP.GT.AND P2, PT, R6, 0x1, PT ;  /* 0x000000010600780c */ /* 0x000fe20003f44270 */
[----:B------:R-:W4:Y:S01]  /*c9a50*/  LDL.LU R123, [R1+0x642c] ;  /* 0x00642c00017b7983 */ /* 0x000f220000300800 */
[----:B------:R-:W4:Y:S01]  /*c9a60*/  LDL.LU R122, [R1+0x6430] ;  /* 0x00643000017a7983 */ /* 0x000f220000300800 */
[----:B------:R-:W4:Y:S02]  /*c9a70*/  LDL.LU R121, [R1+0x6434] ;  /* 0x0064340001797983 */ /* 0x000f240000300800 */
[----:B------:R-:W4:Y:S02]  /*c9a80*/  LDL.LU R120, [R1+0x6438] ;  /* 0x0064380001787983 */ /* 0x000f240000300800 */
[----:B------:R-:W4:Y:S01]  /*c9a90*/  LDL.LU R119, [R1+0x643c] ;  /* 0x00643c0001777983 */ /* 0x000f220000300800 */
[----:B------:R-:W4:Y:S01]  /*c9aa0*/  LDL.LU R118, [R1+0x6440] ;  /* 0x0064400001767983 */ /* 0x000f220000300800 */
[----:B-1----:R-:W-:-:S02]  /*c9ab0*/  IMAD.MOV.U32 R88, RZ, RZ, R4 ;  /* 0x000000ffff587224 */ /* 0x002fc400078e0004 */
[----:B------:R-:W-:-:S05]  /*c9ac0*/  IMAD.MOV.U32 R89, RZ, RZ, R7 ;  /* 0x000000ffff597224 */ /* 0x000fca00078e0007 */
[----:B------:R4:W-:Y:S01]  /*c9ad0*/  LDGSTS.E [R5+0xc780], [R88.64], P1 ;  /* 0x0c78000058057fae */ /* 0x0009e20008921846 */
[----:B------:R-:W-:-:S04]  /*c9ae0*/  ISETP.GT.AND P1, PT, R6, 0x1c, PT ;  /* 0x0000001c0600780c */ /* 0x000fc80003f24270 */
[----:B--2---:R-:W-:Y:S02]  /*c9af0*/  SEL R7, RZ, 0x4, !P1 ;  /* 0x00000004ff077807 */ /* 0x004fe40004800000 */
[----:B------:R-:W-:Y:S02]  /*c9b00*/  SEL R4, RZ, 0x4, !P2 ;  /* 0x00000004ff047807 */ /* 0x000fe40005000000 */
[----:B------:R-:W-:Y:S02]  /*c9b10*/  SEL R7, R7, RZ, !P0 ;  /* 0x000000ff07077207 */ /* 0x000fe40004000000 */
[----:B------:R-:W-:Y:S02]  /*c9b20*/  SEL R4, R4, RZ, !P0 ;  /* 0x000000ff04047207 */ /* 0x000fe40004000000 */
[----:B------:R-:W-:Y:S02]  /*c9b30*/  ISETP.NE.U32.AND P2, PT, R7, RZ, PT ;  /* 0x000000ff0700720c */ /* 0x000fe40003f45070 */
[----:B------:R-:W-:-:S02]  /*c9b40*/  ISETP.NE.U32.AND P1, PT, R4, RZ, PT ;  /* 0x000000ff0400720c */ /* 0x000fc40003f25070 */
[----:B---3--:R-:W-:-:S04]  /*c9b50*/  IADD3 R7, P3, R124, R2, RZ ;  /* 0x000000027c077210 */ /* 0x008fc80007f7e0ff */
[----:B------:R-:W-:Y:S02]  /*c9b60*/  IADD3.X R4, R125, R0, RZ, P3, !PT ;  /* 0x000000007d047210 */ /* 0x000fe40001ffe4ff */
[----:B------:R-:W2:Y:S01]  /*c9b70*/  LDL.LU.64 R124, [R1+0x6230] ;  /* 0x00623000017c7983 */ /* 0x000ea20000300a00 */
[----:B------:R-:W-:Y:S02]  /*c9b80*/  IMAD.MOV.U32 R126, RZ, RZ, R7 ;  /* 0x000000ffff7e7224 */ /* 0x000fe400078e0007 */
[----:B------:R-:W-:-:S05]  /*c9b90*/  IMAD.MOV.U32 R127, RZ, RZ, R4 ;  /* 0x000000ffff7f7224 */ /* 0x000fca00078e0004 */
[----:B------:R1:W-:Y:S01]  /*c9ba0*/  LDGSTS.E [R5+0xe000], [R126.64], P2 ;  /* 0x0e0000007e057fae */ /* 0x0003e20009121846 */
[----:B----4-:R-:W-:-:S05]  /*c9bb0*/  IADD3 R89, P3, R90, R2, RZ ;  /* 0x000000025a597210 */ /* 0x010fca0007f7e0ff */
[----:B------:R-:W-:Y:S01]  /*c9bc0*/  IMAD.X R88, R91, 0x1, R0, P3 ;  /* 0x000000015b587824 */ /* 0x000fe200018e0600 */
[----:B------:R-:W-:-:S05]  /*c9bd0*/  IADD3 R91, P3, R92, R2, RZ ;  /* 0x000000025c5b7210 */ /* 0x000fca0007f7e0ff */
[----:B------:R-:W-:Y:S01]  /*c9be0*/  IMAD.X R90, R93, 0x1, R0, P3 ;  /* 0x000000015d5a7824 */ /* 0x000fe200018e0600 */
[----:B------:R-:W-:-:S05]  /*c9bf0*/  IADD3 R93, P3, R94, R2, RZ ;  /* 0x000000025e5d7210 */ /* 0x000fca0007f7e0ff */
[----:B------:R-:W-:Y:S01]  /*c9c00*/  IMAD.X R92, R95, 0x1, R0, P3 ;  /* 0x000000015f5c7824 */ /* 0x000fe200018e0600 */
[----:B------:R-:W-:-:S04]  /*c9c10*/  IADD3 R95, P3, R96, R2, RZ ;  /* 0x00000002605f7210 */ /* 0x000fc80007f7e0ff */
[----:B------:R-:W-:Y:S01]  /*c9c20*/  IADD3.X R94, R97, R0, RZ, P3, !PT ;  /* 0x00000000615e7210 */ /* 0x000fe20001ffe4ff */
[----:B------:R-:W-:-:S05]  /*c9c30*/  IADD3 R97, P3, R98, R2, RZ ;  /* 0x0000000262617210 */ /* 0x000fca0007f7e0ff */
        /* <DEDUP_REMOVED lines=16> */
[--C-:B------:R-:W-:Y:S01]  /*c9d40*/  IMAD.X R112, R115, 0x1, R0.reuse, P3 ;  /* 0x0000000173707824 */ /* 0x100fe200018e0600 */
[----:B------:R-:W-:Y:S02]  /*c9d50*/  IADD3 R115, P3, R116, R2, RZ ;  /* 0x0000000274737210 */ /* 0x000fe40007f7e0ff */
[----:B------:R-:W-:Y:S02]  /*c9d60*/  LOP3.LUT R89, R89, R88, RZ, 0x3c, !PT ;  /* 0x0000005859597212 */ /* 0x000fe400078e3cff */
[----:B------:R-:W-:Y:S02]  /*c9d70*/  LOP3.LUT R91, R91, R90, RZ, 0x3c, !PT ;  /* 0x0000005a5b5b7212 */ /* 0x000fe400078e3cff */
[----:B------:R-:W-:Y:S01]  /*c9d80*/  LOP3.LUT R93, R93, R92, RZ, 0x3c, !PT ;  /* 0x0000005c5d5d7212 */ /* 0x000fe200078e3cff */
[----:B------:R-:W-:Y:S01]  /*c9d90*/  IMAD.X R114, R117, 0x1, R0, P3 ;  /* 0x0000000175727824 */ /* 0x000fe200018e0600 */
[----:B------:R-:W-:Y:S02]  /*c9da0*/  IADD3 R122, P3, R122, R2, RZ ;  /* 0x000000027a7a7210 */ /* 0x000fe40007f7e0ff */
[----:B------:R-:W-:-:S02]  /*c9db0*/  LOP3.LUT R95, R95, R94, RZ, 0x3c, !PT ;  /* 0x0000005e5f5f7212 */ /* 0x000fc400078e3cff */
[----:B------:R-:W-:Y:S02]  /*c9dc0*/  LOP3.LUT R88, R89, R88, RZ, 0x3c, !PT ;  /* 0x0000005859587212 */ /* 0x000fe400078e3cff */
[----:B------:R-:W-:Y:S02]  /*c9dd0*/  LOP3.LUT R97, R97, R96, RZ, 0x3c, !PT ;  /* 0x0000006061617212 */ /* 0x000fe400078e3cff */
[----:B------:R-:W-:Y:S02]  /*c9de0*/  LOP3.LUT R90, R91, R90, RZ, 0x3c, !PT ;  /* 0x0000005a5b5a7212 */ /* 0x000fe400078e3cff */
[----:B------:R-:W-:Y:S02]  /*c9df0*/  LOP3.LUT R99, R99, R98, RZ, 0x3c, !PT ;  /* 0x0000006263637212 */ /* 0x000fe400078e3cff */
[----:B------:R-:W-:Y:S02]  /*c9e00*/  IADD3.X R123, R123, R0, RZ, P3, !PT ;  /* 0x000000007b7b7210 */ /* 0x000fe40001ffe4ff */
[----:B------:R-:W-:-:S02]  /*c9e10*/  LOP3.LUT R92, R93, R92, RZ, 0x3c, !PT ;  /* 0x0000005c5d5c7212 */ /* 0x000fc400078e3cff */
[----:B------:R-:W-:Y:S02]  /*c9e20*/  LOP3.LUT R101, R101, R100, RZ, 0x3c, !PT ;  /* 0x0000006465657212 */ /* 0x000fe400078e3cff */
[----:B------:R-:W-:Y:S02]  /*c9e30*/  LOP3.LUT R94, R95, R94, RZ, 0x3c, !PT ;  /* 0x0000005e5f5e7212 */ /* 0x000fe400078e3cff */
[----:B------:R-:W-:Y:S02]  /*c9e40*/  LOP3.LUT R103, R103, R102, RZ, 0x3c, !PT ;  /* 0x0000006667677212 */ /* 0x000fe400078e3cff */
[----:B------:R-:W-:Y:S02]  /*c9e50*/  LOP3.LUT R89, R89, R88, RZ, 0x3c, !PT ;  /* 0x0000005859597212 */ /* 0x000fe400078e3cff */
[----:B------:R-:W-:Y:S02]  /*c9e60*/  LOP3.LUT R96, R97, R96, RZ, 0x3c, !PT ;  /* 0x0000006061607212 */ /* 0x000fe400078e3cff */
[----:B------:R-:W-:-:S02]  /*c9e70*/  LOP3.LUT R105, R105, R104, RZ, 0x3c, !PT ;  /* 0x0000006869697212 */ /* 0x000fc400078e3cff */
[----:B------:R-:W-:Y:S02]  /*c9e80*/  LOP3.LUT R91, R91, R90, RZ, 0x3c, !PT ;  /* 0x0000005a5b5b7212 */ /* 0x000fe400078e3cff */
[----:B------:R-:W-:Y:S02]  /*c9e90*/  LOP3.LUT R98, R99, R98, RZ, 0x3c, !PT ;  /* 0x0000006263627212 */ /* 0x000fe400078e3cff */
[----:B------:R-:W-:Y:S01]  /*c9ea0*/  LOP3.LUT R107, R107, R106, RZ, 0x3c, !PT ;  /* 0x0000006a6b6b7212 */ /* 0x000fe200078e3cff */
[----:B------:R-:W-:Y:S01]  /*c9eb0*/  STL [R1+0x6430], R122 ;  /* 0x0064307a01007387 */ /* 0x000fe20000100800 */
[----:B------:R-:W-:Y:S02]  /*c9ec0*/  LOP3.LUT R93, R93, R92, RZ, 0x3c, !PT ;  /* 0x0000005c5d5d7212 */ /* 0x000fe400078e3cff */
[----:B------:R-:W-:Y:S02]  /*c9ed0*/  LOP3.LUT R100, R101, R100, RZ, 0x3c, !PT ;  /* 0x0000006465647212 */ /* 0x000fe400078e3cff */
[----:B------:R-:W-:Y:S01]  /*c9ee0*/  LOP3.LUT R109, R109, R108, RZ, 0x3c, !PT ;  /* 0x0000006c6d6d7212 */ /* 0x000fe200078e3cff */
[----:B------:R-:W-:Y:S01]  /*c9ef0*/  STL [R1+0x642c], R123 ;  /* 0x00642c7b01007387 */ /* 0x000fe20000100800 */
[----:B------:R-:W-:-:S02]  /*c9f00*/  LOP3.LUT R95, R95, R94, RZ, 0x3c, !PT ;  /* 0x0000005e5f5f7212 */ /* 0x000fc400078e3cff */
[----:B------:R-:W-:Y:S02]  /*c9f10*/  LOP3.LUT R102, R103, R102, RZ, 0x3c, !PT ;  /* 0x0000006667667212 */ /* 0x000fe400078e3cff */
[----:B------:R-:W-:Y:S01]  /*c9f20*/  LOP3.LUT R111, R111, R110, RZ, 0x3c, !PT ;  /* 0x0000006e6f6f7212 */ /* 0x000fe200078e3cff */
[----:B------:R-:W-:Y:S01]  /*c9f30*/  STL.64 [R1+0x62a8], R126 ;  /* 0x0062a87e01007387 */ /* 0x000fe20000100a00 */
[----:B------:R-:W-:Y:S02]  /*c9f40*/  LOP3.LUT R97, R97, R96, RZ, 0x3c, !PT ;  /* 0x0000006061617212 */ /* 0x000fe400078e3cff */
[----:B------:R-:W-:Y:S02]  /*c9f50*/  LOP3.LUT R104, R105, R104, RZ, 0x3c, !PT ;  /* 0x0000006869687212 */ /* 0x000fe400078e3cff */
[----:B------:R-:W-:Y:S01]  /*c9f60*/  LOP3.LUT R113, R113, R112, RZ, 0x3c, !PT ;  /* 0x0000007071717212 */ /* 0x000fe200078e3cff */
[----:B------:R-:W-:Y:S01]  /*c9f70*/  STL.64 [R1+0x62a0], R88 ;  /* 0x0062a05801007387 */ /* 0x000fe20000100a00 */
[----:B------:R-:W-:-:S02]  /*c9f80*/  LOP3.LUT R99, R99, R98, RZ, 0x3c, !PT ;  /* 0x0000006263637212 */ /* 0x000fc400078e3cff */
[----:B------:R-:W-:Y:S02]  /*c9f90*/  LOP3.LUT R106, R107, R106, RZ, 0x3c, !PT ;  /* 0x0000006a6b6a7212 */ /* 0x000fe400078e3cff */
[----:B------:R-:W-:Y:S01]  /*c9fa0*/  LOP3.LUT R115, R115, R114, RZ, 0x3c, !PT ;  /* 0x0000007273737212 */ /* 0x000fe200078e3cff */
[----:B------:R-:W-:Y:S01]  /*c9fb0*/  STL.64 [R1+0x6298], R90 ;  /* 0x0062985a01007387 */ /* 0x000fe20000100a00 */
[----:B------:R-:W-:Y:S02]  /*c9fc0*/  LOP3.LUT R101, R101, R100, RZ, 0x3c, !PT ;  /* 0x0000006465657212 */ /* 0x000fe400078e3cff */
[----:B------:R-:W-:Y:S01]  /*c9fd0*/  LOP3.LUT R108, R109, R108, RZ, 0x3c, !PT ;  /* 0x0000006c6d6c7212 */ /* 0x000fe200078e3cff */
[----:B------:R3:W-:Y:S01]  /*c9fe0*/  STL.64 [R1+0x6290], R92 ;  /* 0x0062905c01007387 */ /* 0x0007e20000100a00 */
[----:B------:R-:W-:Y:S02]  /*c9ff0*/  LOP3.LUT R103, R103, R102, RZ, 0x3c, !PT ;  /* 0x0000006667677212 */ /* 0x000fe400078e3cff */
[----:B------:R-:W-:Y:S01]  /*ca000*/  LOP3.LUT R110, R111, R110, RZ, 0x3c, !PT ;  /* 0x0000006e6f6e7212 */ /* 0x000fe200078e3cff */
[----:B------:R-:W-:Y:S01]  /*ca010*/  STL.64 [R1+0x6288], R94 ;  /* 0x0062885e01007387 */ /* 0x000fe20000100a00 */
[----:B------:R-:W-:-:S02]  /*ca020*/  LOP3.LUT R105, R105, R104, RZ, 0x3c, !PT ;  /* 0x0000006869697212 */ /* 0x000fc400078e3cff */
[----:B------:R-:W-:Y:S01]  /*ca030*/  LOP3.LUT R112, R113, R112, RZ, 0x3c, !PT ;  /* 0x0000007071707212 */ /* 0x000fe200078e3cff */
[----:B------:R-:W-:Y:S01]  /*ca040*/  STL.64 [R1+0x6280], R96 ;  /* 0x0062806001007387 */ /* 0x000fe20000100a00 */
[----:B------:R-:W-:Y:S02]  /*ca050*/  LOP3.LUT R107, R107, R106, RZ, 0x3c, !PT ;  /* 0x0000006a6b6b7212 */ /* 0x000fe400078e3cff */
[----:B------:R-:W-:Y:S01]  /*ca060*/  LOP3.LUT R114, R115, R114, RZ, 0x3c, !PT ;  /* 0x0000007273727212 */ /* 0x000fe200078e3cff */
[----:B------:R4:W-:Y:S01]  /*ca070*/  STL.64 [R1+0x6278], R98 ;  /* 0x0062786201007387 */ /* 0x0009e20000100a00 */
[----:B------:R-:W-:Y:S01]  /*ca080*/  LOP3.LUT R109, R109, R108, RZ, 0x3c, !PT ;  /* 0x0000006c6d6d7212 */ /* 0x000fe200078e3cff */
[----:B------:R1:W-:Y:S01]  /*ca090*/  STL.64 [R1+0x6270], R100 ;  /* 0x0062706401007387 */ /* 0x0003e20000100a00 */
[----:B------:R-:W-:Y:S01]  /*ca0a0*/  LOP3.LUT R111, R111, R110, RZ, 0x3c, !PT ;  /* 0x0000006e6f6f7212 */ /* 0x000fe200078e3cff */
[----:B------:R-:W-:Y:S01]  /*ca0b0*/  STL.64 [R1+0x6268], R102 ;  /* 0x0062686601007387 */ /* 0x000fe20000100a00 */
[----:B------:R-:W-:Y:S01]  /*ca0c0*/  LOP3.LUT R113, R113, R112, RZ, 0x3c, !PT ;  /* 0x0000007071717212 */ /* 0x000fe200078e3cff */
[----:B------:R-:W-:Y:S01]  /*ca0d0*/  STL.64 [R1+0x6260], R104 ;  /* 0x0062606801007387 */ /* 0x000fe20000100a00 */
[----:B------:R-:W-:Y:S01]  /*ca0e0*/  LOP3.LUT R115, R115, R114, RZ, 0x3c, !PT ;  /* 0x0000007273737212 */ /* 0x000fe200078e3cff */
[----:B------:R-:W-:Y:S01]  /*ca0f0*/  STL.64 [R1+0x6258], R106 ;  /* 0x0062586a01007387 */ /* 0x000fe20000100a00 */
[----:B------:R-:W-:Y:S02]  /*ca100*/  STL.64 [R1+0x6250], R108 ;  /* 0x0062506c01007387 */ /* 0x000fe40000100a00 */
[----:B------:R-:W-:Y:S02]  /*ca110*/  STL.64 [R1+0x6248], R110 ;  /* 0x0062486e01007387 */ /* 0x000fe40000100a00 */
[----:B------:R-:W-:Y:S01]  /*ca120*/  STL.64 [R1+0x6240], R112 ;  /* 0x0062407001007387 */ /* 0x000fe20000100a00 */
[----:B------:R1:W-:Y:S04]  /*ca130*/  LDGSTS.E [R5+0xe080], [R88.64], P2 ;  /* 0x0e08000058057fae */ /* 0x0003e80009121846 */
[----:B------:R-:W-:Y:S01]  /*ca140*/  STL.64 [R1+0x6238], R114 ;  /* 0x0062387201007387 */ /* 0x000fe20000100a00 */
[----:B------:R1:W-:Y:S02]  /*ca150*/  LDGSTS.E [R5+0xe100], [R90.64], P2 ;  /* 0x0e1000005a057fae */ /* 0x0003e40009121846 */
[----:B------:R3:W-:Y:S02]  /*ca160*/  LDGSTS.E [R5+0xe180], [R92.64], P2 ;  /* 0x0e1800005c057fae */ /* 0x0007e40009121846 */
[----:B------:R1:W-:Y:S01]  /*ca170*/  LDGSTS.E [R5+0xe200], [R94.64], P2 ;  /* 0x0e2000005e057fae */ /* 0x0003e20009121846 */
[----:B------:R1:W-:Y:S01]  /*ca180*/  LDGSTS.E [R5+0xe280], [R96.64], P2 ;  /* 0x0e28000060057fae */ /* 0x0003e20009121846 */
        /* <DEDUP_REMOVED lines=8> */
[----:B------:R1:W-:Y:S01]  /*ca210*/  LDGSTS.E [R5+0xe700], [R114.64], P2 ;  /* 0x0e70000072057fae */ /* 0x0003e20009121846 */
[----:B--2---:R-:W-:-:S05]  /*ca220*/  IADD3 R117, P4, R124, R2, RZ ;  /* 0x000000027c757210 */ /* 0x004fca0007f9e0ff */
[----:B------:R-:W-:Y:S02]  /*ca230*/  IMAD.X R116, R125, 0x1, R0, P4 ;  /* 0x000000017d747824 */ /* 0x000fe400020e0600 */
[----:B------:R-:W-:Y:S02]  /*ca240*/  IMAD.MOV.U32 R124, RZ, RZ, R117 ;  /* 0x000000ffff7c7224 */ /* 0x000fe400078e0075 */
[----:B------:R-:W-:-:S05]  /*ca250*/  IMAD.MOV.U32 R125, RZ, RZ, R116 ;  /* 0x000000ffff7d7224 */ /* 0x000fca00078e0074 */
[----:B------:R-:W-:Y:S01]  /*ca260*/  STL.64 [R1+0x6230], R124 ;  /* 0x0062307c01007387 */ /* 0x000fe20000100a00 */
[----:B---3--:R-:W2:Y:S02]  /*ca270*/  LDL.LU R93, [R1+0x6448] ;  /* 0x00644800015d7983 */ /* 0x008ea40000300800 */
[----:B------:R-:W3:Y:S02]  /*ca280*/  LDL.LU R7, [R1+0x6450] ;  /* 0x0064500001077983 */ /* 0x000ee40000300800 */
[----:B----4-:R-:W4:Y:S01]  /*ca290*/  LDL.LU R99, [R1+0x6444] ;  /* 0x0064440001637983 */ /* 0x010f220000300800 */
[----:B-1----:R-:W4:Y:S01]  /*ca2a0*/  LDL.LU R95, [R1+0x644c] ;  /* 0x00644c00015f7983 */ /* 0x002f220000300800 */
[----:B------:R-:W4:Y:S02]  /*ca2b0*/  LDL.LU R90, [R1+0x6458] ;  /* 0x00645800015a7983 */ /* 0x000f240000300800 */
[----:B------:R-:W4:Y:S02]  /*ca2c0*/  LDL.LU R94, [R1+0x6460] ;  /* 0x00646000015e7983 */ /* 0x000f240000300800 */
[----:B------:R-:W4:Y:S01]  /*ca2d0*/  LDL.LU R96, [R1+0x6454] ;  /* 0x0064540001607983 */ /* 0x000f220000300800 */
[----:B------:R1:W-:Y:S01]  /*ca2e0*/  LDGSTS.E [R5+0xe780], [R124.64], P2 ;  /* 0x0e7800007c057fae */ /* 0x0003e20009121846 */
[----:B------:R-:W-:-:S02]  /*ca2f0*/  IADD3 R120, P2, R120, R2, RZ ;  /* 0x0000000278787210 */ /* 0x000fc40007f5e0ff */
[----:B------:R-:W-:-:S03]  /*ca300*/  IADD3 R118, P3, R118, R2, RZ ;  /* 0x0000000276767210 */ /* 0x000fc60007f7e0ff */
[--C-:B------:R-:W-:Y:S01]  /*ca310*/  IMAD.X R121, R121, 0x1, R0.reuse, P2 ;  /* 0x0000000179797824 */ /* 0x100fe200010e0600 */
[----:B-1----:R-:W4:Y:S01]  /*ca320*/  LDL.LU R5, [R1+0x645c] ;  /* 0x00645c0001057983 */ /* 0x002f220000300800 */
[----:B------:R-:W-:Y:S02]  /*ca330*/  IMAD.X R119, R119, 0x1, R0, P3 ;  /* 0x0000000177777824 */ /* 0x000fe400018e0600 */
[----:B------:R-:W-:Y:S02]  /*ca340*/  STL [R1+0x6438], R120 ;  /* 0x0064387801007387 */ /* 0x000fe40000100800 */
[----:B------:R-:W-:Y:S01]  /*ca350*/  STL [R1+0x6434], R121 ;  /* 0x0064347901007387 */ /* 0x000fe20000100800 */
[----:B------:R-:W-:Y:S01]  /*ca360*/  STL [R1+0x6440], R118 ;  /* 0x0064407601007387 */ /* 0x000fe20000100800 */
[----:B------:R-:W4:Y:S02]  /*ca370*/  LDL.LU R91, [R1+0x6468] ;  /* 0x00646800015b7983 */ /* 0x000f240000300800 */
[----:B------:R-:W-:Y:S02]  /*ca380*/  STL [R1+0x643c], R119 ;  /* 0x00643c7701007387 */ /* 0x000fe40000100800 */
[----:B------:R-:W4:Y:S01]  /*ca390*/  LDL.LU R100, [R1+0x6470] ;  /* 0x0064700001647983 */ /* 0x000f220000300800 */
[----:B------:R-:W4:Y:S01]  /*ca3a0*/  LDL.LU R97, [R1+0x6464] ;  /* 0x0064640001617983 */ /* 0x000f220000300800 */
[----:B------:R-:W4:Y:S02]  /*ca3b0*/  LDL.LU R101, [R1+0x646c] ;  /* 0x00646c0001657983 */ /* 0x000f240000300800 */
[----:B------:R-:W-:Y:S01]  /*ca3c0*/  IMAD.SHL.U32 R216, R252, 0x4, RZ ;  /* 0x00000004fcd87824 */ /* 0x000fe200078e00ff */
[----:B------:R-:W-:-:S02]  /*ca3d0*/  MOV R4, UR4 ;  /* 0x0000000400047c02 */ /* 0x000fc40008000f00 */
[----:B------:R-:W-:Y:S01]  /*ca3e0*/  MOV R88, R122 ;  /* 0x0000007a00587202 */ /* 0x000fe20000000f00 */
[----:B------:R-:W-:Y:S01]  /*ca3f0*/  IMAD.MOV.U32 R89, RZ, RZ, R123 ;  /* 0x000000ffff597224 */ /* 0x000fe200078e007b */
[----:B------:R-:W4:Y:S01]  /*ca400*/  LDL.LU R98, [R1+0x6478] ;  /* 0x0064780001627983 */ /* 0x000f220000300800 */
[----:B------:R-:W-:Y:S01]  /*ca410*/  LOP3.LUT R163, R216, 0x20, RZ, 0x3c, !PT ;  /* 0x00000020d8a37812 */ /* 0x000fe200078e3cff */
[----:B------:R-:W4:Y:S04]  /*ca420*/  LDL.LU R92, [R1+0x6480] ;  /* 0x00648000015c7983 */ /* 0x000f280000300800 */
[----:B------:R-:W-:-:S05]  /*ca430*/  IMAD R4, R4, 0x10000, R163 ;  /* 0x0001000004047824 */ /* 0x000fca00078e02a3 */
[----:B------:R1:W-:Y:S02]  /*ca440*/  LDGSTS.E [R4+0x800], [R88.64], P1 ;  /* 0x0080000058047fae */ /* 0x0003e40008921846 */
[----:B-1----:R-:W-:Y:S01]  /*ca450*/  MOV R88, R120 ;  /* 0x0000007800587202 */ /* 0x002fe20000000f00 */
[----:B------:R-:W-:-:S05]  /*ca460*/  IMAD.MOV.U32 R89, RZ, RZ, R121 ;  /* 0x000000ffff597224 */ /* 0x000fca00078e0079 */
[----:B------:R1:W-:Y:S02]  /*ca470*/  LDGSTS.E [R4+0x880], [R88.64], P1 ;  /* 0x0088000058047fae */ /* 0x0003e40008921846 */
[----:B-1----:R-:W-:Y:S02]  /*ca480*/  IMAD.MOV.U32 R88, RZ, RZ, R118 ;  /* 0x000000ffff587224 */ /* 0x002fe400078e0076 */
[----:B------:R-:W-:-:S05]  /*ca490*/  IMAD.MOV.U32 R89, RZ, RZ, R119 ;  /* 0x000000ffff597224 */ /* 0x000fca00078e0077 */
[----:B------:R1:W-:Y:S01]  /*ca4a0*/  LDGSTS.E [R4+0x900], [R88.64], P1 ;  /* 0x0090000058047fae */ /* 0x0003e20008921846 */
[-C--:B--2---:R-:W-:Y:S02]  /*ca4b0*/  IADD3 R93, P2, R93, R2.reuse, RZ ;  /* 0x000000025d5d7210 */ /* 0x084fe40007f5e0ff */
[----:B---3--:R-:W-:Y:S02]  /*ca4c0*/  IADD3 R7, P3, R7, R2, RZ ;  /* 0x0000000207077210 */ /* 0x008fe40007f7e0ff */
[----:B----4-:R-:W-:Y:S01]  /*ca4d0*/  IADD3.X R99, R99, R0, RZ, P2, !PT ;  /* 0x0000000063637210 */ /* 0x010fe200017fe4ff */
[----:B------:R-:W-:Y:S02]  /*ca4e0*/  STL [R1+0x6448], R93 ;  /* 0x0064485d01007387 */ /* 0x000fe40000100800 */
[----:B------:R-:W-:Y:S02]  /*ca4f0*/  IMAD.X R95, R95, 0x1, R0, P3 ;  /* 0x000000015f5f7824 */ /* 0x000fe400018e0600 */
[----:B------:R2:W-:Y:S01]  /*ca500*/  STL [R1+0x6444], R99 ;  /* 0x0064446301007387 */ /* 0x0005e20000100800 */
[----:B-1----:R-:W-:-:S02]  /*ca510*/  IMAD.MOV.U32 R89, RZ, RZ, R99 ;  /* 0x000000ffff597224 */ /* 0x002fc400078e0063 */
[----:B------:R-:W-:Y:S02]  /*ca520*/  STL [R1+0x6450], R7 ;  /* 0x0064500701007387 */ /* 0x000fe40000100800 */
[----:B------:R-:W-:Y:S01]  /*ca530*/  IMAD.MOV.U32 R88, RZ, RZ, R93 ;  /* 0x000000ffff587224 */ /* 0x000fe200078e005d */
[-C--:B------:R-:W-:Y:S02]  /*ca540*/  IADD3 R90, P2, R90, R2.reuse, RZ ;  /* 0x000000025a5a7210 */ /* 0x080fe40007f5e0ff */
[----:B------:R-:W-:Y:S02]  /*ca550*/  IADD3 R94, P3, R94, R2, RZ ;  /* 0x000000025e5e7210 */ /* 0x000fe40007f7e0ff */
[----:B------:R1:W-:Y:S04]  /*ca560*/  LDGSTS.E [R4+0x980], [R88.64], P1 ;  /* 0x0098000058047fae */ /* 0x0003e80008921846 */
[----:B--2---:R-:W2:Y:S01]  /*ca570*/  LDL.LU R99, [R1+0x6474] ;  /* 0x0064740001637983 */ /* 0x004ea20000300800 */
[----:B------:R3:W-:Y:S02]  /*ca580*/  STL [R1+0x644c], R95 ;  /* 0x00644c5f01007387 */ /* 0x0007e40000100800 */
[----:B------:R-:W4:Y:S02]  /*ca590*/  LDL.LU R93, [R1+0x647c] ;  /* 0x00647c00015d7983 */ /* 0x000f240000300800 */
[----:B------:R-:W-:-:S02]  /*ca5a0*/  IMAD.X R96, R96, 0x1, R0, P2 ;  /* 0x0000000160607824 */ /* 0x000fc400010e0600 */
[----:B------:R-:W-:Y:S01]  /*ca5b0*/  IMAD.X R5, R5, 0x1, R0, P3 ;  /* 0x0000000105057824 */ /* 0x000fe200018e0600 */
[----:B-1----:R-:W-:Y:S01]  /*ca5c0*/  MOV R88, R7 ;  /* 0x0000000700587202 */ /* 0x002fe20000000f00 */
[----:B------:R-:W-:Y:S02]  /*ca5d0*/  IMAD.MOV.U32 R89, RZ, RZ, R95 ;  /* 0x000000ffff597224 */ /* 0x000fe400078e005f */
[----:B---3--:R-:W3:Y:S01]  /*ca5e0*/  LDL.LU R95, [R1+0x6488] ;  /* 0x00648800015f7983 */ /* 0x008ee20000300800 */
[----:B------:R-:W3:Y:S02]  /*ca5f0*/  LDL.LU R7, [R1+0x6490] ;  /* 0x0064900001077983 */ /* 0x000ee40000300800 */
[----:B------:R-:W-:Y:S01]  /*ca600*/  STL [R1+0x6458], R90 ;  /* 0x0064585a01007387 */ /* 0x000fe20000100800 */
[----:B------:R1:W-:Y:S01]  /*ca610*/  LDGSTS.E [R4+0xa00], [R88.64], P1 ;  /* 0x00a0000058047fae */ /* 0x0003e20008921846 */
[----:B------:R1:W-:Y:S02]  /*ca620*/  STL [R1+0x6454], R96 ;  /* 0x0064546001007387 */ /* 0x0003e40000100800 */
[----:B------:R1:W-:Y:S02]  /*ca630*/  STL [R1+0x6460], R94 ;  /* 0x0064605e01007387 */ /* 0x0003e40000100800 */
[----:B-1----:R-:W-:-:S02]  /*ca640*/  IMAD.MOV.U32 R89, RZ, RZ, R96 ;  /* 0x000000ffff597224 */ /* 0x002fc400078e0060 */
[----:B------:R-:W3:Y:S01]  /*ca650*/  LDL.LU R96, [R1+0x6484] ;  /* 0x0064840001607983 */ /* 0x000ee20000300800 */
[----:B------:R-:W-:Y:S01]  /*ca660*/  MOV R88, R90 ;  /* 0x0000005a00587202 */ /* 0x000fe20000000f00 */
[----:B------:R1:W-:Y:S02]  /*ca670*/  STL [R1+0x645c], R5 ;  /* 0x00645c0501007387 */ /* 0x0003e40000100800 */
[----:B------:R-:W3:Y:S01]  /*ca680*/  LDL.LU R90, [R1+0x648c] ;  /* 0x00648c00015a7983 */ /* 0x000ee20000300800 */
[-C--:B------:R-:W-:Y:S02]  /*ca690*/  IADD3 R91, P2, R91, R2.reuse, RZ ;  /* 0x000000025b5b7210 */ /* 0x080fe40007f5e0ff */
[----:B------:R-:W-:Y:S01]  /*ca6a0*/  IADD3 R100, P3, R100, R2, RZ ;  /* 0x0000000264647210 */ /* 0x000fe20007f7e0ff */
[----:B------:R1:W-:Y:S01]  /*ca6b0*/  LDGSTS.E [R4+0xa80], [R88.64], P1 ;  /* 0x00a8000058047fae */ /* 0x0003e20008921846 */
[----:B------:R-:W-:-:S03]  /*ca6c0*/  IADD3.X R97, R97, R0, RZ, P2, !PT ;  /* 0x0000000061617210 */ /* 0x000fc600017fe4ff */
[----:B------:R-:W-:Y:S02]  /*ca6d0*/  IMAD.X R101, R101, 0x1, R0, P3 ;  /* 0x0000000165657824 */ /* 0x000fe400018e0600 */
[----:B-1----:R-:W-:Y:S02]  /*ca6e0*/  IMAD.MOV.U32 R88, RZ, RZ, R94 ;  /* 0x000000ffff587224 */ /* 0x002fe400078e005e */
[----:B------:R-:W-:Y:S01]  /*ca6f0*/  IMAD.MOV.U32 R89, RZ, RZ, R5 ;  /* 0x000000ffff597224 */ /* 0x000fe200078e0005 */
[----:B------:R-:W3:Y:S01]  /*ca700*/  LDL.LU R94, [R1+0x6498] ;  /* 0x00649800015e7983 */ /* 0x000ee20000300800 */
[----:B------:R-:W3:Y:S02]  /*ca710*/  LDL.LU R5, [R1+0x64a0] ;  /* 0x0064a00001057983 */ /* 0x000ee40000300800 */
[----:B------:R-:W-:Y:S02]  /*ca720*/  STL [R1+0x6468], R91 ;  /* 0x0064685b01007387 */ /* 0x000fe40000100800 */
[----:B------:R1:W-:Y:S01]  /*ca730*/  STL [R1+0x6464], R97 ;  /* 0x0064646101007387 */ /* 0x0003e20000100800 */
[----:B------:R1:W-:Y:S04]  /*ca740*/  LDGSTS.E [R4+0xb00], [R88.64], P1 ;  /* 0x00b0000058047fae */ /* 0x0003e80008921846 */
[----:B------:R1:W-:Y:S02]  /*ca750*/  STL [R1+0x6470], R100 ;  /* 0x0064706401007387 */ /* 0x0003e40000100800 */
[----:B-1----:R-:W-:-:S02]  /*ca760*/  IMAD.MOV.U32 R89, RZ, RZ, R97 ;  /* 0x000000ffff597224 */ /* 0x002fc400078e0061 */
[----:B------:R-:W-:Y:S01]  /*ca770*/  IMAD.MOV.U32 R88, RZ, RZ, R91 ;  /* 0x000000ffff587224 */ /* 0x000fe200078e005b */
[----:B------:R-:W3:Y:S01]  /*ca780*/  LDL.LU R97, [R1+0x6494] ;  /* 0x0064940001617983 */ /* 0x000ee20000300800 */
[----:B------:R-:W-:Y:S02]  /*ca790*/  STL [R1+0x646c], R101 ;  /* 0x00646c6501007387 */ /* 0x000fe40000100800 */
[----:B------:R-:W3:Y:S01]  /*ca7a0*/  LDL.LU R91, [R1+0x649c] ;  /* 0x00649c00015b7983 */ /* 0x000ee20000300800 */
[-C--:B------:R-:W-:Y:S01]  /*ca7b0*/  IADD3 R98, P2, R98, R2.reuse, RZ ;  /* 0x0000000262627210 */ /* 0x080fe20007f5e0ff */
[----:B------:R1:W-:Y:S01]  /*ca7c0*/  LDGSTS.E [R4+0xb80], [R88.64], P1 ;  /* 0x00b8000058047fae */ /* 0x0003e20008921846 */
[----:B------:R-:W-:-:S03]  /*ca7d0*/  IADD3 R92, P3, R92, R2, RZ ;  /* 0x000000025c5c7210 */ /* 0x000fc60007f7e0ff */
[----:B------:R-:W-:Y:S01]  /*ca7e0*/  STL [R1+0x6478], R98 ;  /* 0x0064786201007387 */ /* 0x000fe20000100800 */
[----:B-1----:R-:W-:Y:S01]  /*ca7f0*/  MOV R88, R100 ;  /* 0x0000006400587202 */ /* 0x002fe20000000f00 */
[----:B------:R-:W-:-:S05]  /*ca800*/  IMAD.MOV.U32 R89, RZ, RZ, R101 ;  /* 0x000000ffff597224 */ /* 0x000fca00078e0065 */
[----:B------:R1:W-:Y:S02]  /*ca810*/  LDGSTS.E [R4+0xc00], [R88.64], P1 ;  /* 0x00c0000058047fae */ /* 0x0003e40008921846 */
[----:B-1----:R-:W-:Y:S01]  /*ca820*/  MOV R88, R98 ;  /* 0x0000006200587202 */ /* 0x002fe20000000f00 */
[--C-:B--2---:R-:W-:Y:S02]  /*ca830*/  IMAD.X R99, R99, 0x1, R0.reuse, P2 ;  /* 0x0000000163637824 */ /* 0x104fe400010e0600 */
[----:B----4-:R-:W-:Y:S02]  /*ca840*/  IMAD.X R93, R93, 0x1, R0, P3 ;  /* 0x000000015d5d7824 */ /* 0x010fe400018e0600 */
[----:B------:R-:W-:Y:S01]  /*ca850*/  IMAD.MOV.U32 R89, RZ, RZ, R99 ;  /* 0x000000ffff597224 */ /* 0x000fe200078e0063 */
[----:B------:R-:W-:Y:S01]  /*ca860*/  STL [R1+0x6474], R99 ;  /* 0x0064746301007387 */ /* 0x000fe20000100800 */
[----:B------:R1:W-:Y:S02]  /*ca870*/  STL [R1+0x6480], R92 ;  /* 0x0064805c01007387 */ /* 0x0003e40000100800 */
[----:B------:R2:W-:Y:S02]  /*ca880*/  STL [R1+0x647c], R93 ;  /* 0x00647c5d01007387 */ /* 0x0005e40000100800 */
[----:B------:R-:W4:Y:S01]  /*ca890*/  LDL.LU R100, [R1+0x64a4] ;  /* 0x0064a40001647983 */ /* 0x000f220000300800 */
[----:B------:R1:W-:Y:S01]  /*ca8a0*/  LDGSTS.E [R4+0xc80], [R88.64], P1 ;  /* 0x00c8000058047fae */ /* 0x0003e20008921846 */
[----:B---3--:R-:W-:Y:S01]  /*ca8b0*/  IADD3 R95, P2, R95, R2, RZ ;  /* 0x000000025f5f7210 */ /* 0x008fe20007f5e0ff */
[----:B-1----:R-:W-:-:S02]  /*ca8c0*/  IMAD.MOV.U32 R88, RZ, RZ, R92 ;  /* 0x000000ffff587224 */ /* 0x002fc400078e005c */
[----:B------:R-:W3:Y:S01]  /*ca8d0*/  LDL.LU R92, [R1+0x64a8] ;  /* 0x0064a800015c7983 */ /* 0x000ee20000300800 */
[----:B------:R-:W-:Y:S02]  /*ca8e0*/  IMAD.MOV.U32 R89, RZ, RZ, R93 ;  /* 0x000000ffff597224 */ /* 0x000fe400078e005d */
[----:B------:R-:W4:Y:S02]  /*ca8f0*/  LDL.LU R98, [R1+0x662c] ;  /* 0x00662c0001627983 */ /* 0x000f240000300800 */
[----:B--2---:R-:W2:Y:S01]  /*ca900*/  LDL.LU R93, [R1+0x6630] ;  /* 0x00663000015d7983 */ /* 0x004ea20000300800 */
[----:B------:R-:W-:Y:S01]  /*ca910*/  IADD3 R7, P3, R7, R2, RZ ;  /* 0x0000000207077210 */ /* 0x000fe20007f7e0ff */
[----:B------:R1:W-:Y:S01]  /*ca920*/  LDGSTS.E [R4+0xd00], [R88.64], P1 ;  /* 0x00d0000058047fae */ /* 0x0003e20008921846 */
[----:B------:R-:W-:-:S03]  /*ca930*/  IADD3.X R96, R96, R0, RZ, P2, !PT ;  /* 0x0000000060607210 */ /* 0x000fc600017fe4ff */
[----:B------:R-:W-:Y:S01]  /*ca940*/  STL [R1+0x6488], R95 ;  /* 0x0064885f01007387 */ /* 0x000fe20000100800 */
[----:B------:R-:W-:-:S03]  /*ca950*/  IMAD.X R90, R90, 0x1, R0, P3 ;  /* 0x000000015a5a7824 */ /* 0x000fc600018e0600 */
[----:B------:R1:W-:Y:S01]  /*ca960*/  STL [R1+0x6484], R96 ;  /* 0x0064846001007387 */ /* 0x0003e20000100800 */
[----:B------:R1:W-:Y:S02]  /*ca970*/  STL [R1+0x6490], R7 ;  /* 0x0064900701007387 */ /* 0x0003e40000100800 */
[----:B-1----:R-:W-:Y:S02]  /*ca980*/  IMAD.MOV.U32 R88, RZ, RZ, R95 ;  /* 0x000000ffff587224 */ /* 0x002fe400078e005f */
[----:B------:R-:W-:Y:S01]  /*ca990*/  IMAD.MOV.U32 R89, RZ, RZ, R96 ;  /* 0x000000ffff597224 */ /* 0x000fe200078e0060 */
[----:B------:R1:W-:Y:S01]  /*ca9a0*/  STL [R1+0x648c], R90 ;  /* 0x00648c5a01007387 */ /* 0x0003e20000100800 */
[----:B------:R-:W4:Y:S03]  /*ca9b0*/  LDL.LU R96, [R1+0x6634] ;  /* 0x0066340001607983 */ /* 0x000f260000300800 */
[----:B------:R1:W-:Y:S01]  /*ca9c0*/  LDGSTS.E [R4+0xd80], [R88.64], P1 ;  /* 0x00d8000058047fae */ /* 0x0003e20008921846 */
[----:B------:R-:W-:-:S02]  /*ca9d0*/  IADD3 R94, P2, R94, R2, RZ ;  /* 0x000000025e5e7210 */ /* 0x000fc40007f5e0ff */
[----:B------:R-:W-:Y:S02]  /*ca9e0*/  IADD3 R5, P3, R5, R2, RZ ;  /* 0x0000000205057210 */ /* 0x000fe40007f7e0ff */
[----:B-1----:R-:W-:Y:S02]  /*ca9f0*/  MOV R88, R7 ;  /* 0x0000000700587202 */ /* 0x002fe40000000f00 */
[----:B------:R-:W4:Y:S01]  /*caa00*/  LDL.LU R7, [R1+0x6638] ;  /* 0x0066380001077983 */ /* 0x000f220000300800 */
[----:B------:R-:W-:Y:S02]  /*caa10*/  IMAD.MOV.U32 R89, RZ, RZ, R90 ;  /* 0x000000ffff597224 */ /* 0x000fe400078e005a */
[----:B------:R-:W4:Y:S02]  /*caa20*/  LDL.LU R95, [R1+0x663c] ;  /* 0x00663c00015f7983 */ /* 0x000f240000300800 */
[----:B------:R-:W4:Y:S01]  /*caa30*/  LDL.LU R90, [R1+0x6640] ;  /* 0x00664000015a7983 */ /* 0x000f220000300800 */
[----:B------:R1:W-:Y:S04]  /*caa40*/  STL [R1+0x6498], R94 ;  /* 0x0064985e01007387 */ /* 0x0003e80000100800 */
[----:B------:R1:W-:Y:S01]  /*caa50*/  LDGSTS.E [R4+0xe00], [R88.64], P1 ;  /* 0x00e0000058047fae */ /* 0x0003e20008921846 */
[----:B------:R-:W-:-:S02]  /*caa60*/  IMAD.X R97, R97, 0x1, R0, P2 ;  /* 0x0000000161617824 */ /* 0x000fc400010e0600 */
[----:B------:R-:W-:-:S03]  /*caa70*/  IMAD.X R91, R91, 0x1, R0, P3 ;  /* 0x000000015b5b7824 */ /* 0x000fc600018e0600 */
[----:B------:R1:W-:Y:S01]  /*caa80*/  STL [R1+0x6494], R97 ;  /* 0x0064946101007387 */ /* 0x0003e20000100800 */
[----:B------:R-:W-:Y:S02]  /*caa90*/  STL [R1+0x64a0], R5 ;  /* 0x0064a00501007387 */ /* 0x000fe40000100800 */
[----:B------:R1:W-:Y:S02]  /*caaa0*/  STL [R1+0x649c], R91 ;  /* 0x00649c5b01007387 */ /* 0x0003e40000100800 */
[----:B------:R-:W4:Y:S01]  /*caab0*/  LDL.LU R99, [R1+0x6644] ;  /* 0x0066440001637983 */ /* 0x000f220000300800 */
[----:B-1----:R-:W-:Y:S01]  /*caac0*/  MOV R88, R94 ;  /* 0x0000005e00587202 */ /* 0x002fe20000000f00 */
[----:B------:R-:W-:Y:S01]  /*caad0*/  IMAD.MOV.U32 R89, RZ, RZ, R97 ;  /* 0x000000ffff597224 */ /* 0x000fe200078e0061 */
[----:B------:R-:W4:Y:S04]  /*caae0*/  LDL.LU R94, [R1+0x6648] ;  /* 0x00664800015e7983 */ /* 0x000f280000300800 */
[----:B------:R1:W-:Y:S04]  /*caaf0*/  LDGSTS.E [R4+0xe80], [R88.64], P1 ;  /* 0x00e8000058047fae */ /* 0x0003e80008921846 */
[----:B------:R-:W4:Y:S01]  /*cab00*/  LDL.LU R97, [R1+0x664c] ;  /* 0x00664c0001617983 */ /* 0x000f220000300800 */
[----:B-1----:R-:W-:-:S03]  /*cab10*/  IMAD.MOV.U32 R89, RZ, RZ, R91 ;  /* 0x000000ffff597224 */ /* 0x002fc600078e005b */
[----:B------:R-:W4:Y:S01]  /*cab20*/  LDL.LU R91, [R1+0x6650] ;  /* 0x00665000015b7983 */ /* 0x000f220000300800 */
[----:B------:R-:W-:Y:S01]  /*cab30*/  ISETP.GT.AND P2, PT, R6, 0x5, PT ;  /* 0x000000050600780c */ /* 0x000fe20003f44270 */
[----:B------:R-:W-:-:S03]  /*cab40*/  IMAD.MOV.U32 R88, RZ, RZ, R5 ;  /* 0x000000ffff587224 */ /* 0x000fc600078e0005 */
[----:B------:R-:W-:Y:S02]  /*cab50*/  SEL R5, RZ, 0x4, !P2 ;  /* 0x00000004ff057807 */ /* 0x000fe40005000000 */
[----:B------:R1:W-:Y:S02]  /*cab60*/  LDGSTS.E [R4+0xf00], [R88.64], P1 ;  /* 0x00f0000058047fae */ /* 0x0003e40008921846 */
[----:B------:R-:W-:-:S04]  /*cab70*/  SEL R5, R5, RZ, !P0 ;  /* 0x000000ff05057207 */ /* 0x000fc80004000000 */
[----:B------:R-:W-:Y:S02]  /*cab80*/  ISETP.NE.U32.AND P2, PT, R5, RZ, PT ;  /* 0x000000ff0500720c */ /* 0x000fe40003f45070 */
[-C--:B---3--:R-:W-:Y:S02]  /*cab90*/  IADD3 R92, P3, R92, R2.reuse, RZ ;  /* 0x000000025c5c7210 */ /* 0x088fe40007f7e0ff */
[----:B--2---:R-:W-:Y:S02]  /*caba0*/  IADD3 R93, P4, R93, R2, RZ ;  /* 0x000000025d5d7210 */ /* 0x004fe40007f9e0ff */
[----:B----4-:R-:W-:Y:S01]  /*cabb0*/  IADD3.X R100, R100, R0, RZ, P3, !PT ;  /* 0x0000000064647210 */ /* 0x010fe20001ffe4ff */
[----:B------:R2:W-:Y:S01]  /*cabc0*/  STL [R1+0x64a8], R92 ;  /* 0x0064a85c01007387 */ /* 0x0005e20000100800 */
[----:B-1----:R-:W-:Y:S02]  /*cabd0*/  IMAD.MOV.U32 R88, RZ, RZ, R92 ;  /* 0x000000ffff587224 */ /* 0x002fe400078e005c */
[----:B------:R-:W-:Y:S01]  /*cabe0*/  IMAD.X R98, R98, 0x1, R0, P4 ;  /* 0x0000000162627824 */ /* 0x000fe200020e0600 */
[----:B------:R-:W-:Y:S01]  /*cabf0*/  STL [R1+0x64a4], R100 ;  /* 0x0064a46401007387 */ /* 0x000fe20000100800 */
[----:B------:R-:W-:-:S02]  /*cac00*/  IMAD.MOV.U32 R89, RZ, RZ, R100 ;  /* 0x000000ffff597224 */ /* 0x000fc400078e0064 */
[----:B------:R-:W-:Y:S01]  /*cac10*/  STL [R1+0x6630], R93 ;  /* 0x0066305d01007387 */ /* 0x000fe20000100800 */
[----:B--2---:R-:W2:Y:S01]  /*cac20*/  LDL.LU R92, [R1+0x6658] ;  /* 0x00665800015c7983 */ /* 0x004ea20000300800 */
[----:B------:R1:W-:Y:S03]  /*cac30*/  STL [R1+0x662c], R98 ;  /* 0x00662c6201007387 */ /* 0x0003e60000100800 */
[----:B------:R3:W-:Y:S01]  /*cac40*/  LDGSTS.E [R4+0xf80], [R88.64], P1 ;  /* 0x00f8000058047fae */ /* 0x0007e20008921846 */
[----:B------:R-:W4:Y:S02]  /*cac50*/  LDL.LU R5, [R1+0x6660] ;  /* 0x0066600001057983 */ /* 0x000f240000300800 */
[----:B---3--:R-:W-:Y:S02]  /*cac60*/  IMAD.MOV.U32 R89, RZ, RZ, R98 ;  /* 0x000000ffff597224 */ /* 0x008fe400078e0062 */
[----:B-1----:R-:W3:Y:S01]  /*cac70*/  LDL.LU R98, [R1+0x6654] ;  /* 0x0066540001627983 */ /* 0x002ee20000300800 */
[----:B------:R-:W-:-:S02]  /*cac80*/  MOV R88, R93 ;  /* 0x0000005d00587202 */ /* 0x000fc40000000f00 */
[----:B------:R-:W3:Y:S03]  /*cac90*/  LDL.LU R93, [R1+0x665c] ;  /* 0x00665c00015d7983 */ /* 0x000ee60000300800 */
[----:B------:R1:W-:Y:S01]  /*caca0*/  LDGSTS.E [R4+0x2800], [R88.64], P2 ;  /* 0x0280000058047fae */ /* 0x0003e20009121846 */
[-C--:B------:R-:W-:Y:S02]  /*cacb0*/  IADD3 R7, P1, R7, R2.reuse, RZ ;  /* 0x0000000207077210 */ /* 0x080fe40007f3e0ff */
[----:B------:R-:W-:-:S03]  /*cacc0*/  IADD3 R90, P3, R90, R2, RZ ;  /* 0x000000025a5a7210 */ /* 0x000fc60007f7e0ff */
[--C-:B------:R-:W-:Y:S01]  /*cacd0*/  IMAD.X R96, R96, 0x1, R0.reuse, P1 ;  /* 0x0000000160607824 */ /* 0x100fe200008e0600 */
[----:B------:R1:W-:Y:S01]  /*cace0*/  STL [R1+0x6638], R7 ;  /* 0x0066380701007387 */ /* 0x0003e20000100800 */
[----:B------:R-:W-:-:S03]  /*cacf0*/  IMAD.X R95, R95, 0x1, R0, P3 ;  /* 0x000000015f5f7824 */ /* 0x000fc600018e0600 */
[----:B------:R-:W-:Y:S01]  /*cad00*/  STL [R1+0x6634], R96 ;  /* 0x0066346001007387 */ /* 0x000fe20000100800 */
[----:B-1----:R-:W-:Y:S01]  /*cad10*/  MOV R88, R7 ;  /* 0x0000000700587202 */ /* 0x002fe20000000f00 */
[----:B------:R-:W-:Y:S02]  /*cad20*/  IMAD.MOV.U32 R89, RZ, RZ, R96 ;  /* 0x000000ffff597224 */ /* 0x000fe400078e0060 */
[----:B------:R-:W-:Y:S04]  /*cad30*/  STL [R1+0x6640], R90 ;  /* 0x0066405a01007387 */ /* 0x000fe80000100800 */
[----:B------:R-:W3:Y:S01]  /*cad40*/  LDL.LU R7, [R1+0x6668] ;  /* 0x0066680001077983 */ /* 0x000ee20000300800 */
[----:B------:R1:W-:Y:S02]  /*cad50*/  STL [R1+0x663c], R95 ;  /* 0x00663c5f01007387 */ /* 0x0003e40000100800 */
[----:B------:R-:W3:Y:S01]  /*cad60*/  LDL.LU R100, [R1+0x6670] ;  /* 0x0066700001647983 */ /* 0x000ee20000300800 */
[----:B------:R1:W-:Y:S01]  /*cad70*/  LDGSTS.E [R4+0x2880], [R88.64], P2 ;  /* 0x0288000058047fae */ /* 0x0003e20009121846 */
[----:B------:R-:W-:-:S04]  /*cad80*/  IADD3 R94, P1, R94, R2, RZ ;  /* 0x000000025e5e7210 */ /* 0x000fc80007f3e0ff */
[----:B------:R-:W-:Y:S01]  /*cad90*/  IADD3.X R99, R99, R0, RZ, P1, !PT ;  /* 0x0000000063637210 */ /* 0x000fe20000ffe4ff */
[----:B-1----:R-:W-:Y:S02]  /*cada0*/  IMAD.MOV.U32 R89, RZ, RZ, R95 ;  /* 0x000000ffff597224 */ /* 0x002fe400078e005f */
[----:B------:R-:W3:Y:S01]  /*cadb0*/  LDL.LU R95, [R1+0x6664] ;  /* 0x00666400015f7983 */ /* 0x000ee20000300800 */
[----:B------:R-:W3:Y:S02]  /*cadc0*/  LDL.LU R101, [R1+0x666c] ;  /* 0x00666c0001657983 */ /* 0x000ee40000300800 */
[----:B------:R-:W-:Y:S02]  /*cadd0*/  IMAD.MOV.U32 R88, RZ, RZ, R90 ;  /* 0x000000ffff587224 */ /* 0x000fe400078e005a */
[----:B------:R-:W3:Y:S01]  /*cade0*/  LDL.LU R96, [R1+0x6678] ;  /* 0x0066780001607983 */ /* 0x000ee20000300800 */
[----:B------:R-:W-:Y:S01]  /*cadf0*/  IADD3 R91, P3, R91, R2, RZ ;  /* 0x000000025b5b7210 */ /* 0x000fe20007f7e0ff */
[----:B------:R-:W3:Y:S01]  /*cae00*/  LDL.LU R90, [R1+0x6680] ;  /* 0x00668000015a7983 */ /* 0x000ee20000300800 */
[----:B------:R-:W-:Y:S03]  /*cae10*/  STL [R1+0x6648], R94 ;  /* 0x0066485e01007387 */ /* 0x000fe60000100800 */
[----:B------:R1:W-:Y:S01]  /*cae20*/  LDGSTS.E [R4+0x2900], [R88.64], P2 ;  /* 0x0290000058047fae */ /* 0x0003e20009121846 */
[----:B------:R1:W-:Y:S02]  /*cae30*/  STL [R1+0x6644], R99 ;  /* 0x0066446301007387 */ /* 0x0003e40000100800 */
[----:B------:R-:W-:-:S02]  /*cae40*/  IMAD.X R97, R97, 0x1, R0, P3 ;  /* 0x0000000161617824 */ /* 0x000fc400018e0600 */
[----:B------:R-:W-:Y:S02]  /*cae50*/  STL [R1+0x6650], R91 ;  /* 0x0066505b01007387 */ /* 0x000fe40000100800 */
[----:B-1----:R-:W-:Y:S02]  /*cae60*/  IMAD.MOV.U32 R89, RZ, RZ, R99 ;  /* 0x000000ffff597224 */ /* 0x002fe400078e0063 */
[----:B------:R-:W3:Y:S01]  /*cae70*/  LDL.LU R99, [R1+0x6674] ;  /* 0x0066740001637983 */ /* 0x000ee20000300800 */
[----:B------:R-:W-:Y:S02]  /*cae80*/  IMAD.MOV.U32 R88, RZ, RZ, R94 ;  /* 0x000000ffff587224 */ /* 0x000fe400078e005e */
[----:B------:R1:W-:Y:S02]  /*cae90*/  STL [R1+0x664c], R97 ;  /* 0x00664c6101007387 */ /* 0x0003e40000100800 */
[----:B------:R-:W3:Y:S01]  /*caea0*/  LDL.LU R94, [R1+0x667c] ;  /* 0x00667c00015e7983 */ /* 0x000ee20000300800 */
[----:B------:R1:W-:Y:S02]  /*caeb0*/  LDGSTS.E [R4+0x2980], [R88.64], P2 ;  /* 0x0298000058047fae */ /* 0x0003e40009121846 */
[----:B-1----:R-:W-:Y:S01]  /*caec0*/  MOV R88, R91 ;  /* 0x0000005b00587202 */ /* 0x002fe20000000f00 */
[----:B------:R-:W-:-:S02]  /*caed0*/  IMAD.MOV.U32 R89, RZ, RZ, R97 ;  /* 0x000000ffff597224 */ /* 0x000fc400078e0061 */
[----:B------:R-:W3:Y:S01]  /*caee0*/  LDL.LU R97, [R1+0x6688] ;  /* 0x0066880001617983 */ /* 0x000ee20000300800 */
[----:B------:R-:W3:Y:S03]  /*caef0*/  LDL.LU R91, [R1+0x6690] ;  /* 0x00669000015b7983 */ /* 0x000ee60000300800 */
[----:B------:R1:W-:Y:S01]  /*caf00*/  LDGSTS.E [R4+0x2a00], [R88.64], P2 ;  /* 0x02a0000058047fae */ /* 0x0003e20009121846 */
[-C--:B--2---:R-:W-:Y:S02]  /*caf10*/  IADD3 R92, P1, R92, R2.reuse, RZ ;  /* 0x000000025c5c7210 */ /* 0x084fe40007f3e0ff */
[----:B----4-:R-:W-:-:S03]  /*caf20*/  IADD3 R5, P3, R5, R2, RZ ;  /* 0x0000000205057210 */ /* 0x010fc60007f7e0ff */
[----:B------:R-:W-:Y:S01]  /*caf30*/  STL [R1+0x6658], R92 ;  /* 0x0066585c01007387 */ /* 0x000fe20000100800 */
[--C-:B---3--:R-:W-:Y:S02]  /*caf40*/  IMAD.X R98, R98, 0x1, R0.reuse, P1 ;  /* 0x0000000162627824 */ /* 0x108fe400008e0600 */
[----:B------:R-:W-:Y:S02]  /*caf50*/  IMAD.X R93, R93, 0x1, R0, P3 ;  /* 0x000000015d5d7824 */ /* 0x000fe400018e0600 */
[----:B-1----:R-:W-:Y:S01]  /*caf60*/  IMAD.MOV.U32 R89, RZ, RZ, R98 ;  /* 0x000000ffff597224 */ /* 0x002fe200078e0062 */
[----:B------:R1:W-:Y:S01]  /*caf70*/  STL [R1+0x6654], R98 ;  /* 0x0066546201007387 */ /* 0x0003e20000100800 */
[----:B------:R-:W-:Y:S01]  /*caf80*/  STL [R1+0x6660], R5 ;  /* 0x0066600501007387 */ /* 0x000fe20000100800 */
[----:B------:R-:W-:-:S05]  /*caf90*/  MOV R88, R92 ;  /* 0x0000005c00587202 */ /* 0x000fca0000000f00 */
[----:B------:R2:W-:Y:S04]  /*cafa0*/  LDGSTS.E [R4+0x2a80], [R88.64], P2 ;  /* 0x02a8000058047fae */ /* 0x0005e80009121846 */
[----:B-1----:R-:W3:Y:S01]  /*cafb0*/  LDL.LU R98, [R1+0x6684] ;  /* 0x0066840001627983 */ /* 0x002ee20000300800 */
[----:B------:R1:W-:Y:S02]  /*cafc0*/  STL [R1+0x665c], R93 ;  /* 0x00665c5d01007387 */ /* 0x0003e40000100800 */
[----:B------:R-:W4:Y:S01]  /*cafd0*/  LDL.LU R92, [R1+0x668c] ;  /* 0x00668c00015c7983 */ /* 0x000f220000300800 */
[-C--:B------:R-:W-:Y:S01]  /*cafe0*/  IADD3 R7, P1, R7, R2.reuse, RZ ;  /* 0x0000000207077210 */ /* 0x080fe20007f3e0ff */
[----:B--2---:R-:W-:Y:S01]  /*caff0*/  IMAD.MOV.U32 R88, RZ, RZ, R5 ;  /* 0x000000ffff587224 */ /* 0x004fe200078e0005 */
[----:B------:R-:W-:Y:S01]  /*cb000*/  IADD3 R100, P3, R100, R2, RZ ;  /* 0x0000000264647210 */ /* 0x000fe20007f7e0ff */
[----:B------:R-:W-:-:S02]  /*cb010*/  IMAD.MOV.U32 R89, RZ, RZ, R93 ;  /* 0x000000ffff597224 */ /* 0x000fc400078e005d */
[----:B-1----:R-:W3:Y:S01]  /*cb020*/  LDL.LU R93, [R1+0x6698] ;  /* 0x00669800015d7983 */ /* 0x002ee20000300800 */
[----:B------:R-:W3:Y:S03]  /*cb030*/  LDL.LU R5, [R1+0x66a0] ;  /* 0x0066a00001057983 */ /* 0x000ee60000300800 */
[----:B------:R1:W-:Y:S01]  /*cb040*/  LDGSTS.E [R4+0x2b00], [R88.64], P2 ;  /* 0x02b0000058047fae */ /* 0x0003e20009121846 */
[----:B------:R-:W-:Y:S01]  /*cb050*/  STL [R1+0x6668], R7 ;  /* 0x0066680701007387 */ /* 0x000fe20000100800 */
[----:B------:R-:W-:Y:S01]  /*cb060*/  IADD3.X R95, R95, R0, RZ, P1, !PT ;  /* 0x000000005f5f7210 */ /* 0x000fe20000ffe4ff */
[----:B------:R-:W-:Y:S02]  /*cb070*/  IMAD.X R101, R101, 0x1, R0, P3 ;  /* 0x0000000165657824 */ /* 0x000fe400018e0600 */
[----:B-1----:R-:W-:Y:S02]  /*cb080*/  IMAD.MOV.U32 R88, RZ, RZ, R7 ;  /* 0x000000ffff587224 */ /* 0x002fe400078e0007 */
[----:B------:R1:W-:Y:S01]  /*cb090*/  STL [R1+0x6664], R95 ;  /* 0x0066645f01007387 */ /* 0x0003e20000100800 */
[----:B------:R-:W-:-:S02]  /*cb0a0*/  IMAD.MOV.U32 R89, RZ, RZ, R95 ;  /* 0x000000ffff597224 */ /* 0x000fc400078e005f */
[----:B------:R1:W-:Y:S01]  /*cb0b0*/  STL [R1+0x6670], R100 ;  /* 0x0066706401007387 */ /* 0x0003e20000100800 */
[-C--:B------:R-:W-:Y:S02]  /*cb0c0*/  IADD3 R96, P1, R96, R2.reuse, RZ ;  /* 0x0000000260607210 */ /* 0x080fe40007f3e0ff */
[----:B------:R-:W-:Y:S01]  /*cb0d0*/  IADD3 R90, P3, R90, R2, RZ ;  /* 0x000000025a5a7210 */ /* 0x000fe20007f7e0ff */
[----:B------:R1:W-:Y:S04]  /*cb0e0*/  LDGSTS.E [R4+0x2b80], [R88.64], P2 ;  /* 0x02b8000058047fae */ /* 0x0003e80009121846 */
[----:B-1----:R-:W3:Y:S01]  /*cb0f0*/  LDL.LU R95, [R1+0x6694] ;  /* 0x00669400015f7983 */ /* 0x002ee20000300800 */
[----:B------:R-:W-:Y:S02]  /*cb100*/  STL [R1+0x666c], R101 ;  /* 0x00666c6501007387 */ /* 0x000fe40000100800 */
[----:B------:R-:W3:Y:S02]  /*cb110*/  LDL.LU R7, [R1+0x669c] ;  /* 0x00669c0001077983 */ /* 0x000ee40000300800 */
[----:B------:R-:W-:Y:S01]  /*cb120*/  IMAD.X R99, R99, 0x1, R0, P1 ;  /* 0x0000000163637824 */ /* 0x000fe200008e0600 */
[----:B------:R-:W-:Y:S01]  /*cb130*/  MOV R88, R100 ;  /* 0x0000006400587202 */ /* 0x000fe20000000f00 */
[----:B------:R-:W-:-:S02]  /*cb140*/  IMAD.MOV.U32 R89, RZ, RZ, R101 ;  /* 0x000000ffff597224 */ /* 0x000fc400078e0065 */
[----:B------:R-:W-:Y:S01]  /*cb150*/  IMAD.X R94, R94, 0x1, R0, P3 ;  /* 0x000000015e5e7824 */ /* 0x000fe200018e0600 */
[----:B------:R-:W-:Y:S04]  /*cb160*/  STL [R1+0x6678], R96 ;  /* 0x0066786001007387 */ /* 0x000fe80000100800 */
[----:B------:R1:W-:Y:S01]  /*cb170*/  LDGSTS.E [R4+0x2c00], [R88.64], P2 ;  /* 0x02c0000058047fae */ /* 0x0003e20009121846 */
[----:B------:R-:W-:Y:S02]  /*cb180*/  STL [R1+0x6674], R99 ;  /* 0x0066746301007387 */ /* 0x000fe40000100800 */
[----:B------:R1:W-:Y:S02]  /*cb190*/  STL [R1+0x6680], R90 ;  /* 0x0066805a01007387 */ /* 0x0003e40000100800 */
[----:B------:R1:W-:Y:S01]  /*cb1a0*/  STL [R1+0x667c], R94 ;  /* 0x00667c5e01007387 */ /* 0x0003e20000100800 */
[----:B------:R-:W3:Y:S01]  /*cb1b0*/  LDL.LU R100, [R1+0x66a4] ;  /* 0x0066a40001647983 */ /* 0x000ee20000300800 */
[----:B-1----:R-:W-:Y:S01]  /*cb1c0*/  MOV R88, R96 ;  /* 0x0000006000587202 */ /* 0x002fe20000000f00 */
[----:B------:R-:W-:-:S05]  /*cb1d0*/  IMAD.MOV.U32 R89, RZ, RZ, R99 ;  /* 0x000000ffff597224 */ /* 0x000fca00078e0063 */
[----:B------:R1:W-:Y:S02]  /*cb1e0*/  LDGSTS.E [R4+0x2c80], [R88.64], P2 ;  /* 0x02c8000058047fae */ /* 0x0003e40009121846 */
[----:B-1----:R-:W-:Y:S02]  /*cb1f0*/  IMAD.MOV.U32 R88, RZ, RZ, R90 ;  /* 0x000000ffff587224 */ /* 0x002fe400078e005a */
[----:B------:R-:W3:Y:S01]  /*cb200*/  LDL.LU R90, [R1+0x66a8] ;  /* 0x0066a800015a7983 */ /* 0x000ee20000300800 */
[----:B------:R-:W-:Y:S02]  /*cb210*/  IMAD.MOV.U32 R89, RZ, RZ, R94 ;  /* 0x000000ffff597224 */ /* 0x000fe400078e005e */
[----:B------:R-:W3:Y:S02]  /*cb220*/  LDL.LU R96, [R1+0x682c] ;  /* 0x00682c0001607983 */ /* 0x000ee40000300800 */
[----:B------:R-:W3:Y:S01]  /*cb230*/  LDL.LU R94, [R1+0x6830] ;  /* 0x00683000015e7983 */ /* 0x000ee20000300800 */
[----:B------:R-:W-:-:S02]  /*cb240*/  IADD3 R97, P1, R97, R2, RZ ;  /* 0x0000000261617210 */ /* 0x000fc40007f3e0ff */
[----:B------:R-:W-:Y:S01]  /*cb250*/  IADD3 R91, P3, R91, R2, RZ ;  /* 0x000000025b5b7210 */ /* 0x000fe20007f7e0ff */
[----:B------:R1:W-:Y:S04]  /*cb260*/  LDGSTS.E [R4+0x2d00], [R88.64], P2 ;  /* 0x02d0000058047fae */ /* 0x0003e80009121846 */
[----:B------:R-:W-:Y:S01]  /*cb270*/  STL [R1+0x6688], R97 ;  /* 0x0066886101007387 */ /* 0x000fe20000100800 */
[----:B-1----:R-:W-:Y:S01]  /*cb280*/  IMAD.MOV.U32 R88, RZ, RZ, R97 ;  /* 0x000000ffff587224 */ /* 0x002fe200078e0061 */
[----:B---3--:R-:W-:Y:S01]  /*cb290*/  IADD3.X R98, R98, R0, RZ, P1, !PT ;  /* 0x0000000062627210 */ /* 0x008fe20000ffe4ff */
[----:B----4-:R-:W-:-:S04]  /*cb2a0*/  IMAD.X R92, R92, 0x1, R0, P3 ;  /* 0x000000015c5c7824 */ /* 0x010fc800018e0600 */
[----:B------:R-:W-:Y:S01]  /*cb2b0*/  IMAD.MOV.U32 R89, RZ, RZ, R98 ;  /* 0x000000ffff597224 */ /* 0x000fe200078e0062 */
[----:B------:R1:W-:Y:S01]  /*cb2c0*/  STL [R1+0x6684], R98 ;  /* 0x0066846201007387 */ /* 0x0003e20000100800 */
[----:B------:R3:W-:Y:S02]  /*cb2d0*/  STL [R1+0x6690], R91 ;  /* 0x0066905b01007387 */ /* 0x0007e40000100800 */
[----:B------:R4:W-:Y:S01]  /*cb2e0*/  STL [R1+0x668c], R92 ;  /* 0x00668c5c01007387 */ /* 0x0009e20000100800 */
[----:B------:R3:W-:Y:S04]  /*cb2f0*/  LDGSTS.E [R4+0x2d80], [R88.64], P2 ;  /* 0x02d8000058047fae */ /* 0x0007e80009121846 */
[----:B-1----:R-:W2:Y:S01]  /*cb300*/  LDL.LU R98, [R1+0x6834] ;  /* 0x0068340001627983 */ /* 0x002ea20000300800 */
[----:B---3--:R-:W-:-:S02]  /*cb310*/  IADD3 R93, P1, R93, R2, RZ ;  /* 0x000000025d5d7210 */ /* 0x008fc40007f3e0ff */
[----:B------:R-:W-:Y:S02]  /*cb320*/  MOV R88, R91 ;  /* 0x0000005b00587202 */ /* 0x000fe40000000f00 */
[----:B------:R-:W3:Y:S01]  /*cb330*/  LDL.LU R91, [R1+0x6838] ;  /* 0x00683800015b7983 */ /* 0x000ee20000300800 */
[----:B------:R-:W-:Y:S02]  /*cb340*/  IMAD.MOV.U32 R89, RZ, RZ, R92 ;  /* 0x000000ffff597224 */ /* 0x000fe400078e005c */
[----:B------:R-:W2:Y:S02]  /*cb350*/  LDL.LU R97, [R1+0x683c] ;  /* 0x00683c0001617983 */ /* 0x000ea40000300800 */
[----:B----4-:R-:W4:Y:S01]  /*cb360*/  LDL.LU R92, [R1+0x6840] ;  /* 0x00684000015c7983 */ /* 0x010f220000300800 */
[----:B------:R-:W-:Y:S01]  /*cb370*/  IADD3 R5, P3, R5, R2, RZ ;  /* 0x0000000205057210 */ /* 0x000fe20007f7e0ff */
[----:B------:R1:W-:Y:S04]  /*cb380*/  STL [R1+0x6698], R93 ;  /* 0x0066985d01007387 */ /* 0x0003e80000100800 */
[----:B------:R1:W-:Y:S01]  /*cb390*/  LDGSTS.E [R4+0x2e00], [R88.64], P2 ;  /* 0x02e0000058047fae */ /* 0x0003e20009121846 */
[----:B------:R-:W-:-:S02]  /*cb3a0*/  IMAD.X R95, R95, 0x1, R0, P1 ;  /* 0x000000015f5f7824 */ /* 0x000fc400008e0600 */
[----:B------:R-:W-:Y:S01]  /*cb3b0*/  IMAD.X R7, R7, 0x1, R0, P3 ;  /* 0x0000000107077824 */ /* 0x000fe200018e0600 */
[----:B-1----:R-:W-:Y:S01]  /*cb3c0*/  MOV R88, R93 ;  /* 0x0000005d00587202 */ /* 0x002fe20000000f00 */
[----:B------:R-:W-:Y:S01]  /*cb3d0*/  IMAD.MOV.U32 R89, RZ, RZ, R95 ;  /* 0x000000ffff597224 */ /* 0x000fe200078e005f */
[----:B------:R1:W-:Y:S01]  /*cb3e0*/  STL [R1+0x6694], R95 ;  /* 0x0066945f01007387 */ /* 0x0003e20000100800 */
[----:B------:R-:W-:Y:S02]  /*cb3f0*/  STL [R1+0x66a0], R5 ;  /* 0x0066a00501007387 */ /* 0x000fe40000100800 */
[----:B------:R1:W-:Y:S02]  /*cb400*/  STL [R1+0x669c], R7 ;  /* 0x00669c0701007387 */ /* 0x0003e40000100800 */
[----:B------:R-:W2:Y:S01]  /*cb410*/  LDL.LU R99, [R1+0x6844] ;  /* 0x0068440001637983 */ /* 0x000ea20000300800 */
[----:B------:R-:W2:Y:S04]  /*cb420*/  LDL.LU R93, [R1+0x6848] ;  /* 0x00684800015d7983 */ /* 0x000ea80000300800 */
[----:B------:R1:W-:Y:S04]  /*cb430*/  LDGSTS.E [R4+0x2e80], [R88.64], P2 ;  /* 0x02e8000058047fae */ /* 0x0003e80009121846 */
[----:B-1----:R-:W2:Y:S01]  /*cb440*/  LDL.LU R95, [R1+0x684c] ;  /* 0x00684c00015f7983 */ /* 0x002ea20000300800 */
[----:B------:R-:W-:Y:S01]  /*cb450*/  ISETP.GT.AND P1, PT, R6, 0x9, PT ;  /* 0x000000090600780c */ /* 0x000fe20003f24270 */
[----:B------:R-:W-:-:S02]  /*cb460*/  IMAD.MOV.U32 R89, RZ, RZ, R7 ;  /* 0x000000ffff597224 */ /* 0x000fc400078e0007 */
[----:B------:R-:W2:Y:S01]  /*cb470*/  LDL.LU R7, [R1+0x6850] ;  /* 0x0068500001077983 */ /* 0x000ea20000300800 */
[----:B------:R-:W-:Y:S01]  /*cb480*/  IMAD.MOV.U32 R88, RZ, RZ, R5 ;  /* 0x000000ffff587224 */ /* 0x000fe200078e0005 */
[----:B------:R-:W-:-:S04]  /*cb490*/  SEL R5, RZ, 0x4, !P1 ;  /* 0x00000004ff057807 */ /* 0x000fc80004800000 */
[----:B------:R1:W-:Y:S01]  /*cb4a0*/  LDGSTS.E [R4+0x2f00], [R88.64], P2 ;  /* 0x02f0000058047fae */ /* 0x0003e20009121846 */
[----:B------:R-:W-:Y:S02]  /*cb4b0*/  SEL R5, R5, RZ, !P0 ;  /* 0x000000ff05057207 */ /* 0x000fe40004000000 */
[-C--:B------:R-:W-:Y:S02]  /*cb4c0*/  IADD3 R90, P3, R90, R2.reuse, RZ ;  /* 0x000000025a5a7210 */ /* 0x080fe40007f7e0ff */
[----:B------:R-:W-:Y:S02]  /*cb4d0*/  IADD3 R94, P4, R94, R2, RZ ;  /* 0x000000025e5e7210 */ /* 0x000fe40007f9e0ff */
[----:B------:R-:W-:Y:S01]  /*cb4e0*/  IADD3.X R100, R100, R0, RZ, P3, !PT ;  /* 0x0000000064647210 */ /* 0x000fe20001ffe4ff */
[----:B------:R1:W-:Y:S02]  /*cb4f0*/  STL [R1+0x66a8], R90 ;  /* 0x0066a85a01007387 */ /* 0x0003e40000100800 */
[----:B-1----:R-:W-:-:S02]  /*cb500*/  IMAD.MOV.U32 R88, RZ, RZ, R90 ;  /* 0x000000ffff587224 */ /* 0x002fc400078e005a */
[----:B------:R-:W-:Y:S01]  /*cb510*/  IMAD.X R96, R96, 0x1, R0, P4 ;  /* 0x0000000160607824 */ /* 0x000fe200020e0600 */
[----:B------:R-:W-:Y:S01]  /*cb520*/  STL [R1+0x66a4], R100 ;  /* 0x0066a46401007387 */ /* 0x000fe20000100800 */
[----:B------:R-:W-:Y:S02]  /*cb530*/  IMAD.MOV.U32 R89, RZ, RZ, R100 ;  /* 0x000000ffff597224 */ /* 0x000fe400078e0064 */
[----:B------:R-:W-:Y:S01]  /*cb540*/  STL [R1+0x6830], R94 ;  /* 0x0068305e01007387 */ /* 0x000fe20000100800 */
[----:B------:R-:W-:Y:S01]  /*cb550*/  ISETP.NE.U32.AND P1, PT, R5, RZ, PT ;  /* 0x000000ff0500720c */ /* 0x000fe20003f25070 */
[----:B------:R-:W2:Y:S01]  /*cb560*/  LDL.LU R90, [R1+0x6858] ;  /* 0x00685800015a7983 */ /* 0x000ea20000300800 */
[----:B------:R1:W-:Y:S03]  /*cb570*/  STL [R1+0x682c], R96 ;  /* 0x00682c6001007387 */ /* 0x0003e60000100800 */
[----:B------:R1:W-:Y:S01]  /*cb580*/  LDGSTS.E [R4+0x2f80], [R88.64], P2 ;  /* 0x02f8000058047fae */ /* 0x0003e20009121846 */
[----:B------:R-:W2:Y:S02]  /*cb590*/  LDL.LU R5, [R1+0x6860] ;  /* 0x0068600001057983 */ /* 0x000ea40000300800 */
[----:B-1----:R-:W-:-:S02]  /*cb5a0*/  IMAD.MOV.U32 R89, RZ, RZ, R96 ;  /* 0x000000ffff597224 */ /* 0x002fc400078e0060 */
[----:B------:R-:W2:Y:S01]  /*cb5b0*/  LDL.LU R96, [R1+0x6854] ;  /* 0x0068540001607983 */ /* 0x000ea20000300800 */
[----:B------:R-:W-:Y:S02]  /*cb5c0*/  MOV R88, R94 ;  /* 0x0000005e00587202 */ /* 0x000fe40000000f00 */
[----:B------:R-:W2:Y:S03]  /*cb5d0*/  LDL.LU R94, [R1+0x685c] ;  /* 0x00685c00015e7983 */ /* 0x000ea60000300800 */
[----:B------:R1:W-:Y:S01]  /*cb5e0*/  LDGSTS.E [R4+0x4800], [R88.64], P1 ;  /* 0x0480000058047fae */ /* 0x0003e20008921846 */
[-C--:B---3--:R-:W-:Y:S02]  /*cb5f0*/  IADD3 R91, P2, R91, R2.reuse, RZ ;  /* 0x000000025b5b7210 */ /* 0x088fe40007f5e0ff */
[----:B----4-:R-:W-:-:S03]  /*cb600*/  IADD3 R92, P3, R92, R2, RZ ;  /* 0x000000025c5c7210 */ /* 0x010fc60007f7e0ff */
[--C-:B--2---:R-:W-:Y:S01]  /*cb610*/  IMAD.X R98, R98, 0x1, R0.reuse, P2 ;  /* 0x0000000162627824 */ /* 0x104fe200010e0600 */
[----:B------:R2:W-:Y:S01]  /*cb620*/  STL [R1+0x6838], R91 ;  /* 0x0068385b01007387 */ /* 0x0005e20000100800 */
[----:B-1----:R-:W-:Y:S01]  /*cb630*/  MOV R88, R91 ;  /* 0x0000005b00587202 */ /* 0x002fe20000000f00 */
[----:B------:R-:W-:Y:S02]  /*cb640*/  IMAD.X R97, R97, 0x1, R0, P3 ;  /* 0x0000000161617824 */ /* 0x000fe400018e0600 */
[----:B------:R-:W-:Y:S01]  /*cb650*/  IMAD.MOV.U32 R89, RZ, RZ, R98 ;  /* 0x000000ffff597224 */ /* 0x000fe200078e0062 */
[----:B------:R-:W-:Y:S01]  /*cb660*/  STL [R1+0x6834], R98 ;  /* 0x0068346201007387 */ /* 0x000fe20000100800 */
[----:B------:R-:W-:Y:S03]  /*cb670*/  STL [R1+0x6840], R92 ;  /* 0x0068405c01007387 */ /* 0x000fe60000100800 */
[----:B------:R1:W-:Y:S04]  /*cb680*/  LDGSTS.E [R4+0x4880], [R88.64], P1 ;  /* 0x0488000058047fae */ /* 0x0003e80008921846 */
[----:B--2---:R-:W2:Y:S01]  /*cb690*/  LDL.LU R91, [R1+0x6868] ;  /* 0x00686800015b7983 */ /* 0x004ea20000300800 */
[----:B------:R3:W-:Y:S02]  /*cb6a0*/  STL [R1+0x683c], R97 ;  /* 0x00683c6101007387 */ /* 0x0007e40000100800 */
[----:B------:R-:W4:Y:S02]  /*cb6b0*/  LDL.LU R100, [R1+0x6870] ;  /* 0x0068700001647983 */ /* 0x000f240000300800 */
[----:B-1----:R-:W-:-:S02]  /*cb6c0*/  IMAD.MOV.U32 R89, RZ, RZ, R97 ;  /* 0x000000ffff597224 */ /* 0x002fc400078e0061 */
[----:B---3--:R-:W3:Y:S01]  /*cb6d0*/  LDL.LU R97, [R1+0x6864] ;  /* 0x0068640001617983 */ /* 0x008ee20000300800 */
[----:B------:R-:W-:Y:S01]  /*cb6e0*/  IADD3 R93, P2, R93, R2, RZ ;  /* 0x000000025d5d7210 */ /* 0x000fe20007f5e0ff */
[----:B------:R-:W3:Y:S02]  /*cb6f0*/  LDL.LU R101, [R1+0x686c] ;  /* 0x00686c0001657983 */ /* 0x000ee40000300800 */
[----:B------:R-:W-:Y:S01]  /*cb700*/  IMAD.MOV.U32 R88, RZ, RZ, R92 ;  /* 0x000000ffff587224 */ /* 0x000fe200078e005c */
[----:B------:R-:W3:Y:S01]  /*cb710*/  LDL.LU R98, [R1+0x6878] ;  /* 0x0068780001627983 */ /* 0x000ee20000300800 */
[----:B------:R-:W-:Y:S01]  /*cb720*/  IADD3.X R99, R99, R0, RZ, P2, !PT ;  /* 0x0000000063637210 */ /* 0x000fe200017fe4ff */
[----:B------:R-:W3:Y:S02]  /*cb730*/  LDL.LU R92, [R1+0x6880] ;  /* 0x00688000015c7983 */ /* 0x000ee40000300800 */
[----:B------:R-:W-:Y:S01]  /*cb740*/  STL [R1+0x6848], R93 ;  /* 0x0068485d01007387 */ /* 0x000fe20000100800 */
[----:B------:R1:W-:Y:S04]  /*cb750*/  LDGSTS.E [R4+0x4900], [R88.64], P1 ;  /* 0x0490000058047fae */ /* 0x0003e80008921846 */
[----:B------:R1:W-:Y:S01]  /*cb760*/  STL [R1+0x6844], R99 ;  /* 0x0068446301007387 */ /* 0x0003e20000100800 */
[----:B------:R-:W-:-:S05]  /*cb770*/  IADD3 R7, P3, R7, R2, RZ ;  /* 0x0000000207077210 */ /* 0x000fca0007f7e0ff */
[----:B------:R-:W-:Y:S02]  /*cb780*/  IMAD.X R95, R95, 0x1, R0, P3 ;  /* 0x000000015f5f7824 */ /* 0x000fe400018e0600 */
[----:B-1----:R-:W-:Y:S01]  /*cb790*/  IMAD.MOV.U32 R89, RZ, RZ, R99 ;  /* 0x000000ffff597224 */ /* 0x002fe200078e0063 */
[----:B------:R-:W-:Y:S01]  /*cb7a0*/  STL [R1+0x6850], R7 ;  /* 0x0068500701007387 */ /* 0x000fe20000100800 */
[----:B------:R-:W3:Y:S02]  /*cb7b0*/  LDL.LU R99, [R1+0x6874] ;  /* 0x0068740001637983 */ /* 0x000ee40000300800 */
[----:B------:R-:W-:Y:S02]  /*cb7c0*/  IMAD.MOV.U32 R88, RZ, RZ, R93 ;  /* 0x000000ffff587224 */ /* 0x000fe400078e005d */
[----:B------:R1:W-:Y:S01]  /*cb7d0*/  STL [R1+0x684c], R95 ;  /* 0x00684c5f01007387 */ /* 0x0003e20000100800 */
[----:B------:R-:W3:Y:S04]  /*cb7e0*/  LDL.LU R93, [R1+0x687c] ;  /* 0x00687c00015d7983 */ /* 0x000ee80000300800 */
[----:B------:R1:W-:Y:S02]  /*cb7f0*/  LDGSTS.E [R4+0x4980], [R88.64], P1 ;  /* 0x0498000058047fae */ /* 0x0003e40008921846 */
[----:B-1----:R-:W-:Y:S01]  /*cb800*/  MOV R88, R7 ;  /* 0x0000000700587202 */ /* 0x002fe20000000f00 */
[----:B------:R-:W-:-:S02]  /*cb810*/  IMAD.MOV.U32 R89, RZ, RZ, R95 ;  /* 0x000000ffff597224 */ /* 0x000fc400078e005f */
[----:B------:R-:W3:Y:S01]  /*cb820*/  LDL.LU R95, [R1+0x6888] ;  /* 0x00688800015f7983 */ /* 0x000ee20000300800 */
[----:B------:R-:W3:Y:S03]  /*cb830*/  LDL.LU R7, [R1+0x6890] ;  /* 0x0068900001077983 */ /* 0x000ee60000300800 */
[----:B------:R1:W-:Y:S01]  /*cb840*/  LDGSTS.E [R4+0x4a00], [R88.64], P1 ;  /* 0x04a0000058047fae */ /* 0x0003e20008921846 */
[-C--:B------:R-:W-:Y:S02]  /*cb850*/  IADD3 R90, P2, R90, R2.reuse, RZ ;  /* 0x000000025a5a7210 */ /* 0x080fe40007f5e0ff */
[----:B------:R-:W-:-:S03]  /*cb860*/  IADD3 R5, P3, R5, R2, RZ ;  /* 0x0000000205057210 */ /* 0x000fc60007f7e0ff */
[----:B------:R-:W-:Y:S01]  /*cb870*/  STL [R1+0x6858], R90 ;  /* 0x0068585a01007387 */ /* 0x000fe20000100800 */
[--C-:B------:R-:W-:Y:S02]  /*cb880*/  IMAD.X R96, R96, 0x1, R0.reuse, P2 ;  /* 0x0000000160607824 */ /* 0x100fe400010e0600 */
        /* <DEDUP_REMOVED lines=8> */
[----:B------:R-:W3:Y:S02]  /*cb910*/  LDL.LU R90, [R1+0x688c] ;  /* 0x00688c00015a7983 */ /* 0x000ee40000300800 */
[----:B------:R-:W-:Y:S02]  /*cb920*/  IMAD.MOV.U32 R88, RZ, RZ, R5 ;  /* 0x000000ffff587224 */ /* 0x000fe400078e0005 */
[----:B------:R-:W-:-:S02]  /*cb930*/  IMAD.MOV.U32 R89, RZ, RZ, R94 ;  /* 0x000000ffff597224 */ /* 0x000fc400078e005e */
[----:B-1----:R-:W3:Y:S04]  /*cb940*/  LDL.LU R94, [R1+0x6898] ;  /* 0x00689800015e7983 */ /* 0x002ee80000300800 */
[----:B------:R1:W-:Y:S01]  /*cb950*/  LDGSTS.E [R4+0x4b00], [R88.64], P1 ;  /* 0x04b0000058047fae */ /* 0x0003e20008921846 */
[----:B------:R-:W3:Y:S01]  /*cb960*/  LDL.LU R5, [R1+0x68a0] ;  /* 0x0068a00001057983 */ /* 0x000ee20000300800 */
[-C--:B--2---:R-:W-:Y:S02]  /*cb970*/  IADD3 R91, P2, R91, R2.reuse, RZ ;  /* 0x000000025b5b7210 */ /* 0x084fe40007f5e0ff */
[----:B----4-:R-:W-:-:S03]  /*cb980*/  IADD3 R100, P3, R100, R2, RZ ;  /* 0x0000000264647210 */ /* 0x010fc60007f7e0ff */
[----:B-1----:R-:W-:Y:S01]  /*cb990*/  IMAD.MOV.U32 R88, RZ, RZ, R91 ;  /* 0x000000ffff587224 */ /* 0x002fe200078e005b */
[----:B------:R-:W-:Y:S01]  /*cb9a0*/  STL [R1+0x6868], R91 ;  /* 0x0068685b01007387 */ /* 0x000fe20000100800 */
[----:B---3--:R-:W-:Y:S01]  /*cb9b0*/  IADD3.X R97, R97, R0, RZ, P2, !PT ;  /* 0x0000000061617210 */ /* 0x008fe200017fe4ff */
[----:B------:R-:W-:-:S04]  /*cb9c0*/  IMAD.X R101, R101, 0x1, R0, P3 ;  /* 0x0000000165657824 */ /* 0x000fc800018e0600 */
[----:B------:R-:W-:Y:S01]  /*cb9d0*/  IMAD.MOV.U32 R89, RZ, RZ, R97 ;  /* 0x000000ffff597224 */ /* 0x000fe200078e0061 */
[----:B------:R1:W-:Y:S01]  /*cb9e0*/  STL [R1+0x6864], R97 ;  /* 0x0068646101007387 */ /* 0x0003e20000100800 */
[----:B------:R2:W-:Y:S01]  /*cb9f0*/  STL [R1+0x6870], R100 ;  /* 0x0068706401007387 */ /* 0x0005e20000100800 */
[-C--:B------:R-:W-:Y:S02]  /*cba00*/  IADD3 R98, P2, R98, R2.reuse, RZ ;  /* 0x0000000262627210 */ /* 0x080fe40007f5e0ff */
[----:B------:R3:W-:Y:S01]  /*cba10*/  LDGSTS.E [R4+0x4b80], [R88.64], P1 ;  /* 0x04b8000058047fae */ /* 0x0007e20008921846 */
[----:B------:R-:W-:-:S03]  /*cba20*/  IADD3 R92, P3, R92, R2, RZ ;  /* 0x000000025c5c7210 */ /* 0x000fc60007f7e0ff */
[----:B-1----:R-:W4:Y:S01]  /*cba30*/  LDL.LU R97, [R1+0x6894] ;  /* 0x0068940001617983 */ /* 0x002f220000300800 */
[----:B------:R-:W-:Y:S02]  /*cba40*/  STL [R1+0x686c], R101 ;  /* 0x00686c6501007387 */ /* 0x000fe40000100800 */
[----:B------:R-:W4:Y:S01]  /*cba50*/  LDL.LU R91, [R1+0x689c] ;  /* 0x00689c00015b7983 */ /* 0x000f220000300800 */
[----:B---3--:R-:W-:Y:S01]  /*cba60*/  MOV R88, R100 ;  /* 0x0000006400587202 */ /* 0x008fe20000000f00 */
[----:B------:R-:W-:Y:S02]  /*cba70*/  IMAD.MOV.U32 R89, RZ, RZ, R101 ;  /* 0x000000ffff597224 */ /* 0x000fe400078e0065 */
[--C-:B------:R-:W-:Y:S02]  /*cba80*/  IMAD.X R99, R99, 0x1, R0.reuse, P2 ;  /* 0x0000000163637824 */ /* 0x100fe400010e0600 */
[----:B------:R-:W-:Y:S01]  /*cba90*/  IMAD.X R93, R93, 0x1, R0, P3 ;  /* 0x000000015d5d7824 */ /* 0x000fe200018e0600 */
[----:B------:R1:W-:Y:S04]  /*cbaa0*/  LDGSTS.E [R4+0x4c00], [R88.64], P1 ;  /* 0x04c0000058047fae */ /* 0x0003e80008921846 */
[----:B------:R-:W-:Y:S01]  /*cbab0*/  STL [R1+0x6878], R98 ;  /* 0x0068786201007387 */ /* 0x000fe20000100800 */
[----:B------:R-:W-:Y:S02]  /*cbac0*/  STL [R1+0x6874], R99 ;  /* 0x0068746301007387 */ /* 0x000fe40000100800 */
[----:B------:R3:W-:Y:S02]  /*cbad0*/  STL [R1+0x6880], R92 ;  /* 0x0068805c01007387 */ /* 0x0007e40000100800 */
[----:B------:R3:W-:Y:S01]  /*cbae0*/  STL [R1+0x687c], R93 ;  /* 0x00687c5d01007387 */ /* 0x0007e20000100800 */
[----:B--2---:R-:W3:Y:S01]  /*cbaf0*/  LDL.LU R100, [R1+0x68a4] ;  /* 0x0068a40001647983 */ /* 0x004ee20000300800 */
[----:B-1----:R-:W-:Y:S01]  /*cbb00*/  MOV R88, R98 ;  /* 0x0000006200587202 */ /* 0x002fe20000000f00 */
[----:B------:R-:W-:-:S05]  /*cbb10*/  IMAD.MOV.U32 R89, RZ, RZ, R99 ;  /* 0x000000ffff597224 */ /* 0x000fca00078e0063 */
[----:B------:R1:W-:Y:S01]  /*cbb20*/  LDGSTS.E [R4+0x4c80], [R88.64], P1 ;  /* 0x04c8000058047fae */ /* 0x0003e20008921846 */
[-C--:B------:R-:W-:Y:S02]  /*cbb30*/  IADD3 R95, P2, R95, R2.reuse, RZ ;  /* 0x000000025f5f7210 */ /* 0x080fe40007f5e0ff */
[----:B------:R-:W-:Y:S01]  /*cbb40*/  IADD3 R7, P3, R7, R2, RZ ;  /* 0x0000000207077210 */ /* 0x000fe20007f7e0ff */
[----:B-1----:R-:W-:Y:S02]  /*cbb50*/  IMAD.MOV.U32 R88, RZ, RZ, R92 ;  /* 0x000000ffff587224 */ /* 0x002fe400078e005c */
[----:B---3--:R-:W3:Y:S01]  /*cbb60*/  LDL.LU R92, [R1+0x68a8] ;  /* 0x0068a800015c7983 */ /* 0x008ee20000300800 */
[----:B------:R-:W-:Y:S02]  /*cbb70*/  IMAD.MOV.U32 R89, RZ, RZ, R93 ;  /* 0x000000ffff597224 */ /* 0x000fe400078e005d */
[----:B------:R-:W3:Y:S02]  /*cbb80*/  LDL.LU R98, [R1+0x6a2c] ;  /* 0x006a2c0001627983 */ /* 0x000ee40000300800 */
[----:B------:R-:W3:Y:S01]  /*cbb90*/  LDL.LU R93, [R1+0x6a30] ;  /* 0x006a3000015d7983 */ /* 0x000ee20000300800 */
[----:B------:R1:W-:Y:S04]  /*cbba0*/  LDGSTS.E [R4+0x4d00], [R88.64], P1 ;  /* 0x04d0000058047fae */ /* 0x0003e80008921846 */
[----:B------:R-:W-:Y:S01]  /*cbbb0*/  STL [R1+0x6888], R95 ;  /* 0x0068885f01007387 */ /* 0x000fe20000100800 */
[----:B------:R-:W-:Y:S01]  /*cbbc0*/  IADD3.X R96, R96, R0, RZ, P2, !PT ;  /* 0x0000000060607210 */ /* 0x000fe200017fe4ff */
[----:B-1----:R-:W-:-:S02]  /*cbbd0*/  IMAD.MOV.U32 R88, RZ, RZ, R95 ;  /* 0x000000ffff587224 */ /* 0x002fc400078e005f */
[----:B------:R-:W-:Y:S02]  /*cbbe0*/  IMAD.X R90, R90, 0x1, R0, P3 ;  /* 0x000000015a5a7824 */ /* 0x000fe400018e0600 */
[----:B------:R-:W-:Y:S01]  /*cbbf0*/  IMAD.MOV.U32 R89, RZ, RZ, R96 ;  /* 0x000000ffff597224 */ /* 0x000fe200078e0060 */
[----:B------:R1:W-:Y:S01]  /*cbc00*/  STL [R1+0x6884], R96 ;  /* 0x0068846001007387 */ /* 0x0003e20000100800 */
[----:B------:R1:W-:Y:S02]  /*cbc10*/  STL [R1+0x6890], R7 ;  /* 0x0068900701007387 */ /* 0x0003e40000100800 */
[----:B------:R1:W-:Y:S01]  /*cbc20*/  STL [R1+0x688c], R90 ;  /* 0x00688c5a01007387 */ /* 0x0003e20000100800 */
[----:B------:R1:W-:Y:S04]  /*cbc30*/  LDGSTS.E [R4+0x4d80], [R88.64], P1 ;  /* 0x04d8000058047fae */ /* 0x0003e80008921846 */
[----:B-1----:R-:W3:Y:S01]  /*cbc40*/  LDL.LU R96, [R1+0x6a34] ;  /* 0x006a340001607983 */ /* 0x002ee20000300800 */
[----:B------:R-:W-:-:S03]  /*cbc50*/  MOV R88, R7 ;  /* 0x0000000700587202 */ /* 0x000fc60000000f00 */
[----:B------:R-:W3:Y:S01]  /*cbc60*/  LDL.LU R7, [R1+0x6a38] ;  /* 0x006a380001077983 */ /* 0x000ee20000300800 */
[----:B------:R-:W-:Y:S02]  /*cbc70*/  IMAD.MOV.U32 R89, RZ, RZ, R90 ;  /* 0x000000ffff597224 */ /* 0x000fe400078e005a */
[----:B------:R-:W3:Y:S02]  /*cbc80*/  LDL.LU R95, [R1+0x6a3c] ;  /* 0x006a3c00015f7983 */ /* 0x000ee40000300800 */
[----:B------:R-:W3:Y:S01]  /*cbc90*/  LDL.LU R90, [R1+0x6a40] ;  /* 0x006a4000015a7983 */ /* 0x000ee20000300800 */
[-C--:B------:R-:W-:Y:S02]  /*cbca0*/  IADD3 R94, P2, R94, R2.reuse, RZ ;  /* 0x000000025e5e7210 */ /* 0x080fe40007f5e0ff */
[----:B------:R-:W-:Y:S01]  /*cbcb0*/  IADD3 R5, P3, R5, R2, RZ ;  /* 0x0000000205057210 */ /* 0x000fe20007f7e0ff */
[----:B------:R1:W-:Y:S04]  /*cbcc0*/  LDGSTS.E [R4+0x4e00], [R88.64], P1 ;  /* 0x04e0000058047fae */ /* 0x0003e80008921846 */
[----:B------:R1:W-:Y:S02]  /*cbcd0*/  STL [R1+0x6898], R94 ;  /* 0x0068985e01007387 */ /* 0x0003e40000100800 */
[----:B-1----:R-:W-:Y:S01]  /*cbce0*/  MOV R88, R94 ;  /* 0x0000005e00587202 */ /* 0x002fe20000000f00 */
[----:B----4-:R-:W-:-:S02]  /*cbcf0*/  IMAD.X R97, R97, 0x1, R0, P2 ;  /* 0x0000000161617824 */ /* 0x010fc400010e0600 */
[----:B------:R-:W-:Y:S02]  /*cbd00*/  IMAD.X R91, R91, 0x1, R0, P3 ;  /* 0x000000015b5b7824 */ /* 0x000fe400018e0600 */
[----:B------:R-:W-:Y:S01]  /*cbd10*/  IMAD.MOV.U32 R89, RZ, RZ, R97 ;  /* 0x000000ffff597224 */ /* 0x000fe200078e0061 */
[----:B------:R1:W-:Y:S01]  /*cbd20*/  STL [R1+0x6894], R97 ;  /* 0x0068946101007387 */ /* 0x0003e20000100800 */
[----:B------:R-:W-:Y:S02]  /*cbd30*/  STL [R1+0x68a0], R5 ;  /* 0x0068a00501007387 */ /* 0x000fe40000100800 */
[----:B------:R4:W-:Y:S02]  /*cbd40*/  STL [R1+0x689c], R91 ;  /* 0x00689c5b01007387 */ /* 0x0009e40000100800 */
[----:B------:R-:W2:Y:S01]  /*cbd50*/  LDL.LU R99, [R1+0x6a44] ;  /* 0x006a440001637983 */ /* 0x000ea20000300800 */
[----:B------:R-:W2:Y:S04]  /*cbd60*/  LDL.LU R94, [R1+0x6a48] ;  /* 0x006a4800015e7983 */ /* 0x000ea80000300800 */
[----:B------:R4:W-:Y:S01]  /*cbd70*/  LDGSTS.E [R4+0x4e80], [R88.64], P1 ;  /* 0x04e8000058047fae */ /* 0x0009e20008921846 */
[----:B------:R-:W-:-:S03]  /*cbd80*/  ISETP.GT.AND P2, PT, R6, 0xd, PT ;  /* 0x0000000d0600780c */ /* 0x000fc60003f44270 */
[----:B-1----:R-:W2:Y:S01]  /*cbd90*/  LDL.LU R97, [R1+0x6a4c] ;  /* 0x006a4c0001617983 */ /* 0x002ea20000300800 */
[----:B----4-:R-:W-:-:S03]  /*cbda0*/  IMAD.MOV.U32 R89, RZ, RZ, R91 ;  /* 0x000000ffff597224 */ /* 0x010fc600078e005b */
[----:B------:R-:W4:Y:S01]  /*cbdb0*/  LDL.LU R91, [R1+0x6a50] ;  /* 0x006a5000015b7983 */ /* 0x000f220000300800 */
[----:B------:R-:W-:Y:S01]  /*cbdc0*/  IMAD.MOV.U32 R88, RZ, RZ, R5 ;  /* 0x000000ffff587224 */ /* 0x000fe200078e0005 */
[----:B------:R-:W-:-:S04]  /*cbdd0*/  SEL R5, RZ, 0x4, !P2 ;  /* 0x00000004ff057807 */ /* 0x000fc80005000000 */
[----:B------:R1:W-:Y:S01]  /*cbde0*/  LDGSTS.E [R4+0x4f00], [R88.64], P1 ;  /* 0x04f0000058047fae */ /* 0x0003e20008921846 */
[----:B------:R-:W-:Y:S02]  /*cbdf0*/  SEL R5, R5, RZ, !P0 ;  /* 0x000000ff05057207 */ /* 0x000fe40004000000 */
[-C--:B---3--:R-:W-:Y:S02]  /*cbe00*/  IADD3 R92, P3, R92, R2.reuse, RZ ;  /* 0x000000025c5c7210 */ /* 0x088fe40007f7e0ff */
[----:B------:R-:W-:Y:S02]  /*cbe10*/  IADD3 R93, P4, R93, R2, RZ ;  /* 0x000000025d5d7210 */ /* 0x000fe40007f9e0ff */
[----:B------:R-:W-:Y:S01]  /*cbe20*/  IADD3.X R100, R100, R0, RZ, P3, !PT ;  /* 0x0000000064647210 */ /* 0x000fe20001ffe4ff */
[----:B------:R3:W-:Y:S01]  /*cbe30*/  STL [R1+0x68a8], R92 ;  /* 0x0068a85c01007387 */ /* 0x0007e20000100800 */
[----:B-1----:R-:W-:Y:S02]  /*cbe40*/  IMAD.MOV.U32 R88, RZ, RZ, R92 ;  /* 0x000000ffff587224 */ /* 0x002fe400078e005c */
[----:B------:R-:W-:Y:S01]  /*cbe50*/  IMAD.X R98, R98, 0x1, R0, P4 ;  /* 0x0000000162627824 */ /* 0x000fe200020e0600 */
[----:B------:R-:W-:Y:S01]  /*cbe60*/  STL [R1+0x68a4], R100 ;  /* 0x0068a46401007387 */ /* 0x000fe20000100800 */
[----:B------:R-:W-:-:S02]  /*cbe70*/  IMAD.MOV.U32 R89, RZ, RZ, R100 ;  /* 0x000000ffff597224 */ /* 0x000fc400078e0064 */
[----:B------:R-:W-:Y:S01]  /*cbe80*/  STL [R1+0x6a30], R93 ;  /* 0x006a305d01007387 */ /* 0x000fe20000100800 */
[----:B------:R-:W-:Y:S01]  /*cbe90*/  ISETP.NE.U32.AND P2, PT, R5, RZ, PT ;  /* 0x000000ff0500720c */ /* 0x000fe20003f45070 */
[----:B---3--:R-:W3:Y:S01]  /*cbea0*/  LDL.LU R92, [R1+0x6a58] ;  /* 0x006a5800015c7983 */ /* 0x008ee20000300800 */
[----:B------:R1:W-:Y:S03]  /*cbeb0*/  STL [R1+0x6a2c], R98 ;  /* 0x006a2c6201007387 */ /* 0x0003e60000100800 */
[----:B------:R1:W-:Y:S01]  /*cbec0*/  LDGSTS.E [R4+0x4f80], [R88.64], P1 ;  /* 0x04f8000058047fae */ /* 0x0003e20008921846 */
[----:B------:R-:W3:Y:S02]  /*cbed0*/  LDL.LU R5, [R1+0x6a60] ;  /* 0x006a600001057983 */ /* 0x000ee40000300800 */
[----:B-1----:R-:W-:Y:S02]  /*cbee0*/  IMAD.MOV.U32 R89, RZ, RZ, R98 ;  /* 0x000000ffff597224 */ /* 0x002fe400078e0062 */
[----:B------:R-:W3:Y:S01]  /*cbef0*/  LDL.LU R98, [R1+0x6a54] ;  /* 0x006a540001627983 */ /* 0x000ee20000300800 */
[----:B------:R-:W-:-:S02]  /*cbf00*/  MOV R88, R93 ;  /* 0x0000005d00587202 */ /* 0x000fc40000000f00 */
[----:B------:R-:W3:Y:S03]  /*cbf10*/  LDL.LU R93, [R1+0x6a5c] ;  /* 0x006a5c00015d7983 */ /* 0x000ee60000300800 */
[----:B------:R1:W-:Y:S01]  /*cbf20*/  LDGSTS.E [R4+0x6800], [R88.64], P2 ;  /* 0x0680000058047fae */ /* 0x0003e20009121846 */
[-C--:B------:R-:W-:Y:S02]  /*cbf30*/  IADD3 R7, P1, R7, R2.reuse, RZ ;  /* 0x0000000207077210 */ /* 0x080fe40007f3e0ff */
[----:B------:R-:W-:-:S03]  /*cbf40*/  IADD3 R90, P3, R90, R2, RZ ;  /* 0x000000025a5a7210 */ /* 0x000fc60007f7e0ff */
[--C-:B------:R-:W-:Y:S01]  /*cbf50*/  IMAD.X R96, R96, 0x1, R0.reuse, P1 ;  /* 0x0000000160607824 */ /* 0x100fe200008e0600 */
[----:B------:R1:W-:Y:S01]  /*cbf60*/  STL [R1+0x6a38], R7 ;  /* 0x006a380701007387 */ /* 0x0003e20000100800 */
[----:B------:R-:W-:Y:S01]  /*cbf70*/  IMAD.X R95, R95, 0x1, R0, P3 ;  /* 0x000000015f5f7824 */ /* 0x000fe200018e0600 */
[----:B-1----:R-:W-:Y:S02]  /*cbf80*/  MOV R88, R7 ;  /* 0x0000000700587202 */ /* 0x002fe40000000f00 */
[----:B------:R1:W-:Y:S01]  /*cbf90*/  STL [R1+0x6a34], R96 ;  /* 0x006a346001007387 */ /* 0x0003e20000100800 */
[----:B------:R-:W-:Y:S02]  /*cbfa0*/  STL [R1+0x6a40], R90 ;  /* 0x006a405a01007387 */ /* 0x000fe40000100800 */
[----:B------:R-:W-:Y:S01]  /*cbfb0*/  IMAD.MOV.U32 R89, RZ, RZ, R96 ;  /* 0x000000ffff597224 */ /* 0x000fe200078e0060 */
[----:B------:R-:W3:Y:S01]  /*cbfc0*/  LDL.LU R7, [R1+0x6a68] ;  /* 0x006a680001077983 */ /* 0x000ee20000300800 */
[----:B------:R1:W-:Y:S02]  /*cbfd0*/  STL [R1+0x6a3c], R95 ;  /* 0x006a3c5f01007387 */ /* 0x0003e40000100800 */
[----:B------:R-:W3:Y:S01]  /*cbfe0*/  LDL.LU R100, [R1+0x6a70] ;  /* 0x006a700001647983 */ /* 0x000ee20000300800 */
[----:B------:R1:W-:Y:S04]  /*cbff0*/  LDGSTS.E [R4+0x6880], [R88.64], P2 ;  /* 0x0688000058047fae */ /* 0x0003e80009121846 */
[----:B-1----:R-:W3:Y:S01]  /*cc000*/  LDL.LU R96, [R1+0x6a64] ;  /* 0x006a640001607983 */ /* 0x002ee20000300800 */
[----:B------:R-:W3:Y:S02]  /*cc010*/  LDL.LU R101, [R1+0x6a6c] ;  /* 0x006a6c0001657983 */ /* 0x000ee40000300800 */
[----:B------:R-:W-:-:S02]  /*cc020*/  IMAD.MOV.U32 R88, RZ, RZ, R90 ;  /* 0x000000ffff587224 */ /* 0x000fc400078e005a */
[----:B------:R-:W-:Y:S02]  /*cc030*/  IMAD.MOV.U32 R89, RZ, RZ, R95 ;  /* 0x000000ffff597224 */ /* 0x000fe400078e005f */
[----:B------:R-:W3:Y:S01]  /*cc040*/  LDL.LU R95, [R1+0x6a78] ;  /* 0x006a7800015f7983 */ /* 0x000ee20000300800 */
[----:B------:R-:W3:Y:S03]  /*cc050*/  LDL.LU R90, [R1+0x6a80] ;  /* 0x006a8000015a7983 */ /* 0x000ee60000300800 */
[----:B------:R1:W-:Y:S01]  /*cc060*/  LDGSTS.E [R4+0x6900], [R88.64], P2 ;  /* 0x0690000058047fae */ /* 0x0003e20009121846 */
[----:B--2---:R-:W-:-:S04]  /*cc070*/  IADD3 R94, P1, R94, R2, RZ ;  /* 0x000000025e5e7210 */ /* 0x004fc80007f3e0ff */
[----:B------:R-:W-:Y:S01]  /*cc080*/  IADD3.X R99, R99, R0, RZ, P1, !PT ;  /* 0x0000000063637210 */ /* 0x000fe20000ffe4ff */
[----:B------:R-:W-:Y:S04]  /*cc090*/  STL [R1+0x6a48], R94 ;  /* 0x006a485e01007387 */ /* 0x000fe80000100800 */
[----:B------:R2:W-:Y:S01]  /*cc0a0*/  STL [R1+0x6a44], R99 ;  /* 0x006a446301007387 */ /* 0x0005e20000100800 */
[----:B----4-:R-:W-:Y:S01]  /*cc0b0*/  IADD3 R91, P3, R91, R2, RZ ;  /* 0x000000025b5b7210 */ /* 0x010fe20007f7e0ff */
[----:B-1----:R-:W-:-:S04]  /*cc0c0*/  IMAD.MOV.U32 R89, RZ, RZ, R99 ;  /* 0x000000ffff597224 */ /* 0x002fc800078e0063 */
[----:B------:R-:W-:Y:S01]  /*cc0d0*/  IMAD.X R97, R97, 0x1, R0, P3 ;  /* 0x0000000161617824 */ /* 0x000fe200018e0600 */
[----:B------:R-:W-:Y:S01]  /*cc0e0*/  STL [R1+0x6a50], R91 ;  /* 0x006a505b01007387 */ /* 0x000fe20000100800 */
[----:B--2---:R-:W2:Y:S02]  /*cc0f0*/  LDL.LU R99, [R1+0x6a74] ;  /* 0x006a740001637983 */ /* 0x004ea40000300800 */
[----:B------:R-:W-:Y:S01]  /*cc100*/  IMAD.MOV.U32 R88, RZ, RZ, R94 ;  /* 0x000000ffff587224 */ /* 0x000fe200078e005e */
[----:B------:R1:W-:Y:S01]  /*cc110*/  STL [R1+0x6a4c], R97 ;  /* 0x006a4c6101007387 */ /* 0x0003e20000100800 */
[----:B------:R-:W4:Y:S03]  /*cc120*/  LDL.LU R94, [R1+0x6a7c] ;  /* 0x006a7c00015e7983 */ /* 0x000f260000300800 */
[----:B------:R1:W-:Y:S02]  /*cc130*/  LDGSTS.E [R4+0x6980], [R88.64], P2 ;  /* 0x0698000058047fae */ /* 0x0003e40009121846 */
[----:B-1----:R-:W-:Y:S01]  /*cc140*/  MOV R88, R91 ;  /* 0x0000005b00587202 */ /* 0x002fe20000000f00 */
[----:B------:R-:W-:-:S02]  /*cc150*/  IMAD.MOV.U32 R89, RZ, RZ, R97 ;  /* 0x000000ffff597224 */ /* 0x000fc400078e0061 */
[----:B------:R-:W4:Y:S01]  /*cc160*/  LDL.LU R97, [R1+0x6a88] ;  /* 0x006a880001617983 */ /* 0x000f220000300800 */
[----:B------:R-:W4:Y:S03]  /*cc170*/  LDL.LU R91, [R1+0x6a90] ;  /* 0x006a9000015b7983 */ /* 0x000f260000300800 */
[----:B------:R1:W-:Y:S01]  /*cc180*/  LDGSTS.E [R4+0x6a00], [R88.64], P2 ;  /* 0x06a0000058047fae */ /* 0x0003e20009121846 */
[-C--:B---3--:R-:W-:Y:S02]  /*cc190*/  IADD3 R92, P1, R92, R2.reuse, RZ ;  /* 0x000000025c5c7210 */ /* 0x088fe40007f3e0ff */
        /* <DEDUP_REMOVED lines=9> */
[----:B-1----:R-:W4:Y:S01]  /*cc230*/  LDL.LU R98, [R1+0x6a84] ;  /* 0x006a840001627983 */ /* 0x002f220000300800 */
[----:B------:R1:W-:Y:S02]  /*cc240*/  STL [R1+0x6a5c], R93 ;  /* 0x006a5c5d01007387 */ /* 0x0003e40000100800 */
[----:B------:R-:W4:Y:S01]  /*cc250*/  LDL.LU R92, [R1+0x6a8c] ;  /* 0x006a8c00015c7983 */ /* 0x000f220000300800 */
[-C--:B------:R-:W-:Y:S02]  /*cc260*/  IADD3 R7, P1, R7, R2.reuse, RZ ;  /* 0x0000000207077210 */ /* 0x080fe40007f3e0ff */
[----:B------:R-:W-:Y:S01]  /*cc270*/  IADD3 R100, P3, R100, R2, RZ ;  /* 0x0000000264647210 */ /* 0x000fe20007f7e0ff */
[----:B---3--:R-:W-:-:S02]  /*cc280*/  IMAD.MOV.U32 R88, RZ, RZ, R5 ;  /* 0x000000ffff587224 */ /* 0x008fc400078e0005 */
[----:B------:R-:W-:Y:S01]  /*cc290*/  IMAD.MOV.U32 R89, RZ, RZ, R93 ;  /* 0x000000ffff597224 */ /* 0x000fe200078e005d */
[----:B------:R-:W-:Y:S01]  /*cc2a0*/  IADD3.X R96, R96, R0, RZ, P1, !PT ;  /* 0x0000000060607210 */ /* 0x000fe20000ffe4ff */
[----:B-1----:R-:W3:Y:S01]  /*cc2b0*/  LDL.LU R93, [R1+0x6a98] ;  /* 0x006a9800015d7983 */ /* 0x002ee20000300800 */
[----:B------:R-:W3:Y:S02]  /*cc2c0*/  LDL.LU R5, [R1+0x6aa0] ;  /* 0x006aa00001057983 */ /* 0x000ee40000300800 */
[----:B------:R-:W-:Y:S02]  /*cc2d0*/  IMAD.X R101, R101, 0x1, R0, P3 ;  /* 0x0000000165657824 */ /* 0x000fe400018e0600 */
[----:B------:R-:W-:Y:S01]  /*cc2e0*/  STL [R1+0x6a68], R7 ;  /* 0x006a680701007387 */ /* 0x000fe20000100800 */
[----:B------:R1:W-:Y:S04]  /*cc2f0*/  LDGSTS.E [R4+0x6b00], [R88.64], P2 ;  /* 0x06b0000058047fae */ /* 0x0003e80009121846 */
[----:B------:R1:W-:Y:S01]  /*cc300*/  STL [R1+0x6a64], R96 ;  /* 0x006a646001007387 */ /* 0x0003e20000100800 */
        /* <DEDUP_REMOVED lines=21> */
[----:B------:R1:W-:Y:S02]  /*cc460*/  LDGSTS.E [R4+0x6c80], [R88.64], P2 ;  /* 0x06c8000058047fae */ /* 0x0003e40009121846 */
[----:B-1----:R-:W-:-:S02]  /*cc470*/  IMAD.MOV.U32 R88, RZ, RZ, R90 ;  /* 0x000000ffff587224 */ /* 0x002fc400078e005a */
[----:B------:R-:W4:Y:S01]  /*cc480*/  LDL.LU R90, [R1+0x6aa8] ;  /* 0x006aa800015a7983 */ /* 0x000f220000300800 */
[----:B------:R-:W-:Y:S02]  /*cc490*/  IMAD.MOV.U32 R89, RZ, RZ, R94 ;  /* 0x000000ffff597224 */ /* 0x000fe400078e005e */
[----:B------:R-:W4:Y:S01]  /*cc4a0*/  LDL.LU R95, [R1+0x6c2c] ;  /* 0x006c2c00015f7983 */ /* 0x000f220000300800 */
[-C--:B------:R-:W-:Y:S01]  /*cc4b0*/  IADD3 R97, P1, R97, R2.reuse, RZ ;  /* 0x0000000261617210 */ /* 0x080fe20007f3e0ff */
[----:B--2---:R-:W2:Y:S01]  /*cc4c0*/  LDL.LU R94, [R1+0x6c30] ;  /* 0x006c3000015e7983 */ /* 0x004ea20000300800 */
[----:B------:R-:W-:-:S03]  /*cc4d0*/  IADD3 R91, P3, R91, R2, RZ ;  /* 0x000000025b5b7210 */ /* 0x000fc60007f7e0ff */
[----:B------:R1:W-:Y:S04]  /*cc4e0*/  LDGSTS.E [R4+0x6d00], [R88.64], P2 ;  /* 0x06d0000058047fae */ /* 0x0003e80009121846 */
[----:B------:R-:W-:Y:S01]  /*cc4f0*/  STL [R1+0x6a88], R97 ;  /* 0x006a886101007387 */ /* 0x000fe20000100800 */
[----:B-1----:R-:W-:Y:S01]  /*cc500*/  IMAD.MOV.U32 R88, RZ, RZ, R97 ;  /* 0x000000ffff587224 */ /* 0x002fe200078e0061 */
[----:B------:R-:W-:Y:S01]  /*cc510*/  IADD3.X R98, R98, R0, RZ, P1, !PT ;  /* 0x0000000062627210 */ /* 0x000fe20000ffe4ff */
[----:B------:R-:W-:-:S04]  /*cc520*/  IMAD.X R92, R92, 0x1, R0, P3 ;  /* 0x000000015c5c7824 */ /* 0x000fc800018e0600 */
[----:B------:R-:W-:Y:S01]  /*cc530*/  IMAD.MOV.U32 R89, RZ, RZ, R98 ;  /* 0x000000ffff597224 */ /* 0x000fe200078e0062 */
[----:B------:R1:W-:Y:S01]  /*cc540*/  STL [R1+0x6a84], R98 ;  /* 0x006a846201007387 */ /* 0x0003e20000100800 */
[----:B------:R1:W-:Y:S02]  /*cc550*/  STL [R1+0x6a90], R91 ;  /* 0x006a905b01007387 */ /* 0x0003e40000100800 */
[----:B------:R1:W-:Y:S01]  /*cc560*/  STL [R1+0x6a8c], R92 ;  /* 0x006a8c5c01007387 */ /* 0x0003e20000100800 */
[----:B------:R1:W-:Y:S04]  /*cc570*/  LDGSTS.E [R4+0x6d80], [R88.64], P2 ;  /* 0x06d8000058047fae */ /* 0x0003e80009121846 */
[----:B-1----:R-:W2:Y:S01]  /*cc580*/  LDL.LU R98, [R1+0x6c34] ;  /* 0x006c340001627983 */ /* 0x002ea20000300800 */
[----:B------:R-:W-:-:S03]  /*cc590*/  MOV R88, R91 ;  /* 0x0000005b00587202 */ /* 0x000fc60000000f00 */
[----:B------:R-:W2:Y:S01]  /*cc5a0*/  LDL.LU R91, [R1+0x6c38] ;  /* 0x006c3800015b7983 */ /* 0x000ea20000300800 */
[----:B------:R-:W-:Y:S02]  /*cc5b0*/  IMAD.MOV.U32 R89, RZ, RZ, R92 ;  /* 0x000000ffff597224 */ /* 0x000fe400078e005c */
[----:B------:R-:W2:Y:S02]  /*cc5c0*/  LDL.LU R97, [R1+0x6c3c] ;  /* 0x006c3c0001617983 */ /* 0x000ea40000300800 */
[----:B------:R-:W2:Y:S01]  /*cc5d0*/  LDL.LU R92, [R1+0x6c40] ;  /* 0x006c4000015c7983 */ /* 0x000ea20000300800 */
[-C--:B---3--:R-:W-:Y:S02]  /*cc5e0*/  IADD3 R93, P1, R93, R2.reuse, RZ ;  /* 0x000000025d5d7210 */ /* 0x088fe40007f3e0ff */
[----:B------:R-:W-:Y:S01]  /*cc5f0*/  IADD3 R5, P3, R5, R2, RZ ;  /* 0x0000000205057210 */ /* 0x000fe20007f7e0ff */
[----:B------:R1:W-:Y:S04]  /*cc600*/  LDGSTS.E [R4+0x6e00], [R88.64], P2 ;  /* 0x06e0000058047fae */ /* 0x0003e80009121846 */
[----:B------:R-:W-:Y:S01]  /*cc610*/  STL [R1+0x6a98], R93 ;  /* 0x006a985d01007387 */ /* 0x000fe20000100800 */
[----:B------:R-:W-:-:S02]  /*cc620*/  IMAD.X R96, R96, 0x1, R0, P1 ;  /* 0x0000000160607824 */ /* 0x000fc400008e0600 */
[----:B------:R-:W-:Y:S01]  /*cc630*/  IMAD.X R7, R7, 0x1, R0, P3 ;  /* 0x0000000107077824 */ /* 0x000fe200018e0600 */
[----:B-1----:R-:W-:Y:S02]  /*cc640*/  MOV R88, R93 ;  /* 0x0000005d00587202 */ /* 0x002fe40000000f00 */
[----:B------:R1:W-:Y:S01]  /*cc650*/  STL [R1+0x6a94], R96 ;  /* 0x006a946001007387 */ /* 0x0003e20000100800 */
[----:B------:R-:W-:Y:S02]  /*cc660*/  IMAD.MOV.U32 R89, RZ, RZ, R96 ;  /* 0x000000ffff597224 */ /* 0x000fe400078e0060 */
[----:B------:R-:W-:Y:S02]  /*cc670*/  STL [R1+0x6aa0], R5 ;  /* 0x006aa00501007387 */ /* 0x000fe40000100800 */
[----:B------:R3:W-:Y:S01]  /*cc680*/  STL [R1+0x6a9c], R7 ;  /* 0x006a9c0701007387 */ /* 0x0007e20000100800 */
[----:B------:R-:W2:Y:S04]  /*cc690*/  LDL.LU R99, [R1+0x6c44] ;  /* 0x006c440001637983 */ /* 0x000ea80000300800 */
[----:B------:R3:W-:Y:S04]  /*cc6a0*/  LDGSTS.E [R4+0x6e80], [R88.64], P2 ;  /* 0x06e8000058047fae */ /* 0x0007e80009121846 */
[----:B-1----:R-:W2:Y:S01]  /*cc6b0*/  LDL.LU R96, [R1+0x6c48] ;  /* 0x006c480001607983 */ /* 0x002ea20000300800 */
[----:B------:R-:W2:Y:S02]  /*cc6c0*/  LDL.LU R93, [R1+0x6c4c] ;  /* 0x006c4c00015d7983 */ /* 0x000ea40000300800 */
[----:B---3--:R-:W-:-:S02]  /*cc6d0*/  IMAD.MOV.U32 R89, RZ, RZ, R7 ;  /* 0x000000ffff597224 */ /* 0x008fc400078e0007 */
[----:B------:R-:W3:Y:S01]  /*cc6e0*/  LDL.LU R7, [R1+0x6c50] ;  /* 0x006c500001077983 */ /* 0x000ee20000300800 */
[----:B------:R-:W-:Y:S01]  /*cc6f0*/  ISETP.GT.AND P1, PT, R6, 0x11, PT ;  /* 0x000000110600780c */ /* 0x000fe20003f24270 */
[----:B------:R-:W-:-:S03]  /*cc700*/  IMAD.MOV.U32 R88, RZ, RZ, R5 ;  /* 0x000000ffff587224 */ /* 0x000fc600078e0005 */
[----:B------:R-:W-:Y:S02]  /*cc710*/  SEL R5, RZ, 0x4, !P1 ;  /* 0x00000004ff057807 */ /* 0x000fe40004800000 */
[----:B------:R1:W-:Y:S02]  /*cc720*/  LDGSTS.E [R4+0x6f00], [R88.64], P2 ;  /* 0x06f0000058047fae */ /* 0x0003e40009121846 */
[----:B------:R-:W-:-:S04]  /*cc730*/  SEL R5, R5, RZ, !P0 ;  /* 0x000000ff05057207 */ /* 0x000fc80004000000 */
[----:B------:R-:W-:Y:S02]  /*cc740*/  ISETP.NE.U32.AND P1, PT, R5, RZ, PT ;  /* 0x000000ff0500720c */ /* 0x000fe40003f25070 */
[-C--:B----4-:R-:W-:Y:S02]  /*cc750*/  IADD3 R90, P3, R90, R2.reuse, RZ ;  /* 0x000000025a5a7210 */ /* 0x090fe40007f7e0ff */
[----:B--2---:R-:W-:Y:S02]  /*cc760*/  IADD3 R94, P4, R94, R2, RZ ;  /* 0x000000025e5e7210 */ /* 0x004fe40007f9e0ff */
[----:B------:R-:W-:Y:S01]  /*cc770*/  IADD3.X R100, R100, R0, RZ, P3, !PT ;  /* 0x0000000064647210 */ /* 0x000fe20001ffe4ff */
        /* <DEDUP_REMOVED lines=9> */
[----:B------:R-:W2:Y:S02]  /*cc810*/  LDL.LU R5, [R1+0x6c60] ;  /* 0x006c600001057983 */ /* 0x000ea40000300800 */
[----:B----4-:R-:W-:Y:S02]  /*cc820*/  IMAD.MOV.U32 R89, RZ, RZ, R95 ;  /* 0x000000ffff597224 */ /* 0x010fe400078e005f */
[----:B-1----:R-:W4:Y:S01]  /*cc830*/  LDL.LU R95, [R1+0x6c54] ;  /* 0x006c5400015f7983 */ /* 0x002f220000300800 */
[----:B------:R-:W-:-:S02]  /*cc840*/  MOV R88, R94 ;  /* 0x0000005e00587202 */ /* 0x000fc40000000f00 */
[----:B------:R-:W4:Y:S03]  /*cc850*/  LDL.LU R94, [R1+0x6c5c] ;  /* 0x006c5c00015e7983 */ /* 0x000f260000300800 */
        /* <DEDUP_REMOVED lines=15> */
[----:B------:R-:W4:Y:S01]  /*cc950*/  LDL.LU R101, [R1+0x6c6c] ;  /* 0x006c6c0001657983 */ /* 0x000f220000300800 */
[----:B------:R-:W-:Y:S01]  /*cc960*/  IADD3 R96, P2, R96, R2, RZ ;  /* 0x0000000260607210 */ /* 0x000fe20007f5e0ff */
[----:B---3--:R-:W-:-:S02]  /*cc970*/  IMAD.MOV.U32 R88, RZ, RZ, R92 ;  /* 0x000000ffff587224 */ /* 0x008fc400078e005c */
[----:B------:R-:W-:Y:S01]  /*cc980*/  IMAD.MOV.U32 R89, RZ, RZ, R97 ;  /* 0x000000ffff597224 */ /* 0x000fe200078e0061 */
[----:B------:R-:W-:Y:S01]  /*cc990*/  IADD3.X R99, R99, R0, RZ, P2, !PT ;  /* 0x0000000063637210 */ /* 0x000fe200017fe4ff */
[----:B------:R-:W3:Y:S01]  /*cc9a0*/  LDL.LU R97, [R1+0x6c78] ;  /* 0x006c780001617983 */ /* 0x000ee20000300800 */
[----:B------:R-:W3:Y:S01]  /*cc9b0*/  LDL.LU R92, [R1+0x6c80] ;  /* 0x006c8000015c7983 */ /* 0x000ee20000300800 */
[----:B------:R-:W-:Y:S02]  /*cc9c0*/  IADD3 R7, P3, R7, R2, RZ ;  /* 0x0000000207077210 */ /* 0x000fe40007f7e0ff */
[----:B------:R-:W-:Y:S04]  /*cc9d0*/  STL [R1+0x6c48], R96 ;  /* 0x006c486001007387 */ /* 0x000fe80000100800 */
[----:B------:R1:W-:Y:S01]  /*cc9e0*/  LDGSTS.E [R4+0x8900], [R88.64], P1 ;  /* 0x0890000058047fae */ /* 0x0003e20008921846 */
[----:B------:R1:W-:Y:S02]  /*cc9f0*/  STL [R1+0x6c44], R99 ;  /* 0x006c446301007387 */ /* 0x0003e40000100800 */
[----:B------:R-:W-:Y:S02]  /*cca00*/  STL [R1+0x6c50], R7 ;  /* 0x006c500701007387 */ /* 0x000fe40000100800 */
[----:B------:R-:W-:-:S02]  /*cca10*/  IMAD.X R93, R93, 0x1, R0, P3 ;  /* 0x000000015d5d7824 */ /* 0x000fc400018e0600 */
        /* <DEDUP_REMOVED lines=12> */
[----:B------:R-:W-:-:S03]  /*ccae0*/  IADD3 R5, P3, R5, R2, RZ ;  /* 0x0000000205057210 */ /* 0x000fc60007f7e0ff */
[----:B------:R-:W-:Y:S01]  /*ccaf0*/  STL [R1+0x6c58], R90 ;  /* 0x006c585a01007387 */ /* 0x000fe20000100800 */
[--C-:B----4-:R-:W-:Y:S02]  /*ccb00*/  IMAD.X R95, R95, 0x1, R0.reuse, P2 ;  /* 0x000000015f5f7824 */ /* 0x110fe400010e0600 */
        /* <DEDUP_REMOVED lines=8> */
[----:B------:R-:W4:Y:S02]  /*ccb90*/  LDL.LU R90, [R1+0x6c8c] ;  /* 0x006c8c00015a7983 */ /* 0x000f240000300800 */
[----:B--2---:R-:W-:Y:S02]  /*ccba0*/  IMAD.MOV.U32 R88, RZ, RZ, R5 ;  /* 0x000000ffff587224 */ /* 0x004fe400078e0005 */
[----:B------:R-:W-:-:S02]  /*ccbb0*/  IMAD.MOV.U32 R89, RZ, RZ, R94 ;  /* 0x000000ffff597224 */ /* 0x000fc400078e005e */
[----:B-1----:R-:W2:Y:S01]  /*ccbc0*/  LDL.LU R94, [R1+0x6c98] ;  /* 0x006c9800015e7983 */ /* 0x002ea20000300800 */
[----:B------:R-:W2:Y:S03]  /*ccbd0*/  LDL.LU R5, [R1+0x6ca0] ;  /* 0x006ca00001057983 */ /* 0x000ea60000300800 */
[----:B------:R1:W-:Y:S01]  /*ccbe0*/  LDGSTS.E [R4+0x8b00], [R88.64], P1 ;  /* 0x08b0000058047fae */ /* 0x0003e20008921846 */
[-C--:B------:R-:W-:Y:S02]  /*ccbf0*/  IADD3 R91, P2, R91, R2.reuse, RZ ;  /* 0x000000025b5b7210 */ /* 0x080fe40007f5e0ff */
[----:B------:R-:W-:Y:S02]  /*ccc00*/  IADD3 R100, P3, R100, R2, RZ ;  /* 0x0000000264647210 */ /* 0x000fe40007f7e0ff */
[----:B------:R-:W-:Y:S01]  /*ccc10*/  IADD3.X R98, R98, R0, RZ, P2, !PT ;  /* 0x0000000062627210 */ /* 0x000fe200017fe4ff */
[----:B------:R-:W-:Y:S02]  /*ccc20*/  STL [R1+0x6c68], R91 ;  /* 0x006c685b01007387 */ /* 0x000fe40000100800 */
[----:B------:R-:W-:-:S02]  /*ccc30*/  IMAD.X R101, R101, 0x1, R0, P3 ;  /* 0x0000000165657824 */ /* 0x000fc400018e0600 */
[----:B-1----:R-:W-:Y:S01]  /*ccc40*/  IMAD.MOV.U32 R88, RZ, RZ, R91 ;  /* 0x000000ffff587224 */ /* 0x002fe200078e005b */
[----:B------:R1:W-:Y:S01]  /*ccc50*/  STL [R1+0x6c64], R98 ;  /* 0x006c646201007387 */ /* 0x0003e20000100800 */
[----:B------:R-:W-:Y:S02]  /*ccc60*/  IMAD.MOV.U32 R89, RZ, RZ, R98 ;  /* 0x000000ffff597224 */ /* 0x000fe400078e0062 */
[----:B------:R3:W-:Y:S03]  /*ccc70*/  STL [R1+0x6c70], R100 ;  /* 0x006c706401007387 */ /* 0x0007e60000100800 */
[----:B------:R3:W-:Y:S02]  /*ccc80*/  LDGSTS.E [R4+0x8b80], [R88.64], P1 ;  /* 0x08b8000058047fae */ /* 0x0007e40008921846 */
[-C--:B---3--:R-:W-:Y:S02]  /*ccc90*/  IADD3 R97, P2, R97, R2.reuse, RZ ;  /* 0x0000000261617210 */ /* 0x088fe40007f5e0ff */
[----:B-1----:R-:W4:Y:S01]  /*ccca0*/  LDL.LU R98, [R1+0x6c94] ;  /* 0x006c940001627983 */ /* 0x002f220000300800 */
[----:B------:R-:W-:Y:S02]  /*cccb0*/  STL [R1+0x6c6c], R101 ;  /* 0x006c6c6501007387 */ /* 0x000fe40000100800 */
[----:B------:R-:W4:Y:S01]  /*cccc0*/  LDL.LU R91, [R1+0x6c9c] ;  /* 0x006c9c00015b7983 */ /* 0x000f220000300800 */
[----:B------:R-:W-:-:S02]  /*cccd0*/  IADD3 R92, P3, R92, R2, RZ ;  /* 0x000000025c5c7210 */ /* 0x000fc40007f7e0ff */
[----:B------:R-:W-:Y:S01]  /*ccce0*/  MOV R88, R100 ;  /* 0x0000006400587202 */ /* 0x000fe20000000f00 */
[----:B------:R-:W-:Y:S01]  /*cccf0*/  IMAD.MOV.U32 R89, RZ, RZ, R101 ;  /* 0x000000ffff597224 */ /* 0x000fe200078e0065 */
[----:B------:R-:W-:Y:S04]  /*ccd00*/  STL [R1+0x6c78], R97 ;  /* 0x006c786101007387 */ /* 0x000fe80000100800 */
[----:B------:R1:W-:Y:S01]  /*ccd10*/  LDGSTS.E [R4+0x8c00], [R88.64], P1 ;  /* 0x08c0000058047fae */ /* 0x0003e20008921846 */
[--C-:B------:R-:W-:Y:S02]  /*ccd20*/  IMAD.X R99, R99, 0x1, R0.reuse, P2 ;  /* 0x0000000163637824 */ /* 0x100fe400010e0600 */
[----:B------:R-:W-:Y:S01]  /*ccd30*/  IMAD.X R96, R96, 0x1, R0, P3 ;  /* 0x0000000160607824 */ /* 0x000fe200018e0600 */
[----:B-1----:R-:W-:Y:S01]  /*ccd40*/  MOV R88, R97 ;  /* 0x0000006100587202 */ /* 0x002fe20000000f00 */
[----:B------:R-:W-:Y:S01]  /*ccd50*/  IMAD.MOV.U32 R89, RZ, RZ, R99 ;  /* 0x000000ffff597224 */ /* 0x000fe200078e0063 */
[----:B------:R-:W-:Y:S01]  /*ccd60*/  STL [R1+0x6c74], R99 ;  /* 0x006c746301007387 */ /* 0x000fe20000100800 */
[----:B------:R-:W-:Y:S02]  /*ccd70*/  STL [R1+0x6c80], R92 ;  /* 0x006c805c01007387 */ /* 0x000fe40000100800 */
[----:B------:R1:W-:Y:S02]  /*ccd80*/  STL [R1+0x6c7c], R96 ;  /* 0x006c7c6001007387 */ /* 0x0003e40000100800 */
[----:B------:R-:W4:Y:S01]  /*ccd90*/  LDL.LU R100, [R1+0x6ca4] ;  /* 0x006ca40001647983 */ /* 0x000f220000300800 */
[----:B------:R1:W-:Y:S02]  /*ccda0*/  LDGSTS.E [R4+0x8c80], [R88.64], P1 ;  /* 0x08c8000058047fae */ /* 0x0003e40008921846 */
[----:B-1----:R-:W-:-:S02]  /*ccdb0*/  IMAD.MOV.U32 R89, RZ, RZ, R96 ;  /* 0x000000ffff597224 */ /* 0x002fc400078e0060 */
[----:B------:R-:W4:Y:S01]  /*ccdc0*/  LDL.LU R96, [R1+0x6ca8] ;  /* 0x006ca80001607983 */ /* 0x000f220000300800 */
[----:B------:R-:W-:Y:S02]  /*ccdd0*/  IMAD.MOV.U32 R88, RZ, RZ, R92 ;  /* 0x000000ffff587224 */ /* 0x000fe400078e005c */
[----:B------:R-:W4:Y:S02]  /*ccde0*/  LDL.LU R97, [R1+0x6e2c] ;  /* 0x006e2c0001617983 */ /* 0x000f240000300800 */
[----:B------:R-:W4:Y:S01]  /*ccdf0*/  LDL.LU R92, [R1+0x6e30] ;  /* 0x006e3000015c7983 */ /* 0x000f220000300800 */
[-C--:B------:R-:W-:Y:S02]  /*cce00*/  IADD3 R93, P2, R93, R2.reuse, RZ ;  /* 0x000000025d5d7210 */ /* 0x080fe40007f5e0ff */
[----:B------:R-:W-:Y:S01]  /*cce10*/  IADD3 R7, P3, R7, R2, RZ ;  /* 0x0000000207077210 */ /* 0x000fe20007f7e0ff */
[----:B------:R1:W-:Y:S04]  /*cce20*/  LDGSTS.E [R4+0x8d00], [R88.64], P1 ;  /* 0x08d0000058047fae */ /* 0x0003e80008921846 */
[----:B------:R-:W-:Y:S01]  /*cce30*/  STL [R1+0x6c88], R93 ;  /* 0x006c885d01007387 */ /* 0x000fe20000100800 */
[----:B-1----:R-:W-:Y:S01]  /*cce40*/  IMAD.MOV.U32 R88, RZ, RZ, R93 ;  /* 0x000000ffff587224 */ /* 0x002fe200078e005d */
[----:B----4-:R-:W-:Y:S01]  /*cce50*/  IADD3.X R95, R95, R0, RZ, P2, !PT ;  /* 0x000000005f5f7210 */ /* 0x010fe200017fe4ff */
[----:B------:R-:W-:-:S04]  /*cce60*/  IMAD.X R90, R90, 0x1, R0, P3 ;  /* 0x000000015a5a7824 */ /* 0x000fc800018e0600 */
[----:B------:R-:W-:Y:S01]  /*cce70*/  IMAD.MOV.U32 R89, RZ, RZ, R95 ;  /* 0x000000ffff597224 */ /* 0x000fe200078e005f */
[----:B------:R1:W-:Y:S01]  /*cce80*/  STL [R1+0x6c84], R95 ;  /* 0x006c845f01007387 */ /* 0x0003e20000100800 */
[----:B------:R-:W-:Y:S02]  /*cce90*/  STL [R1+0x6c90], R7 ;  /* 0x006c900701007387 */ /* 0x000fe40000100800 */
[----:B------:R4:W-:Y:S01]  /*ccea0*/  STL [R1+0x6c8c], R90 ;  /* 0x006c8c5a01007387 */ /* 0x0009e20000100800 */
[----:B------:R4:W-:Y:S04]  /*cceb0*/  LDGSTS.E [R4+0x8d80], [R88.64], P1 ;  /* 0x08d8000058047fae */ /* 0x0009e80008921846 */
[----:B-1----:R-:W3:Y:S01]  /*ccec0*/  LDL.LU R95, [R1+0x6e34] ;  /* 0x006e3400015f7983 */ /* 0x002ee20000300800 */
[----:B--2---:R-:W-:Y:S01]  /*cced0*/  IADD3 R94, P2, R94, R2, RZ ;  /* 0x000000025e5e7210 */ /* 0x004fe20007f5e0ff */
[----:B----4-:R-:W-:-:S02]  /*ccee0*/  IMAD.MOV.U32 R89, RZ, RZ, R90 ;  /* 0x000000ffff597224 */ /* 0x010fc400078e005a */
[----:B------:R-:W2:Y:S01]  /*ccef0*/  LDL.LU R90, [R1+0x6e38] ;  /* 0x006e3800015a7983 */ /* 0x000ea20000300800 */
[----:B------:R-:W-:Y:S01]  /*ccf00*/  MOV R88, R7 ;  /* 0x0000000700587202 */ /* 0x000fe20000000f00 */
[----:B------:R-:W4:Y:S02]  /*ccf10*/  LDL.LU R93, [R1+0x6e3c] ;  /* 0x006e3c00015d7983 */ /* 0x000f240000300800 */
[----:B------:R-:W3:Y:S01]  /*ccf20*/  LDL.LU R7, [R1+0x6e40] ;  /* 0x006e400001077983 */ /* 0x000ee20000300800 */
[----:B------:R-:W-:Y:S01]  /*ccf30*/  IADD3 R5, P3, R5, R2, RZ ;  /* 0x0000000205057210 */ /* 0x000fe20007f7e0ff */
[----:B------:R-:W-:Y:S04]  /*ccf40*/  STL [R1+0x6c98], R94 ;  /* 0x006c985e01007387 */ /* 0x000fe80000100800 */
[----:B------:R1:W-:Y:S01]  /*ccf50*/  LDGSTS.E [R4+0x8e00], [R88.64], P1 ;  /* 0x08e0000058047fae */ /* 0x0003e20008921846 */
[----:B------:R-:W-:-:S02]  /*ccf60*/  IMAD.X R98, R98, 0x1, R0, P2 ;  /* 0x0000000162627824 */ /* 0x000fc400010e0600 */
[----:B------:R-:W-:Y:S01]  /*ccf70*/  IMAD.X R91, R91, 0x1, R0, P3 ;  /* 0x000000015b5b7824 */ /* 0x000fe200018e0600 */
[----:B-1----:R-:W-:Y:S02]  /*ccf80*/  MOV R88, R94 ;  /* 0x0000005e00587202 */ /* 0x002fe40000000f00 */
        /* <DEDUP_REMOVED lines=8> */
[----:B------:R-:W-:Y:S01]  /*cd010*/  ISETP.GT.AND P2, PT, R6, 0x15, PT ;  /* 0x000000150600780c */ /* 0x000fe20003f44270 */
[----:B------:R-:W-:-:S02]  /*cd020*/  IMAD.MOV.U32 R89, RZ, RZ, R91 ;  /* 0x000000ffff597224 */ /* 0x000fc400078e005b */
[----:B------:R-:W4:Y:S01]  /*cd030*/  LDL.LU R91, [R1+0x6e50] ;  /* 0x006e5000015b7983 */ /* 0x000f220000300800 */
        /* <DEDUP_REMOVED lines=14> */
[----:B------:R-:W4:Y:S01]  /*cd120*/  LDL.LU R96, [R1+0x6e58] ;  /* 0x006e580001607983 */ /* 0x000f220000300800 */
[----:B------:R1:W-:Y:S03]  /*cd130*/  STL [R1+0x6e2c], R97 ;  /* 0x006e2c6101007387 */ /* 0x0003e60000100800 */
[----:B------:R1:W-:Y:S01]  /*cd140*/  LDGSTS.E [R4+0x8f80], [R88.64], P1 ;  /* 0x08f8000058047fae */ /* 0x0003e20008921846 */
[----:B------:R-:W4:Y:S02]  /*cd150*/  LDL.LU R5, [R1+0x6e60] ;  /* 0x006e600001057983 */ /* 0x000f240000300800 */
[----:B-1----:R-:W-:-:S02]  /*cd160*/  IMAD.MOV.U32 R89, RZ, RZ, R97 ;  /* 0x000000ffff597224 */ /* 0x002fc400078e0061 */
[----:B------:R-:W4:Y:S01]  /*cd170*/  LDL.LU R97, [R1+0x6e54] ;  /* 0x006e540001617983 */ /* 0x000f220000300800 */
[----:B------:R-:W-:Y:S02]  /*cd180*/  MOV R88, R92 ;  /* 0x0000005c00587202 */ /* 0x000fe40000000f00 */
[----:B------:R-:W4:Y:S03]  /*cd190*/  LDL.LU R92, [R1+0x6e5c] ;  /* 0x006e5c00015c7983 */ /* 0x000f260000300800 */
[----:B------:R1:W-:Y:S01]  /*cd1a0*/  LDGSTS.E [R4+0xa800], [R88.64], P2 ;  /* 0x0a80000058047fae */ /* 0x0003e20009121846 */
[-C--:B--2---:R-:W-:Y:S02]  /*cd1b0*/  IADD3 R90, P1, R90, R2.reuse, RZ ;  /* 0x000000025a5a7210 */ /* 0x084fe40007f3e0ff */
[----:B---3--:R-:W-:-:S03]  /*cd1c0*/  IADD3 R7, P3, R7, R2, RZ ;  /* 0x0000000207077210 */ /* 0x008fc60007f7e0ff */
[--C-:B------:R-:W-:Y:S01]  /*cd1d0*/  IMAD.X R95, R95, 0x1, R0.reuse, P1 ;  /* 0x000000015f5f7824 */ /* 0x100fe200008e0600 */
[----:B------:R2:W-:Y:S01]  /*cd1e0*/  STL [R1+0x6e38], R90 ;  /* 0x006e385a01007387 */ /* 0x0005e20000100800 */
[----:B----4-:R-:W-:Y:S01]  /*cd1f0*/  IMAD.X R93, R93, 0x1, R0, P3 ;  /* 0x000000015d5d7824 */ /* 0x010fe200018e0600 */
[----:B-1----:R-:W-:Y:S02]  /*cd200*/  MOV R88, R90 ;  /* 0x0000005a00587202 */ /* 0x002fe40000000f00 */
        /* <DEDUP_REMOVED lines=9> */
[----:B---3--:R-:W-:-:S02]  /*cd2a0*/  IMAD.MOV.U32 R88, RZ, RZ, R7 ;  /* 0x000000ffff587224 */ /* 0x008fc400078e0007 */
[----:B------:R-:W-:Y:S02]  /*cd2b0*/  IMAD.MOV.U32 R89, RZ, RZ, R93 ;  /* 0x000000ffff597224 */ /* 0x000fe400078e005d */
[----:B------:R-:W3:Y:S01]  /*cd2c0*/  LDL.LU R93, [R1+0x6e78] ;  /* 0x006e7800015d7983 */ /* 0x000ee20000300800 */
[----:B------:R-:W3:Y:S03]  /*cd2d0*/  LDL.LU R7, [R1+0x6e80] ;  /* 0x006e800001077983 */ /* 0x000ee60000300800 */
[----:B------:R1:W-:Y:S01]  /*cd2e0*/  LDGSTS.E [R4+0xa900], [R88.64], P2 ;  /* 0x0a90000058047fae */ /* 0x0003e20009121846 */
[----:B------:R-:W-:-:S04]  /*cd2f0*/  IADD3 R98, P1, R98, R2, RZ ;  /* 0x0000000262627210 */ /* 0x000fc80007f3e0ff */
[----:B------:R-:W-:Y:S01]  /*cd300*/  IADD3.X R99, R99, R0, RZ, P1, !PT ;  /* 0x0000000063637210 */ /* 0x000fe20000ffe4ff */
[----:B------:R-:W-:Y:S01]  /*cd310*/  STL [R1+0x6e48], R98 ;  /* 0x006e486201007387 */ /* 0x000fe20000100800 */
[----:B------:R-:W-:-:S03]  /*cd320*/  IADD3 R91, P3, R91, R2, RZ ;  /* 0x000000025b5b7210 */ /* 0x000fc60007f7e0ff */
[----:B------:R1:W-:Y:S02]  /*cd330*/  STL [R1+0x6e44], R99 ;  /* 0x006e446301007387 */ /* 0x0003e40000100800 */
[----:B-1----:R-:W-:Y:S02]  /*cd340*/  IMAD.MOV.U32 R89, RZ, RZ, R99 ;  /* 0x000000ffff597224 */ /* 0x002fe400078e0063 */
[----:B------:R-:W-:Y:S01]  /*cd350*/  IMAD.X R94, R94, 0x1, R0, P3 ;  /* 0x000000015e5e7824 */ /* 0x000fe200018e0600 */
[----:B------:R1:W-:Y:S01]  /*cd360*/  STL [R1+0x6e50], R91 ;  /* 0x006e505b01007387 */ /* 0x0003e20000100800 */
[----:B------:R-:W-:-:S03]  /*cd370*/  IMAD.MOV.U32 R88, RZ, RZ, R98 ;  /* 0x000000ffff587224 */ /* 0x000fc600078e0062 */
[----:B------:R-:W3:Y:S01]  /*cd380*/  LDL.LU R99, [R1+0x6e74] ;  /* 0x006e740001637983 */ /* 0x000ee20000300800 */
[----:B------:R1:W-:Y:S02]  /*cd390*/  STL [R1+0x6e4c], R94 ;  /* 0x006e4c5e01007387 */ /* 0x0003e40000100800 */
[----:B------:R-:W3:Y:S01]  /*cd3a0*/  LDL.LU R98, [R1+0x6e7c] ;  /* 0x006e7c0001627983 */ /* 0x000ee20000300800 */
[----:B------:R1:W-:Y:S02]  /*cd3b0*/  LDGSTS.E [R4+0xa980], [R88.64], P2 ;  /* 0x0a98000058047fae */ /* 0x0003e40009121846 */
[----:B-1----:R-:W-:Y:S01]  /*cd3c0*/  MOV R88, R91 ;  /* 0x0000005b00587202 */ /* 0x002fe20000000f00 */
[----:B------:R-:W-:Y:S01]  /*cd3d0*/  IMAD.MOV.U32 R89, RZ, RZ, R94 ;  /* 0x000000ffff597224 */ /* 0x000fe200078e005e */
[----:B------:R-:W3:Y:S01]  /*cd3e0*/  LDL.LU R91, [R1+0x6e88] ;  /* 0x006e8800015b7983 */ /* 0x000ee20000300800 */
[----:B------:R-:W3:Y:S03]  /*cd3f0*/  LDL.LU R94, [R1+0x6e90] ;  /* 0x006e9000015e7983 */ /* 0x000ee60000300800 */
[----:B------:R1:W-:Y:S01]  /*cd400*/  LDGSTS.E [R4+0xaa00], [R88.64], P2 ;  /* 0x0aa0000058047fae */ /* 0x0003e20009121846 */
[----:B------:R-:W-:-:S02]  /*cd410*/  IADD3 R96, P1, R96, R2, RZ ;  /* 0x0000000260607210 */ /* 0x000fc40007f3e0ff */
        /* <DEDUP_REMOVED lines=18> */
[----:B----4-:R-:W-:Y:S02]  /*cd540*/  IADD3 R100, P3, R100, R2, RZ ;  /* 0x0000000264647210 */ /* 0x010fe40007f7e0ff */
[----:B------:R-:W-:Y:S01]  /*cd550*/  IADD3.X R95, R95, R0, RZ, P1, !PT ;  /* 0x000000005f5f7210 */ /* 0x000fe20000ffe4ff */
[----:B-1----:R-:W-:Y:S01]  /*cd560*/  IMAD.MOV.U32 R88, RZ, RZ, R90 ;  /* 0x000000ffff587224 */ /* 0x002fe200078e005a */
[----:B------:R-:W-:Y:S01]  /*cd570*/  STL [R1+0x6e68], R90 ;  /* 0x006e685a01007387 */ /* 0x000fe20000100800 */
[----:B------:R-:W-:-:S02]  /*cd580*/  IMAD.X R101, R101, 0x1, R0, P3 ;  /* 0x0000000165657824 */ /* 0x000fc400018e0600 */
[----:B------:R-:W-:Y:S01]  /*cd590*/  IMAD.MOV.U32 R89, RZ, RZ, R95 ;  /* 0x000000ffff597224 */ /* 0x000fe200078e005f */
[----:B------:R1:W-:Y:S01]  /*cd5a0*/  STL [R1+0x6e64], R95 ;  /* 0x006e645f01007387 */ /* 0x0003e20000100800 */
[----:B------:R-:W-:Y:S03]  /*cd5b0*/  STL [R1+0x6e70], R100 ;  /* 0x006e706401007387 */ /* 0x000fe60000100800 */
[----:B------:R2:W-:Y:S01]  /*cd5c0*/  LDGSTS.E [R4+0xab80], [R88.64], P2 ;  /* 0x0ab8000058047fae */ /* 0x0005e20009121846 */
[-C--:B---3--:R-:W-:Y:S02]  /*cd5d0*/  IADD3 R93, P1, R93, R2.reuse, RZ ;  /* 0x000000025d5d7210 */ /* 0x088fe40007f3e0ff */
[----:B------:R-:W-:Y:S01]  /*cd5e0*/  IADD3 R7, P3, R7, R2, RZ ;  /* 0x0000000207077210 */ /* 0x000fe20007f7e0ff */
[----:B-1----:R-:W3:Y:S01]  /*cd5f0*/  LDL.LU R95, [R1+0x6e94] ;  /* 0x006e9400015f7983 */ /* 0x002ee20000300800 */
[----:B------:R-:W-:Y:S02]  /*cd600*/  STL [R1+0x6e6c], R101 ;  /* 0x006e6c6501007387 */ /* 0x000fe40000100800 */
[----:B------:R-:W4:Y:S01]  /*cd610*/  LDL.LU R90, [R1+0x6e9c] ;  /* 0x006e9c00015a7983 */ /* 0x000f220000300800 */
[----:B--2---:R-:W-:Y:S01]  /*cd620*/  MOV R88, R100 ;  /* 0x0000006400587202 */ /* 0x004fe20000000f00 */
[----:B------:R-:W-:Y:S01]  /*cd630*/  IMAD.MOV.U32 R89, RZ, RZ, R101 ;  /* 0x000000ffff597224 */ /* 0x000fe200078e0065 */
[----:B------:R1:W-:Y:S04]  /*cd640*/  STL [R1+0x6e78], R93 ;  /* 0x006e785d01007387 */ /* 0x0003e80000100800 */
[----:B------:R2:W-:Y:S01]  /*cd650*/  LDGSTS.E [R4+0xac00], [R88.64], P2 ;  /* 0x0ac0000058047fae */ /* 0x0005e20009121846 */
[----:B------:R-:W-:-:S02]  /*cd660*/  IMAD.X R99, R99, 0x1, R0, P1 ;  /* 0x0000000163637824 */ /* 0x000fc400008e0600 */
[----:B------:R-:W-:Y:S01]  /*cd670*/  IMAD.X R98, R98, 0x1, R0, P3 ;  /* 0x0000000162627824 */ /* 0x000fe200018e0600 */
[----:B--2---:R-:W-:Y:S02]  /*cd680*/  MOV R88, R93 ;  /* 0x0000005d00587202 */ /* 0x004fe40000000f00 */
[----:B------:R-:W-:Y:S01]  /*cd690*/  STL [R1+0x6e74], R99 ;  /* 0x006e746301007387 */ /* 0x000fe20000100800 */
[----:B------:R-:W-:Y:S02]  /*cd6a0*/  STL [R1+0x6e80], R7 ;  /* 0x006e800701007387 */ /* 0x000fe40000100800 */
[----:B-1----:R-:W2:Y:S02]  /*cd6b0*/  LDL.LU R93, [R1+0x6ea8] ;  /* 0x006ea800015d7983 */ /* 0x002ea40000300800 */
[----:B------:R1:W-:Y:S01]  /*cd6c0*/  STL [R1+0x6e7c], R98 ;  /* 0x006e7c6201007387 */ /* 0x0003e20000100800 */
[----:B------:R-:W2:Y:S01]  /*cd6d0*/  LDL.LU R100, [R1+0x6ea4] ;  /* 0x006ea40001647983 */ /* 0x000ea20000300800 */
[----:B------:R-:W-:-:S05]  /*cd6e0*/  IMAD.MOV.U32 R89, RZ, RZ, R99 ;  /* 0x000000ffff597224 */ /* 0x000fca00078e0063 */
[----:B------:R1:W-:Y:S01]  /*cd6f0*/  LDGSTS.E [R4+0xac80], [R88.64], P2 ;  /* 0x0ac8000058047fae */ /* 0x0003e20009121846 */
[-C--:B------:R-:W-:Y:S02]  /*cd700*/  IADD3 R91, P1, R91, R2.reuse, RZ ;  /* 0x000000025b5b7210 */ /* 0x080fe40007f3e0ff */
[----:B------:R-:W-:Y:S01]  /*cd710*/  IADD3 R94, P3, R94, R2, RZ ;  /* 0x000000025e5e7210 */ /* 0x000fe20007f7e0ff */
[----:B-1----:R-:W-:Y:S02]  /*cd720*/  IMAD.MOV.U32 R89, RZ, RZ, R98 ;  /* 0x000000ffff597224 */ /* 0x002fe400078e0062 */
[----:B------:R-:W-:Y:S01]  /*cd730*/  IMAD.MOV.U32 R88, RZ, RZ, R7 ;  /* 0x000000ffff587224 */ /* 0x000fe200078e0007 */
[----:B------:R-:W2:Y:S01]  /*cd740*/  LDL.LU R98, [R1+0x7030] ;  /* 0x0070300001627983 */ /* 0x000ea20000300800 */
[----:B------:R-:W2:Y:S02]  /*cd750*/  LDL.LU R7, [R1+0x7038] ;  /* 0x0070380001077983 */ /* 0x000ea40000300800 */
[----:B------:R1:W-:Y:S01]  /*cd760*/  STL [R1+0x6e88], R91 ;  /* 0x006e885b01007387 */ /* 0x0003e20000100800 */
[----:B------:R1:W-:Y:S01]  /*cd770*/  LDGSTS.E [R4+0xad00], [R88.64], P2 ;  /* 0x0ad0000058047fae */ /* 0x0003e20009121846 */
[----:B------:R-:W-:Y:S01]  /*cd780*/  IADD3.X R97, R97, R0, RZ, P1, !PT ;  /* 0x0000000061617210 */ /* 0x000fe20000ffe4ff */
[----:B------:R-:W-:-:S04]  /*cd790*/  IMAD.X R96, R96, 0x1, R0, P3 ;  /* 0x0000000160607824 */ /* 0x000fc800018e0600 */
[----:B------:R-:W-:Y:S01]  /*cd7a0*/  STL [R1+0x6e84], R97 ;  /* 0x006e846101007387 */ /* 0x000fe20000100800 */
[----:B------:R-:W-:Y:S02]  /*cd7b0*/  STL [R1+0x6e90], R94 ;  /* 0x006e905e01007387 */ /* 0x000fe40000100800 */
[----:B------:R-:W2:Y:S02]  /*cd7c0*/  LDL.LU R99, [R1+0x702c] ;  /* 0x00702c0001637983 */ /* 0x000ea40000300800 */
[----:B-1----:R-:W-:Y:S01]  /*cd7d0*/  IMAD.MOV.U32 R88, RZ, RZ, R91 ;  /* 0x000000ffff587224 */ /* 0x002fe200078e005b */
[----:B------:R1:W-:Y:S01]  /*cd7e0*/  STL [R1+0x6e8c], R96 ;  /* 0x006e8c6001007387 */ /* 0x0003e20000100800 */
[----:B------:R-:W2:Y:S02]  /*cd7f0*/  LDL.LU R91, [R1+0x7034] ;  /* 0x00703400015b7983 */ /* 0x000ea40000300800 */
[----:B------:R-:W-:Y:S01]  /*cd800*/  IMAD.MOV.U32 R89, RZ, RZ, R97 ;  /* 0x000000ffff597224 */ /* 0x000fe200078e0061 */
[----:B------:R-:W-:-:S04]  /*cd810*/  IADD3 R92, P1, R92, R2, RZ ;  /* 0x000000025c5c7210 */ /* 0x000fc80007f3e0ff */
[----:B------:R1:W-:Y:S01]  /*cd820*/  LDGSTS.E [R4+0xad80], [R88.64], P2 ;  /* 0x0ad8000058047fae */ /* 0x0003e20009121846 */
[----:B------:R-:W-:Y:S02]  /*cd830*/  IADD3 R5, P3, R5, R2, RZ ;  /* 0x0000000205057210 */ /* 0x000fe40007f7e0ff */
[----:B-1----:R-:W-:Y:S01]  /*cd840*/  MOV R88, R94 ;  /* 0x0000005e00587202 */ /* 0x002fe20000000f00 */
[----:B------:R-:W-:Y:S02]  /*cd850*/  IMAD.MOV.U32 R89, RZ, RZ, R96 ;  /* 0x000000ffff597224 */ /* 0x000fe400078e0060 */
[----:B------:R-:W2:Y:S04]  /*cd860*/  LDL.LU R96, [R1+0x7040] ;  /* 0x0070400001607983 */ /* 0x000ea80000300800 */
[----:B------:R1:W-:Y:S01]  /*cd870*/  LDGSTS.E [R4+0xae00], [R88.64], P2 ;  /* 0x0ae0000058047fae */ /* 0x0003e20009121846 */
[----:B------:R-:W2:Y:S02]  /*cd880*/  LDL.LU R94, [R1+0x7048] ;  /* 0x00704800015e7983 */ /* 0x000ea40000300800 */
[----:B------:R-:W-:Y:S01]  /*cd890*/  STL [R1+0x6e98], R92 ;  /* 0x006e985c01007387 */ /* 0x000fe20000100800 */
[----:B-1----:R-:W-:Y:S01]  /*cd8a0*/  MOV R88, R92 ;  /* 0x0000005c00587202 */ /* 0x002fe20000000f00 */
[----:B---3--:R-:W-:-:S02]  /*cd8b0*/  IMAD.X R95, R95, 0x1, R0, P1 ;  /* 0x000000015f5f7824 */ /* 0x008fc400008e0600 */
[----:B----4-:R-:W-:Y:S02]  /*cd8c0*/  IMAD.X R90, R90, 0x1, R0, P3 ;  /* 0x000000015a5a7824 */ /* 0x010fe400018e0600 */
[----:B------:R-:W-:Y:S01]  /*cd8d0*/  IMAD.MOV.U32 R89, RZ, RZ, R95 ;  /* 0x000000ffff597224 */ /* 0x000fe200078e005f */
[----:B------:R-:W-:-:S04]  /*cd8e0*/  ISETP.GT.AND P1, PT, R6, 0x19, PT ;  /* 0x000000190600780c */ /* 0x000fc80003f24270 */
[----:B------:R1:W-:Y:S04]  /*cd8f0*/  LDGSTS.E [R4+0xae80], [R88.64], P2 ;  /* 0x0ae8000058047fae */ /* 0x0003e80009121846 */
[----:B------:R-:W-:Y:S01]  /*cd900*/  STL [R1+0x6e94], R95 ;  /* 0x006e945f01007387 */ /* 0x000fe20000100800 */
[----:B------:R3:W-:Y:S02]  /*cd910*/  STL [R1+0x6ea0], R5 ;  /* 0x006ea00501007387 */ /* 0x0007e40000100800 */
[----:B------:R-:W4:Y:S02]  /*cd920*/  LDL.LU R97, [R1+0x703c] ;  /* 0x00703c0001617983 */ /* 0x000f240000300800 */
[----:B-1----:R-:W-:Y:S02]  /*cd930*/  IMAD.MOV.U32 R88, RZ, RZ, R5 ;  /* 0x000000ffff587224 */ /* 0x002fe400078e0005 */
[----:B------:R-:W-:Y:S01]  /*cd940*/  IMAD.MOV.U32 R89, RZ, RZ, R90 ;  /* 0x000000ffff597224 */ /* 0x000fe200078e005a */
[----:B--2---:R-:W-:-:S04]  /*cd950*/  IADD3 R93, P3, R93, R2, RZ ;  /* 0x000000025d5d7210 */ /* 0x004fc80007f7e0ff */
[----:B------:R1:W-:Y:S01]  /*cd960*/  LDGSTS.E [R4+0xaf00], [R88.64], P2 ;  /* 0x0af0000058047fae */ /* 0x0003e20009121846 */
[----:B------:R-:W-:Y:S02]  /*cd970*/  IADD3.X R100, R100, R0, RZ, P3, !PT ;  /* 0x0000000064647210 */ /* 0x000fe40001ffe4ff */
[----:B---3--:R-:W-:Y:S01]  /*cd980*/  SEL R5, RZ, 0x4, !P1 ;  /* 0x00000004ff057807 */ /* 0x008fe20004800000 */
[----:B------:R2:W-:Y:S01]  /*cd990*/  STL [R1+0x6e9c], R90 ;  /* 0x006e9c5a01007387 */ /* 0x0005e20000100800 */
[----:B------:R-:W3:Y:S02]  /*cd9a0*/  LDL.LU R95, [R1+0x7044] ;  /* 0x00704400015f7983 */ /* 0x000ee40000300800 */
[----:B------:R-:W3:Y:S01]  /*cd9b0*/  LDL.LU R92, [R1+0x7050] ;  /* 0x00705000015c7983 */ /* 0x000ee20000300800 */
[----:B------:R-:W-:Y:S01]  /*cd9c0*/  SEL R5, R5, RZ, !P0 ;  /* 0x000000ff05057207 */ /* 0x000fe20004000000 */
[----:B-1----:R-:W-:Y:S02]  /*cd9d0*/  IMAD.MOV.U32 R88, RZ, RZ, R93 ;  /* 0x000000ffff587224 */ /* 0x002fe400078e005d */
[----:B------:R-:W-:Y:S01]  /*cd9e0*/  IMAD.MOV.U32 R89, RZ, RZ, R100 ;  /* 0x000000ffff597224 */ /* 0x000fe200078e0064 */
[----:B------:R-:W-:Y:S01]  /*cd9f0*/  ISETP.NE.U32.AND P1, PT, R5, RZ, PT ;  /* 0x000000ff0500720c */ /* 0x000fe20003f25070 */
[----:B--2---:R-:W3:Y:S04]  /*cda00*/  LDL.LU R90, [R1+0x7058] ;  /* 0x00705800015a7983 */ /* 0x004ee80000300800 */
[----:B------:R1:W-:Y:S01]  /*cda10*/  LDGSTS.E [R4+0xaf80], [R88.64], P2 ;  /* 0x0af8000058047fae */ /* 0x0003e20009121846 */
[----:B------:R-:W-:-:S03]  /*cda20*/  IADD3 R98, P2, R98, R2, RZ ;  /* 0x0000000262627210 */ /* 0x000fc60007f5e0ff */
[----:B------:R1:W-:Y:S01]  /*cda30*/  STL [R1+0x6ea8], R93 ;  /* 0x006ea85d01007387 */ /* 0x0003e20000100800 */
[----:B------:R-:W-:Y:S01]  /*cda40*/  STL [R1+0x6ea4], R100 ;  /* 0x006ea46401007387 */ /* 0x000fe20000100800 */
[----:B------:R-:W-:Y:S01]  /*cda50*/  IADD3 R7, P3, R7, R2, RZ ;  /* 0x0000000207077210 */ /* 0x000fe20007f7e0ff */
[----:B-1----:R-:W-:Y:S01]  /*cda60*/  IMAD.MOV.U32 R88, RZ, RZ, R98 ;  /* 0x000000ffff587224 */ /* 0x002fe200078e0062 */
[----:B------:R-:W3:Y:S01]  /*cda70*/  LDL.LU R93, [R1+0x704c] ;  /* 0x00704c00015d7983 */ /* 0x000ee20000300800 */
[----:B------:R-:W3:Y:S02]  /*cda80*/  LDL.LU R5, [R1+0x7054] ;  /* 0x0070540001057983 */ /* 0x000ee40000300800 */
[----:B------:R-:W-:Y:S02]  /*cda90*/  STL [R1+0x7030], R98 ;  /* 0x0070306201007387 */ /* 0x000fe40000100800 */
[----:B------:R-:W-:Y:S01]  /*cdaa0*/  IMAD.X R99, R99, 0x1, R0, P2 ;  /* 0x0000000163637824 */ /* 0x000fe200010e0600 */
[----:B------:R-:W-:-:S03]  /*cdab0*/  IADD3.X R91, R91, R0, RZ, P3, !PT ;  /* 0x000000005b5b7210 */ /* 0x000fc60001ffe4ff */
[----:B------:R-:W-:Y:S01]  /*cdac0*/  IMAD.MOV.U32 R89, RZ, RZ, R99 ;  /* 0x000000ffff597224 */ /* 0x000fe200078e0063 */
[----:B------:R-:W-:Y:S01]  /*cdad0*/  STL [R1+0x702c], R99 ;  /* 0x00702c6301007387 */ /* 0x000fe20000100800 */
[----:B------:R-:W-:Y:S02]  /*cdae0*/  STL [R1+0x7038], R7 ;  /* 0x0070380701007387 */ /* 0x000fe40000100800 */
[----:B------:R1:W-:Y:S01]  /*cdaf0*/  STL [R1+0x7034], R91 ;  /* 0x0070345b01007387 */ /* 0x0003e20000100800 */
[----:B------:R1:W-:Y:S02]  /*cdb00*/  LDGSTS.E [R4+0xc800], [R88.64], P1 ;  /* 0x0c80000058047fae */ /* 0x0003e40008921846 */
[----:B-1----:R-:W-:Y:S01]  /*cdb10*/  MOV R89, R91 ;  /* 0x0000005b00597202 */ /* 0x002fe20000000f00 */
[----:B------:R-:W-:Y:S01]  /*cdb20*/  IMAD.MOV.U32 R88, RZ, RZ, R7 ;  /* 0x000000ffff587224 */ /* 0x000fe200078e0007 */
[----:B------:R-:W3:Y:S01]  /*cdb30*/  LDL.LU R91, [R1+0x705c] ;  /* 0x00705c00015b7983 */ /* 0x000ee20000300800 */
[----:B------:R-:W3:Y:S02]  /*cdb40*/  LDL.LU R7, [R1+0x7060] ;  /* 0x0070600001077983 */ /* 0x000ee40000300800 */
[----:B------:R-:W3:Y:S02]  /*cdb50*/  LDL.LU R105, [R1+0x7064] ;  /* 0x0070640001697983 */ /* 0x000ee40000300800 */
[----:B------:R-:W3:Y:S01]  /*cdb60*/  LDL.LU R104, [R1+0x7068] ;  /* 0x0070680001687983 */ /* 0x000ee20000300800 */
[----:B------:R-:W-:-:S02]  /*cdb70*/  IADD3 R96, P2, R96, R2, RZ ;  /* 0x0000000260607210 */ /* 0x000fc40007f5e0ff */
[----:B------:R-:W-:Y:S01]  /*cdb80*/  IADD3 R94, P3, R94, R2, RZ ;  /* 0x000000025e5e7210 */ /* 0x000fe20007f7e0ff */
[----:B------:R1:W-:Y:S04]  /*cdb90*/  LDGSTS.E [R4+0xc880], [R88.64], P1 ;  /* 0x0c88000058047fae */ /* 0x0003e80008921846 */
[----:B------:R1:W-:Y:S02]  /*cdba0*/  STL [R1+0x7040], R96 ;  /* 0x0070406001007387 */ /* 0x0003e40000100800 */
[----:B-1----:R-:W-:Y:S02]  /*cdbb0*/  IMAD.MOV.U32 R88, RZ, RZ, R96 ;  /* 0x000000ffff587224 */ /* 0x002fe400078e0060 */
[----:B----4-:R-:W-:-:S05]  /*cdbc0*/  IMAD.X R97, R97, 0x1, R0, P2 ;  /* 0x0000000161617824 */ /* 0x010fca00010e0600 */
[----:B------:R1:W-:Y:S01]  /*cdbd0*/  STL [R1+0x703c], R97 ;  /* 0x00703c6101007387 */ /* 0x0003e20000100800 */
[----:B------:R-:W-:Y:S01]  /*cdbe0*/  STL [R1+0x7048], R94 ;  /* 0x0070485e01007387 */ /* 0x000fe20000100800 */
[----:B------:R-:W-:-:S05]  /*cdbf0*/  MOV R89, R97 ;  /* 0x0000006100597202 */ /* 0x000fca0000000f00 */
[----:B------:R4:W-:Y:S01]  /*cdc00*/  LDGSTS.E [R4+0xc900], [R88.64], P1 ;  /* 0x0c90000058047fae */ /* 0x0009e20008921846 */
[----:B---3--:R-:W-:Y:S01]  /*cdc10*/  IMAD.X R95, R95, 0x1, R0, P3 ;  /* 0x000000015f5f7824 */ /* 0x008fe200018e0600 */
[----:B------:R-:W-:-:S04]  /*cdc20*/  IADD3 R92, P2, R92, R2, RZ ;  /* 0x000000025c5c7210 */ /* 0x000fc80007f5e0ff */
[----:B------:R3:W-:Y:S01]  /*cdc30*/  STL [R1+0x7044], R95 ;  /* 0x0070445f01007387 */ /* 0x0007e20000100800 */
[----:B------:R-:W2:Y:S02]  /*cdc40*/  LDL.LU R103, [R1+0x706c] ;  /* 0x00706c0001677983 */ /* 0x000ea40000300800 */
[----:B------:R-:W2:Y:S02]  /*cdc50*/  LDL.LU R102, [R1+0x7070] ;  /* 0x0070700001667983 */ /* 0x000ea40000300800 */
[----:B------:R-:W2:Y:S01]  /*cdc60*/  LDL.LU R101, [R1+0x7074] ;  /* 0x0070740001657983 */ /* 0x000ea20000300800 */
[----:B---3--:R-:W-:Y:S01]  /*cdc70*/  IADD3 R90, P3, R90, R2, RZ ;  /* 0x000000025a5a7210 */ /* 0x008fe20007f7e0ff */
[----:B------:R-:W3:Y:S01]  /*cdc80*/  LDL.LU R100, [R1+0x7078] ;  /* 0x0070780001647983 */ /* 0x000ee20000300800 */
[----:B------:R-:W3:Y:S02]  /*cdc90*/  LDL.LU R98, [R1+0x7080] ;  /* 0x0070800001627983 */ /* 0x000ee40000300800 */
[----:B----4-:R-:W-:-:S02]  /*cdca0*/  IMAD.MOV.U32 R88, RZ, RZ, R94 ;  /* 0x000000ffff587224 */ /* 0x010fc400078e005e */
[----:B------:R-:W-:Y:S01]  /*cdcb0*/  IMAD.MOV.U32 R89, RZ, RZ, R95 ;  /* 0x000000ffff597224 */ /* 0x000fe200078e005f */
[----:B------:R-:W4:Y:S01]  /*cdcc0*/  LDL.LU R96, [R1+0x7088] ;  /* 0x0070880001607983 */ /* 0x000f220000300800 */
[----:B------:R-:W-:Y:S03]  /*cdcd0*/  STL [R1+0x7050], R92 ;  /* 0x0070505c01007387 */ /* 0x000fe60000100800 */
[----:B------:R1:W-:Y:S01]  /*cdce0*/  LDGSTS.E [R4+0xc980], [R88.64], P1 ;  /* 0x0c98000058047fae */ /* 0x0003e20008921846 */
[----:B------:R-:W-:Y:S01]  /*cdcf0*/  IMAD.X R93, R93, 0x1, R0, P2 ;  /* 0x000000015d5d7824 */ /* 0x000fe200010e0600 */
[----:B------:R-:W-:-:S04]  /*cdd00*/  IADD3.X R5, R5, R0, RZ, P3, !PT ;  /* 0x0000000005057210 */ /* 0x000fc80001ffe4ff */
[----:B------:R1:W-:Y:S01]  /*cdd10*/  STL [R1+0x704c], R93 ;  /* 0x00704c5d01007387 */ /* 0x0003e20000100800 */
[----:B------:R1:W-:Y:S02]  /*cdd20*/  STL [R1+0x7058], R90 ;  /* 0x0070585a01007387 */ /* 0x0003e40000100800 */
[----:B------:R-:W4:Y:S02]  /*cdd30*/  LDL.LU R99, [R1+0x707c] ;  /* 0x00707c0001637983 */ /* 0x000f240000300800 */
[----:B------:R1:W-:Y:S02]  /*cdd40*/  STL [R1+0x7054], R5 ;  /* 0x0070540501007387 */ /* 0x0003e40000100800 */
[----:B-1----:R-:W-:Y:S02]  /*cdd50*/  IMAD.MOV.U32 R88, RZ, RZ, R92 ;  /* 0x000000ffff587224 */ /* 0x002fe400078e005c */
[----:B------:R-:W-:Y:S01]  /*cdd60*/  IMAD.MOV.U32 R89, RZ, RZ, R93 ;  /* 0x000000ffff597224 */ /* 0x000fe200078e005d */
[----:B------:R-:W4:Y:S01]  /*cdd70*/  LDL.LU R97, [R1+0x7084] ;  /* 0x0070840001617983 */ /* 0x000f220000300800 */
[----:B------:R-:W4:Y:S02]  /*cdd80*/  LDL.LU R95, [R1+0x708c] ;  /* 0x00708c00015f7983 */ /* 0x000f240000300800 */
[----:B------:R-:W4:Y:S01]  /*cdd90*/  LDL.LU R94, [R1+0x7090] ;  /* 0x00709000015e7983 */ /* 0x000f220000300800 */
[----:B------:R-:W4:Y:S04]  /*cdda0*/  LDL.LU R93, [R1+0x7094] ;  /* 0x00709400015d7983 */ /* 0x000f280000300800 */
[----:B------:R1:W-:Y:S01]  /*cddb0*/  LDGSTS.E [R4+0xca00], [R88.64], P1 ;  /* 0x0ca0000058047fae */ /* 0x0003e20008921846 */
[----:B------:R-:W4:Y:S02]  /*cddc0*/  LDL.LU R92, [R1+0x7098] ;  /* 0x00709800015c7983 */ /* 0x000f240000300800 */
[----:B-1----:R-:W-:Y:S01]  /*cddd0*/  IMAD.MOV.U32 R88, RZ, RZ, R90 ;  /* 0x000000ffff587224 */ /* 0x002fe200078e005a */
[----:B------:R-:W-:Y:S01]  /*cdde0*/  MOV R89, R5 ;  /* 0x0000000500597202 */ /* 0x000fe20000000f00 */
[----:B------:R-:W4:Y:S01]  /*cddf0*/  LDL.LU R90, [R1+0x70a0] ;  /* 0x0070a000015a7983 */ /* 0x000f220000300800 */
[----:B------:R-:W4:Y:S03]  /*cde00*/  LDL.LU R5, [R1+0x70a8] ;  /* 0x0070a80001057983 */ /* 0x000f260000300800 */
[----:B------:R1:W-:Y:S01]  /*cde10*/  LDGSTS.E [R4+0xca80], [R88.64], P1 ;  /* 0x0ca8000058047fae */ /* 0x0003e20008921846 */
[----:B------:R-:W-:-:S02]  /*cde20*/  IADD3 R7, P2, R7, R2, RZ ;  /* 0x0000000207077210 */ /* 0x000fc40007f5e0ff */
[----:B------:R-:W-:-:S03]  /*cde30*/  IADD3 R104, P3, R104, R2, RZ ;  /* 0x0000000268687210 */ /* 0x000fc60007f7e0ff */
[--C-:B------:R-:W-:Y:S01]  /*cde40*/  IMAD.X R91, R91, 0x1, R0.reuse, P2 ;  /* 0x000000015b5b7824 */ /* 0x100fe200010e0600 */
[----:B------:R-:W-:Y:S01]  /*cde50*/  STL [R1+0x7060], R7 ;  /* 0x0070600701007387 */ /* 0x000fe20000100800 */
[----:B------:R-:W-:-:S03]  /*cde60*/  IMAD.X R105, R105, 0x1, R0, P3 ;  /* 0x0000000169697824 */ /* 0x000fc600018e0600 */
[----:B------:R1:W-:Y:S02]  /*cde70*/  STL [R1+0x705c], R91 ;  /* 0x00705c5b01007387 */ /* 0x0003e40000100800 */
[----:B-1----:R-:W-:Y:S02]  /*cde80*/  MOV R89, R91 ;  /* 0x0000005b00597202 */ /* 0x002fe40000000f00 */
[----:B------:R-:W-:Y:S01]  /*cde90*/  STL [R1+0x7068], R104 ;  /* 0x0070686801007387 */ /* 0x000fe20000100800 */
[----:B------:R-:W-:-:S05]  /*cdea0*/  IMAD.MOV.U32 R88, RZ, RZ, R7 ;  /* 0x000000ffff587224 */ /* 0x000fca00078e0007 */
[----:B------:R1:W-:Y:S04]  /*cdeb0*/  LDGSTS.E [R4+0xcb00], [R88.64], P1 ;  /* 0x0cb0000058047fae */ /* 0x0003e80008921846 */
[----:B------:R-:W4:Y:S01]  /*cdec0*/  LDL.LU R91, [R1+0x709c] ;  /* 0x00709c00015b7983 */ /* 0x000f220000300800 */
[----:B------:R-:W-:Y:S02]  /*cded0*/  STL [R1+0x7064], R105 ;  /* 0x0070646901007387 */ /* 0x000fe40000100800 */
[----:B------:R-:W4:Y:S02]  /*cdee0*/  LDL.LU R7, [R1+0x70a4] ;  /* 0x0070a40001077983 */ /* 0x000f240000300800 */
[----:B-1----:R-:W-:Y:S02]  /*cdef0*/  IMAD.MOV.U32 R88, RZ, RZ, R104 ;  /* 0x000000ffff587224 */ /* 0x002fe400078e0068 */
[----:B------:R-:W-:-:S05]  /*cdf00*/  IMAD.MOV.U32 R89, RZ, RZ, R105 ;  /* 0x000000ffff597224 */ /* 0x000fca00078e0069 */
[----:B------:R1:W-:Y:S01]  /*cdf10*/  LDGSTS.E [R4+0xcb80], [R88.64], P1 ;  /* 0x0cb8000058047fae */ /* 0x0003e20008921846 */
[-C--:B--2---:R-:W-:Y:S02]  /*cdf20*/  IADD3 R102, P2, R102, R2.reuse, RZ ;  /* 0x0000000266667210 */ /* 0x084fe40007f5e0ff */
[----:B---3--:R-:W-:-:S03]  /*cdf30*/  IADD3 R100, P3, R100, R2, RZ ;  /* 0x0000000264647210 */ /* 0x008fc60007f7e0ff */
[--C-:B------:R-:W-:Y:S01]  /*cdf40*/  IMAD.X R103, R103, 0x1, R0.reuse, P2 ;  /* 0x0000000167677824 */ /* 0x100fe200010e0600 */
[----:B------:R-:W-:Y:S02]  /*cdf50*/  IADD3 R98, P2, R98, R2, RZ ;  /* 0x0000000262627210 */ /* 0x000fe40007f5e0ff */
[----:B------:R-:W-:Y:S01]  /*cdf60*/  IADD3.X R101, R101, R0, RZ, P3, !PT ;  /* 0x0000000065657210 */ /* 0x000fe20001ffe4ff */
[----:B----4-:R-:W-:Y:S01]  /*cdf70*/  IADD3 R96, P3, R96, R2, RZ ;  /* 0x0000000260607210 */ /* 0x010fe20007f7e0ff */
[----:B------:R-:W-:Y:S01]  /*cdf80*/  STL [R1+0x7070], R102 ;  /* 0x0070706601007387 */ /* 0x000fe20000100800 */
[----:B------:R-:W-:Y:S02]  /*cdf90*/  STL [R1+0x706c], R103 ;  /* 0x00706c6701007387 */ /* 0x000fe40000100800 */
[----:B------:R-:W-:Y:S02]  /*cdfa0*/  STL [R1+0x7078], R100 ;  /* 0x0070786401007387 */ /* 0x000fe40000100800 */
[----:B------:R-:W-:Y:S01]  /*cdfb0*/  STL [R1+0x7074], R101 ;  /* 0x0070746501007387 */ /* 0x000fe20000100800 */
[----:B------:R-:W-:Y:S01]  /*cdfc0*/  STL [R1+0x7080], R98 ;  /* 0x0070806201007387 */ /* 0x000fe20000100800 */
[----:B------:R-:W-:-:S02]  /*cdfd0*/  IMAD.X R99, R99, 0x1, R0, P2 ;  /* 0x0000000163637824 */ /* 0x000fc400010e0600 */
[----:B------:R-:W-:Y:S01]  /*cdfe0*/  IMAD.X R97, R97, 0x1, R0, P3 ;  /* 0x0000000161617824 */ /* 0x000fe200018e0600 */
[-C--:B------:R-:W-:Y:S02]  /*cdff0*/  IADD3 R94, P2, R94, R2.reuse, RZ ;  /* 0x000000025e5e7210 */ /* 0x080fe40007f5e0ff */
[----:B------:R-:W-:-:S03]  /*ce000*/  IADD3 R92, P3, R92, R2, RZ ;  /* 0x000000025c5c7210 */ /* 0x000fc60007f7e0ff */
[--C-:B------:R-:W-:Y:S01]  /*ce010*/  IMAD.X R95, R95, 0x1, R0.reuse, P2 ;  /* 0x000000015f5f7824 */ /* 0x100fe200010e0600 */
[----:B------:R-:W-:Y:S01]  /*ce020*/  STL [R1+0x707c], R99 ;  /* 0x00707c6301007387 */ /* 0x000fe20000100800 */
[----:B------:R-:W-:Y:S01]  /*ce030*/  IADD3.X R93, R93, R0, RZ, P3, !PT ;  /* 0x000000005d5d7210 */ /* 0x000fe20001ffe4ff */
[----:B------:R-:W-:Y:S02]  /*ce040*/  STL [R1+0x7088], R96 ;  /* 0x0070886001007387 */ /* 0x000fe40000100800 */
[----:B------:R-:W-:Y:S01]  /*ce050*/  STL [R1+0x7084], R97 ;  /* 0x0070846101007387 */ /* 0x000fe20000100800 */
[----:B------:R-:W-:Y:S01]  /*ce060*/  STL [R1+0x7090], R94 ;  /* 0x0070905e01007387 */ /* 0x000fe20000100800 */
[-C--:B------:R-:W-:Y:S02]  /*ce070*/  IADD3 R90, P2, R90, R2.reuse, RZ ;  /* 0x000000025a5a7210 */ /* 0x080fe40007f5e0ff */
[----:B------:R-:W-:Y:S01]  /*ce080*/  IADD3 R5, P3, R5, R2, RZ ;  /* 0x0000000205057210 */ /* 0x000fe20007f7e0ff */
[----:B------:R-:W-:Y:S01]  /*ce090*/  STL [R1+0x708c], R95 ;  /* 0x00708c5f01007387 */ /* 0x000fe20000100800 */
[----:B------:R-:W-:Y:S02]  /*ce0a0*/  STL [R1+0x7098], R92 ;  /* 0x0070985c01007387 */ /* 0x000fe40000100800 */
[----:B------:R-:W-:Y:S02]  /*ce0b0*/  STL [R1+0x7094], R93 ;  /* 0x0070945d01007387 */ /* 0x000fe40000100800 */
[----:B------:R-:W-:Y:S02]  /*ce0c0*/  STL [R1+0x70a0], R90 ;  /* 0x0070a05a01007387 */ /* 0x000fe40000100800 */
[----:B------:R-:W-:-:S02]  /*ce0d0*/  IMAD.X R91, R91, 0x1, R0, P2 ;  /* 0x000000015b5b7824 */ /* 0x000fc400010e0600 */
[----:B------:R-:W-:-:S03]  /*ce0e0*/  IMAD.X R7, R7, 0x1, R0, P3 ;  /* 0x0000000107077824 */ /* 0x000fc600018e0600 */
[----:B------:R2:W-:Y:S01]  /*ce0f0*/  STL [R1+0x709c], R91 ;  /* 0x00709c5b01007387 */ /* 0x0005e20000100800 */
[----:B------:R-:W-:Y:S02]  /*ce100*/  STL [R1+0x70a8], R5 ;  /* 0x0070a80501007387 */ /* 0x000fe40000100800 */
[----:B------:R3:W-:Y:S02]  /*ce110*/  STL [R1+0x70a4], R7 ;  /* 0x0070a40701007387 */ /* 0x0007e40000100800 */
[----:B------:R-:W4:Y:S02]  /*ce120*/  LDL.LU.64 R124, [R1+0x6228] ;  /* 0x00622800017c7983 */ /* 0x000f240000300a00 */
[----:B-1----:R-:W-:Y:S02]  /*ce130*/  IMAD.MOV.U32 R88, RZ, RZ, R102 ;  /* 0x000000ffff587224 */ /* 0x002fe400078e0066 */
[----:B------:R-:W-:-:S05]  /*ce140*/  IMAD.MOV.U32 R89, RZ, RZ, R103 ;  /* 0x000000ffff597224 */ /* 0x000fca00078e0067 */
[----:B------:R1:W-:Y:S02]  /*ce150*/  LDGSTS.E [R4+0xcc00], [R88.64], P1 ;  /* 0x0cc0000058047fae */ /* 0x0003e40008921846 */
[----:B-1----:R-:W-:Y:S01]  /*ce160*/  IMAD.MOV.U32 R88, RZ, RZ, R100 ;  /* 0x000000ffff587224 */ /* 0x002fe200078e0064 */
[----:B------:R-:W-:-:S05]  /*ce170*/  MOV R89, R101 ;  /* 0x0000006500597202 */ /* 0x000fca0000000f00 */
[----:B------:R1:W-:Y:S02]  /*ce180*/  LDGSTS.E [R4+0xcc80], [R88.64], P1 ;  /* 0x0cc8000058047fae */ /* 0x0003e40008921846 */
[----:B-1----:R-:W-:Y:S01]  /*ce190*/  IMAD.MOV.U32 R88, RZ, RZ, R98 ;  /* 0x000000ffff587224 */ /* 0x002fe200078e0062 */
[----:B------:R-:W-:-:S05]  /*ce1a0*/  MOV R89, R99 ;  /* 0x0000006300597202 */ /* 0x000fca0000000f00 */
[----:B------:R1:W-:Y:S02]  /*ce1b0*/  LDGSTS.E [R4+0xcd00], [R88.64], P1 ;  /* 0x0cd0000058047fae */ /* 0x0003e40008921846 */
[----:B-1----:R-:W-:Y:S02]  /*ce1c0*/  IMAD.MOV.U32 R88, RZ, RZ, R96 ;  /* 0x000000ffff587224 */ /* 0x002fe400078e0060 */
[----:B------:R-:W-:-:S05]  /*ce1d0*/  IMAD.MOV.U32 R89, RZ, RZ, R97 ;  /* 0x000000ffff597224 */ /* 0x000fca00078e0061 */
[----:B------:R1:W-:Y:S02]  /*ce1e0*/  LDGSTS.E [R4+0xcd80], [R88.64], P1 ;  /* 0x0cd8000058047fae */ /* 0x0003e40008921846 */
[----:B-1----:R-:W-:Y:S02]  /*ce1f0*/  IMAD.MOV.U32 R88, RZ, RZ, R94 ;  /* 0x000000ffff587224 */ /* 0x002fe400078e005e */
[----:B------:R-:W-:-:S05]  /*ce200*/  IMAD.MOV.U32 R89, RZ, RZ, R95 ;  /* 0x000000ffff597224 */ /* 0x000fca00078e005f */
[----:B------:R1:W-:Y:S02]  /*ce210*/  LDGSTS.E [R4+0xce00], [R88.64], P1 ;  /* 0x0ce0000058047fae */ /* 0x0003e40008921846 */
[----:B-1----:R-:W-:Y:S01]  /*ce220*/  IMAD.MOV.U32 R88, RZ, RZ, R92 ;  /* 0x000000ffff587224 */ /* 0x002fe200078e005c */
[----:B------:R-:W-:-:S05]  /*ce230*/  MOV R89, R93 ;  /* 0x0000005d00597202 */ /* 0x000fca0000000f00 */
[----:B------:R1:W-:Y:S02]  /*ce240*/  LDGSTS.E [R4+0xce80], [R88.64], P1 ;  /* 0x0ce8000058047fae */ /* 0x0003e40008921846 */
[----:B-1----:R-:W-:Y:S01]  /*ce250*/  IMAD.MOV.U32 R88, RZ, RZ, R90 ;  /* 0x000000ffff587224 */ /* 0x002fe200078e005a */
[----:B------:R-:W-:Y:S02]  /*ce260*/  MOV R89, R91 ;  /* 0x0000005b00597202 */ /* 0x000fe40000000f00 */
[----:B--2---:R-:W2:Y:S01]  /*ce270*/  LDL.LU.64 R90, [R1+0x6220] ;  /* 0x00622000015a7983 */ /* 0x004ea20000300a00 */
[----:B------:R-:W2:Y:S02]  /*ce280*/  LDL.LU.64 R92, [R1+0x6218] ;  /* 0x00621800015c7983 */ /* 0x000ea40000300a00 */
[----:B------:R-:W2:Y:S02]  /*ce290*/  LDL.LU.64 R94, [R1+0x6210] ;  /* 0x00621000015e7983 */ /* 0x000ea40000300a00 */
[----:B------:R-:W2:Y:S01]  /*ce2a0*/  LDL.LU.64 R96, [R1+0x6208] ;  /* 0x0062080001607983 */ /* 0x000ea20000300a00 */
[----:B------:R-:W2:Y:S01]  /*ce2b0*/  LDL.LU.64 R98, [R1+0x6200] ;  /* 0x0062000001627983 */ /* 0x000ea20000300a00 */
[----:B------:R-:W2:Y:S02]  /*ce2c0*/  LDL.LU.64 R100, [R1+0x61f8] ;  /* 0x0061f80001647983 */ /* 0x000ea40000300a00 */
[----:B------:R-:W2:Y:S02]  /*ce2d0*/  LDL.LU.64 R102, [R1+0x61f0] ;  /* 0x0061f00001667983 */ /* 0x000ea40000300a00 */
[----:B------:R-:W2:Y:S01]  /*ce2e0*/  LDL.LU.64 R104, [R1+0x61e8] ;  /* 0x0061e80001687983 */ /* 0x000ea20000300a00 */
[----:B------:R-:W2:Y:S01]  /*ce2f0*/  LDL.LU.64 R106, [R1+0x61e0] ;  /* 0x0061e000016a7983 */ /* 0x000ea20000300a00 */
[----:B------:R-:W2:Y:S02]  /*ce300*/  LDL.LU.64 R108, [R1+0x61d8] ;  /* 0x0061d800016c7983 */ /* 0x000ea40000300a00 */
[----:B------:R-:W2:Y:S02]  /*ce310*/  LDL.LU.64 R110, [R1+0x61d0] ;  /* 0x0061d000016e7983 */ /* 0x000ea40000300a00 */
[----:B------:R-:W2:Y:S01]  /*ce320*/  LDL.LU.64 R112, [R1+0x61c8] ;  /* 0x0061c80001707983 */ /* 0x000ea20000300a00 */
[----:B------:R1:W-:Y:S04]  /*ce330*/  LDGSTS.E [R4+0xcf00], [R88.64], P1 ;  /* 0x0cf0000058047fae */ /* 0x0003e80008921846 */
[----:B------:R-:W2:Y:S01]  /*ce340*/  LDL.LU.64 R114, [R1+0x61c0] ;  /* 0x0061c00001727983 */ /* 0x000ea20000300a00 */
[----:B------:R-:W2:Y:S01]  /*ce350*/  LDL.LU.64 R116, [R1+0x61b8] ;  /* 0x0061b80001747983 */ /* 0x000ea20000300a00 */
[----:B------:R-:W-:Y:S01]  /*ce360*/  ISETP.GT.AND P2, PT, R6, 0x2, PT ;  /* 0x000000020600780c */ /* 0x000fe20003f44270 */
[----:B------:R-:W2:Y:S01]  /*ce370*/  LDL.LU R123, [R1+0x64ac] ;  /* 0x0064ac00017b7983 */ /* 0x000ea20000300800 */
[----:B------:R-:W2:Y:S01]  /*ce380*/  LDL.LU R122, [R1+0x64b0] ;  /* 0x0064b000017a7983 */ /* 0x000ea20000300800 */
[----:B------:R-:W2:Y:S02]  /*ce390*/  LDL.LU R121, [R1+0x64b4] ;  /* 0x0064b40001797983 */ /* 0x000ea40000300800 */
[----:B------:R-:W2:Y:S02]  /*ce3a0*/  LDL.LU R120, [R1+0x64b8] ;  /* 0x0064b80001787983 */ /* 0x000ea40000300800 */
[----:B------:R-:W2:Y:S01]  /*ce3b0*/  LDL.LU R119, [R1+0x64bc] ;  /* 0x0064bc0001777983 */ /* 0x000ea20000300800 */
[----:B------:R-:W2:Y:S01]  /*ce3c0*/  LDL.LU R118, [R1+0x64c0] ;  /* 0x0064c00001767983 */ /* 0x000ea20000300800 */
[----:B-1----:R-:W-:-:S02]  /*ce3d0*/  IMAD.MOV.U32 R88, RZ, RZ, R5 ;  /* 0x000000ffff587224 */ /* 0x002fc400078e0005 */
[----:B------:R-:W-:-:S05]  /*ce3e0*/  IMAD.MOV.U32 R89, RZ, RZ, R7 ;  /* 0x000000ffff597224 */ /* 0x000fca00078e0007 */
[----:B------:R2:W-:Y:S01]  /*ce3f0*/  LDGSTS.E [R4+0xcf80], [R88.64], P1 ;  /* 0x0cf8000058047fae */ /* 0x0005e20008921846 */
[----:B------:R-:W-:-:S04]  /*ce400*/  ISETP.GT.AND P1, PT, R6, 0x1d, PT ;  /* 0x0000001d0600780c */ /* 0x000fc80003f24270 */
[----:B---3--:R-:W-:Y:S02]  /*ce410*/  SEL R7, RZ, 0x4, !P1 ;  /* 0x00000004ff077807 */ /* 0x008fe40004800000 */
[----:B------:R-:W-:Y:S02]  /*ce420*/  SEL R5, RZ, 0x4, !P2 ;  /* 0x00000004ff057807 */ /* 0x000fe40005000000 */
[----:B------:R-:W-:Y:S02]  /*ce430*/  SEL R7, R7, RZ, !P0 ;  /* 0x000000ff07077207 */ /* 0x000fe40004000000 */
[----:B------:R-:W-:Y:S02]  /*ce440*/  SEL R5, R5, RZ, !P0 ;  /* 0x000000ff05057207 */ /* 0x000fe40004000000 */
[----:B------:R-:W-:Y:S02]  /*ce450*/  ISETP.NE.U32.AND P2, PT, R7, RZ, PT ;  /* 0x000000ff0700720c */ /* 0x000fe40003f45070 */
[----:B------:R-:W-:-:S02]  /*ce460*/  ISETP.NE.U32.AND P1, PT, R5, RZ, PT ;  /* 0x000000ff0500720c */ /* 0x000fc40003f25070 */
[----:B----4-:R-:W-:-:S05]  /*ce470*/  IADD3 R7, P3, R124, R2, RZ ;  /* 0x000000027c077210 */ /* 0x010fca0007f7e0ff */
[----:B------:R-:W-:Y:S02]  /*ce480*/  IMAD.X R5, R125, 0x1, R0, P3 ;  /* 0x000000017d057824 */ /* 0x000fe400018e0600 */
[----:B------:R-:W3:Y:S01]  /*ce490*/  LDL.LU.64 R124, [R1+0x61b0] ;  /* 0x0061b000017c7983 */ /* 0x000ee20000300a00 */
[----:B------:R-:W-:Y:S01]  /*ce4a0*/  MOV R126, R7 ;  /* 0x00000007007e7202 */ /* 0x000fe20000000f00 */
[----:B------:R-:W-:-:S05]  /*ce4b0*/  IMAD.MOV.U32 R127, RZ, RZ, R5 ;  /* 0x000000ffff7f7224 */ /* 0x000fca00078e0005 */
[----:B------:R1:W-:Y:S01]  /*ce4c0*/  LDGSTS.E [R4+0xe800], [R126.64], P2 ;  /* 0x0e8000007e047fae */ /* 0x0003e20009121846 */
[----:B--2---:R-:W-:-:S04]  /*ce4d0*/  IADD3 R89, P3, R90, R2, RZ ;  /* 0x000000025a597210 */ /* 0x004fc80007f7e0ff */
        /* <DEDUP_REMOVED lines=25> */
[----:B------:R-:W-:Y:S01]  /*ce670*/  IADD3 R115, P3, R116, R2, RZ ;  /* 0x0000000274737210 */ /* 0x000fe20007f7e0ff */
        /* <DEDUP_REMOVED lines=9> */
[----:B------:R-:W-:Y:S01]  /*ce710*/  LOP3.LUT R99, R99, R98, RZ, 0x3c, !PT ;  /* 0x0000006263637212 */ /* 0x000fe200078e3cff */
[----:B------:R-:W-:Y:S01]  /*ce720*/  IMAD.X R123, R123, 0x1, R0, P3 ;  /* 0x000000017b7b7824 */ /* 0x000fe200018e0600 */
[----:B------:R-:W-:Y:S02]  /*ce730*/  LOP3.LUT R92, R93, R92, RZ, 0x3c, !PT ;  /* 0x0000005c5d5c7212 */ /* 0x000fe400078e3cff */
        /* <DEDUP_REMOVED lines=64> */
[----:B---3--:R-:W-:-:S05]  /*ceb40*/  IADD3 R117, P4, R124, R2, RZ ;  /* 0x000000027c757210 */ /* 0x008fca0007f9e0ff */
[----:B------:R-:W-:Y:S01]  /*ceb50*/  IMAD.X R116, R125, 0x1, R0, P4 ;  /* 0x000000017d747824 */ /* 0x000fe200020e0600 */
[----:B------:R-:W-:-:S03]  /*ceb60*/  MOV R124, R117 ;  /* 0x00000075007c7202 */ /* 0x000fc60000000f00 */
[----:B------:R-:W-:-:S05]  /*ceb70*/  IMAD.MOV.U32 R125, RZ, RZ, R116 ;  /* 0x000000ffff7d7224 */ /* 0x000fca00078e0074 */
[----:B------:R-:W-:Y:S01]  /*ceb80*/  STL.64 [R1+0x61b0], R124 ;  /* 0x0061b07c01007387 */ /* 0x000fe20000100a00 */
[----:B--2---:R-:W2:Y:S02]  /*ceb90*/  LDL.LU R92, [R1+0x64c8] ;  /* 0x0064c800015c7983 */ /* 0x004ea40000300800 */
[----:B------:R-:W3:Y:S02]  /*ceba0*/  LDL.LU R7, [R1+0x64d0] ;  /* 0x0064d00001077983 */ /* 0x000ee40000300800 */
[----:B----4-:R-:W4:Y:S01]  /*cebb0*/  LDL.LU R99, [R1+0x64c4] ;  /* 0x0064c40001637983 */ /* 0x010f220000300800 */
[----:B-1----:R-:W4:Y:S01]  /*cebc0*/  LDL.LU R97, [R1+0x64cc] ;  /* 0x0064cc0001617983 */ /* 0x002f220000300800 */
[----:B------:R-:W4:Y:S02]  /*cebd0*/  LDL.LU R93, [R1+0x64d8] ;  /* 0x0064d800015d7983 */ /* 0x000f240000300800 */
[----:B------:R-:W4:Y:S02]  /*cebe0*/  LDL.LU R94, [R1+0x64e0] ;  /* 0x0064e000015e7983 */ /* 0x000f240000300800 */
[----:B------:R-:W4:Y:S01]  /*cebf0*/  LDL.LU R98, [R1+0x64d4] ;  /* 0x0064d40001627983 */ /* 0x000f220000300800 */
[----:B------:R1:W-:Y:S04]  /*cec00*/  LDGSTS.E [R4+0xef80], [R124.64], P2 ;  /* 0x0ef800007c047fae */ /* 0x0003e80009121846 */
[----:B-1----:R-:W4:Y:S01]  /*cec10*/  LDL.LU R4, [R1+0x64dc] ;  /* 0x0064dc0001047983 */ /* 0x002f220000300800 */
[----:B------:R-:W-:-:S02]  /*cec20*/  IADD3 R120, P2, R120, R2, RZ ;  /* 0x0000000278787210 */ /* 0x000fc40007f5e0ff */
[----:B------:R-:W-:-:S03]  /*cec30*/  IADD3 R118, P3, R118, R2, RZ ;  /* 0x0000000276767210 */ /* 0x000fc60007f7e0ff */
[--C-:B------:R-:W-:Y:S01]  /*cec40*/  IMAD.X R121, R121, 0x1, R0.reuse, P2 ;  /* 0x0000000179797824 */ /* 0x100fe200010e0600 */
[----:B------:R-:W-:Y:S01]  /*cec50*/  STL [R1+0x64b8], R120 ;  /* 0x0064b87801007387 */ /* 0x000fe20000100800 */
[----:B------:R-:W-:-:S03]  /*cec60*/  IMAD.X R119, R119, 0x1, R0, P3 ;  /* 0x0000000177777824 */ /* 0x000fc600018e0600 */
[----:B------:R-:W-:Y:S01]  /*cec70*/  STL [R1+0x64b4], R121 ;  /* 0x0064b47901007387 */ /* 0x000fe20000100800 */
[----:B------:R-:W-:Y:S02]  /*cec80*/  STL [R1+0x64c0], R118 ;  /* 0x0064c07601007387 */ /* 0x000fe40000100800 */
[----:B------:R-:W4:Y:S02]  /*cec90*/  LDL.LU R90, [R1+0x64e8] ;  /* 0x0064e800015a7983 */ /* 0x000f240000300800 */
[----:B------:R-:W-:Y:S01]  /*ceca0*/  STL [R1+0x64bc], R119 ;  /* 0x0064bc7701007387 */ /* 0x000fe20000100800 */
[----:B------:R-:W4:Y:S01]  /*cecb0*/  LDL.LU R100, [R1+0x64f0] ;  /* 0x0064f00001647983 */ /* 0x000f220000300800 */
[----:B------:R-:W4:Y:S02]  /*cecc0*/  LDL.LU R95, [R1+0x64e4] ;  /* 0x0064e400015f7983 */ /* 0x000f240000300800 */
[----:B------:R-:W4:Y:S02]  /*cecd0*/  LDL.LU R101, [R1+0x64ec] ;  /* 0x0064ec0001657983 */ /* 0x000f240000300800 */
[----:B------:R-:W-:-:S02]  /*cece0*/  IMAD.SHL.U32 R217, R252, 0x4, RZ ;  /* 0x00000004fcd97824 */ /* 0x000fc400078e00ff */
[----:B------:R-:W-:Y:S02]  /*cecf0*/  IMAD.U32 R5, RZ, RZ, UR4 ;  /* 0x00000004ff057e24 */ /* 0x000fe4000f8e00ff */
[----:B------:R-:W-:Y:S01]  /*ced00*/  IMAD.MOV.U32 R88, RZ, RZ, R122 ;  /* 0x000000ffff587224 */ /* 0x000fe200078e007a */
[----:B------:R-:W-:Y:S01]  /*ced10*/  MOV R89, R123 ;  /* 0x0000007b00597202 */ /* 0x000fe20000000f00 */
[----:B------:R-:W4:Y:S01]  /*ced20*/  LDL.LU R96, [R1+0x64f8] ;  /* 0x0064f80001607983 */ /* 0x000f220000300800 */
[----:B------:R-:W-:Y:S01]  /*ced30*/  LOP3.LUT R162, R217, 0x40, RZ, 0x3c, !PT ;  /* 0x00000040d9a27812 */ /* 0x000fe200078e3cff */
[----:B------:R-:W4:Y:S04]  /*ced40*/  LDL.LU R91, [R1+0x6500] ;  /* 0x00650000015b7983 */ /* 0x000f280000300800 */
[----:B------:R-:W-:-:S05]  /*ced50*/  IMAD R5, R5, 0x10000, R162 ;  /* 0x0001000005057824 */ /* 0x000fca00078e02a2 */
[----:B------:R1:W-:Y:S02]  /*ced60*/  LDGSTS.E [R5+0x1000], [R88.64], P1 ;  /* 0x0100000058057fae */ /* 0x0003e40008921846 */
[----:B-1----:R-:W-:Y:S01]  /*ced70*/  IMAD.MOV.U32 R88, RZ, RZ, R120 ;  /* 0x000000ffff587224 */ /* 0x002fe200078e0078 */
[----:B------:R-:W-:-:S05]  /*ced80*/  MOV R89, R121 ;  /* 0x0000007900597202 */ /* 0x000fca0000000f00 */
[----:B------:R1:W-:Y:S02]  /*ced90*/  LDGSTS.E [R5+0x1080], [R88.64], P1 ;  /* 0x0108000058057fae */ /* 0x0003e40008921846 */
[----:B-1----:R-:W-:Y:S02]  /*ceda0*/  IMAD.MOV.U32 R88, RZ, RZ, R118 ;  /* 0x000000ffff587224 */ /* 0x002fe400078e0076 */
[----:B------:R-:W-:-:S05]  /*cedb0*/  IMAD.MOV.U32 R89, RZ, RZ, R119 ;  /* 0x000000ffff597224 */ /* 0x000fca00078e0077 */
[----:B------:R1:W-:Y:S01]  /*cedc0*/  LDGSTS.E [R5+0x1100], [R88.64], P1 ;  /* 0x0110000058057fae */ /* 0x0003e20008921846 */
[-C--:B--2---:R-:W-:Y:S02]  /*cedd0*/  IADD3 R92, P2, R92, R2.reuse, RZ ;  /* 0x000000025c5c7210 */ /* 0x084fe40007f5e0ff */
[----:B---3--:R-:W-:-:S03]  /*cede0*/  IADD3 R7, P3, R7, R2, RZ ;  /* 0x0000000207077210 */ /* 0x008fc60007f7e0ff */
[----:B----4-:R-:W-:Y:S01]  /*cedf0*/  IMAD.X R99, R99, 0x1, R0, P2 ;  /* 0x0000000163637824 */ /* 0x010fe200010e0600 */
[----:B------:R-:W-:Y:S01]  /*cee00*/  STL [R1+0x64c8], R92 ;  /* 0x0064c85c01007387 */ /* 0x000fe20000100800 */
[----:B------:R-:W-:Y:S02]  /*cee10*/  IADD3.X R97, R97, R0, RZ, P3, !PT ;  /* 0x0000000061617210 */ /* 0x000fe40001ffe4ff */
[----:B-1----:R-:W-:Y:S01]  /*cee20*/  IMAD.MOV.U32 R89, RZ, RZ, R99 ;  /* 0x000000ffff597224 */ /* 0x002fe200078e0063 */
[----:B------:R1:W-:Y:S01]  /*cee30*/  STL [R1+0x64c4], R99 ;  /* 0x0064c46301007387 */ /* 0x0003e20000100800 */
[----:B------:R-:W-:Y:S02]  /*cee40*/  STL [R1+0x64d0], R7 ;  /* 0x0064d00701007387 */ /* 0x000fe40000100800 */
[----:B------:R-:W-:Y:S01]  /*cee50*/  IMAD.MOV.U32 R88, RZ, RZ, R92 ;  /* 0x000000ffff587224 */ /* 0x000fe200078e005c */
[-C--:B------:R-:W-:Y:S02]  /*cee60*/  IADD3 R93, P2, R93, R2.reuse, RZ ;  /* 0x000000025d5d7210 */ /* 0x080fe40007f5e0ff */
[----:B------:R-:W-:-:S02]  /*cee70*/  IADD3 R94, P3, R94, R2, RZ ;  /* 0x000000025e5e7210 */ /* 0x000fc40007f7e0ff */
[----:B------:R2:W-:Y:S04]  /*cee80*/  LDGSTS.E [R5+0x1180], [R88.64], P1 ;  /* 0x0118000058057fae */ /* 0x0005e80008921846 */
[----:B-1----:R-:W3:Y:S01]  /*cee90*/  LDL.LU R99, [R1+0x64f4] ;  /* 0x0064f40001637983 */ /* 0x002ee20000300800 */
[----:B------:R1:W-:Y:S02]  /*ceea0*/  STL [R1+0x64cc], R97 ;  /* 0x0064cc6101007387 */ /* 0x0003e40000100800 */
[----:B------:R-:W4:Y:S02]  /*ceeb0*/  LDL.LU R92, [R1+0x64fc] ;  /* 0x0064fc00015c7983 */ /* 0x000f240000300800 */
[--C-:B------:R-:W-:Y:S02]  /*ceec0*/  IMAD.X R98, R98, 0x1, R0.reuse, P2 ;  /* 0x0000000162627824 */ /* 0x100fe400010e0600 */
[----:B------:R-:W-:-:S02]  /*ceed0*/  IMAD.X R4, R4, 0x1, R0, P3 ;  /* 0x0000000104047824 */ /* 0x000fc400018e0600 */
[----:B--2---:R-:W-:Y:S01]  /*ceee0*/  IMAD.MOV.U32 R88, RZ, RZ, R7 ;  /* 0x000000ffff587224 */ /* 0x004fe200078e0007 */
[----:B------:R-:W-:Y:S02]  /*ceef0*/  MOV R89, R97 ;  /* 0x0000006100597202 */ /* 0x000fe40000000f00 */
[----:B-1----:R-:W2:Y:S01]  /*cef00*/  LDL.LU R97, [R1+0x6508] ;  /* 0x0065080001617983 */ /* 0x002ea20000300800 */
[----:B------:R-:W2:Y:S02]  /*cef10*/  LDL.LU R7, [R1+0x6510] ;  /* 0x0065100001077983 */ /* 0x000ea40000300800 */
[----:B------:R-:W-:Y:S01]  /*cef20*/  STL [R1+0x64d8], R93 ;  /* 0x0064d85d01007387 */ /* 0x000fe20000100800 */
[----:B------:R1:W-:Y:S01]  /*cef30*/  LDGSTS.E [R5+0x1200], [R88.64], P1 ;  /* 0x0120000058057fae */ /* 0x0003e20008921846 */
[----:B------:R1:W-:Y:S02]  /*cef40*/  STL [R1+0x64d4], R98 ;  /* 0x0064d46201007387 */ /* 0x0003e40000100800 */
[----:B------:R1:W-:Y:S02]  /*cef50*/  STL [R1+0x64e0], R94 ;  /* 0x0064e05e01007387 */ /* 0x0003e40000100800 */
[----:B-1----:R-:W-:-:S02]  /*cef60*/  MOV R89, R98 ;  /* 0x0000006200597202 */ /* 0x002fc40000000f00 */
[----:B------:R-:W2:Y:S01]  /*cef70*/  LDL.LU R98, [R1+0x6504] ;  /* 0x0065040001627983 */ /* 0x000ea20000300800 */
[----:B------:R-:W-:Y:S02]  /*cef80*/  IMAD.MOV.U32 R88, RZ, RZ, R93 ;  /* 0x000000ffff587224 */ /* 0x000fe400078e005d */
[----:B------:R1:W-:Y:S02]  /*cef90*/  STL [R1+0x64dc], R4 ;  /* 0x0064dc0401007387 */ /* 0x0003e40000100800 */
[----:B------:R-:W2:Y:S01]  /*cefa0*/  LDL.LU R93, [R1+0x650c] ;  /* 0x00650c00015d7983 */ /* 0x000ea20000300800 */
[-C--:B------:R-:W-:Y:S02]  /*cefb0*/  IADD3 R90, P2, R90, R2.reuse, RZ ;  /* 0x000000025a5a7210 */ /* 0x080fe40007f5e0ff */
[----:B------:R-:W-:Y:S01]  /*cefc0*/  IADD3 R100, P3, R100, R2, RZ ;  /* 0x0000000264647210 */ /* 0x000fe20007f7e0ff */
[----:B------:R1:W-:Y:S02]  /*cefd0*/  LDGSTS.E [R5+0x1280], [R88.64], P1 ;  /* 0x0128000058057fae */ /* 0x0003e40008921846 */
[----:B------:R-:W-:Y:S01]  /*cefe0*/  IMAD.X R95, R95, 0x1, R0, P2 ;  /* 0x000000015f5f7824 */ /* 0x000fe200010e0600 */
[----:B------:R-:W-:Y:S01]  /*ceff0*/  IADD3.X R101, R101, R0, RZ, P3, !PT ;  /* 0x0000000065657210 */ /* 0x000fe20001ffe4ff */
[----:B-1----:R-:W-:-:S02]  /*cf000*/  IMAD.MOV.U32 R88, RZ, RZ, R94 ;  /* 0x000000ffff587224 */ /* 0x002fc400078e005e */
[----:B------:R-:W-:Y:S01]  /*cf010*/  IMAD.MOV.U32 R89, RZ, RZ, R4 ;  /* 0x000000ffff597224 */ /* 0x000fe200078e0004 */
[----:B------:R-:W2:Y:S01]  /*cf020*/  LDL.LU R94, [R1+0x6518] ;  /* 0x00651800015e7983 */ /* 0x000ea20000300800 */
[----:B------:R-:W2:Y:S02]  /*cf030*/  LDL.LU R4, [R1+0x6520] ;  /* 0x0065200001047983 */ /* 0x000ea40000300800 */
[----:B------:R-:W-:Y:S02]  /*cf040*/  STL [R1+0x64e8], R90 ;  /* 0x0064e85a01007387 */ /* 0x000fe40000100800 */
[----:B------:R1:W-:Y:S01]  /*cf050*/  STL [R1+0x64e4], R95 ;  /* 0x0064e45f01007387 */ /* 0x0003e20000100800 */
[----:B------:R1:W-:Y:S04]  /*cf060*/  LDGSTS.E [R5+0x1300], [R88.64], P1 ;  /* 0x0130000058057fae */ /* 0x0003e80008921846 */
[----:B------:R1:W-:Y:S02]  /*cf070*/  STL [R1+0x64f0], R100 ;  /* 0x0064f06401007387 */ /* 0x0003e40000100800 */
[----:B-1----:R-:W-:-:S02]  /*cf080*/  IMAD.MOV.U32 R89, RZ, RZ, R95 ;  /* 0x000000ffff597224 */ /* 0x002fc400078e005f */
[----:B------:R-:W-:Y:S01]  /*cf090*/  IMAD.MOV.U32 R88, RZ, RZ, R90 ;  /* 0x000000ffff587224 */ /* 0x000fe200078e005a */
[----:B------:R-:W2:Y:S01]  /*cf0a0*/  LDL.LU R95, [R1+0x6514] ;  /* 0x00651400015f7983 */ /* 0x000ea20000300800 */
[----:B------:R-:W-:Y:S02]  /*cf0b0*/  STL [R1+0x64ec], R101 ;  /* 0x0064ec6501007387 */ /* 0x000fe40000100800 */
[----:B------:R-:W2:Y:S01]  /*cf0c0*/  LDL.LU R90, [R1+0x651c] ;  /* 0x00651c00015a7983 */ /* 0x000ea20000300800 */
[-C--:B------:R-:W-:Y:S01]  /*cf0d0*/  IADD3 R96, P2, R96, R2.reuse, RZ ;  /* 0x0000000260607210 */ /* 0x080fe20007f5e0ff */
[----:B------:R1:W-:Y:S01]  /*cf0e0*/  LDGSTS.E [R5+0x1380], [R88.64], P1 ;  /* 0x0138000058057fae */ /* 0x0003e20008921846 */
[----:B------:R-:W-:-:S03]  /*cf0f0*/  IADD3 R91, P3, R91, R2, RZ ;  /* 0x000000025b5b7210 */ /* 0x000fc60007f7e0ff */
[----:B------:R-:W-:Y:S01]  /*cf100*/  STL [R1+0x64f8], R96 ;  /* 0x0064f86001007387 */ /* 0x000fe20000100800 */
[----:B-1----:R-:W-:Y:S01]  /*cf110*/  IMAD.MOV.U32 R88, RZ, RZ, R100 ;  /* 0x000000ffff587224 */ /* 0x002fe200078e0064 */
[----:B------:R-:W-:-:S05]  /*cf120*/  MOV R89, R101 ;  /* 0x0000006500597202 */ /* 0x000fca0000000f00 */
[----:B------:R1:W-:Y:S02]  /*cf130*/  LDGSTS.E [R5+0x1400], [R88.64], P1 ;  /* 0x0140000058057fae */ /* 0x0003e40008921846 */
[----:B-1----:R-:W-:Y:S02]  /*cf140*/  IMAD.MOV.U32 R88, RZ, RZ, R96 ;  /* 0x000000ffff587224 */ /* 0x002fe400078e0060 */
[--C-:B---3--:R-:W-:Y:S02]  /*cf150*/  IMAD.X R99, R99, 0x1, R0.reuse, P2 ;  /* 0x0000000163637824 */ /* 0x108fe400010e0600 */
[----:B----4-:R-:W-:-:S03]  /*cf160*/  IMAD.X R92, R92, 0x1, R0, P3 ;  /* 0x000000015c5c7824 */ /* 0x010fc600018e0600 */
[----:B------:R-:W-:Y:S01]  /*cf170*/  MOV R89, R99 ;  /* 0x0000006300597202 */ /* 0x000fe20000000f00 */
[----:B------:R-:W-:Y:S01]  /*cf180*/  STL [R1+0x64f4], R99 ;  /* 0x0064f46301007387 */ /* 0x000fe20000100800 */
[----:B------:R1:W-:Y:S02]  /*cf190*/  STL [R1+0x6500], R91 ;  /* 0x0065005b01007387 */ /* 0x0003e40000100800 */
[----:B------:R3:W-:Y:S02]  /*cf1a0*/  STL [R1+0x64fc], R92 ;  /* 0x0064fc5c01007387 */ /* 0x0007e40000100800 */
[----:B------:R-:W4:Y:S01]  /*cf1b0*/  LDL.LU R100, [R1+0x6524] ;  /* 0x0065240001647983 */ /* 0x000f220000300800 */
[----:B------:R1:W-:Y:S01]  /*cf1c0*/  LDGSTS.E [R5+0x1480], [R88.64], P1 ;  /* 0x0148000058057fae */ /* 0x0003e20008921846 */
[----:B--2---:R-:W-:Y:S01]  /*cf1d0*/  IADD3 R97, P2, R97, R2, RZ ;  /* 0x0000000261617210 */ /* 0x004fe20007f5e0ff */
[----:B-1----:R-:W-:Y:S02]  /*cf1e0*/  IMAD.MOV.U32 R88, RZ, RZ, R91 ;  /* 0x000000ffff587224 */ /* 0x002fe400078e005b */
[----:B------:R-:W2:Y:S01]  /*cf1f0*/  LDL.LU R91, [R1+0x6528] ;  /* 0x00652800015b7983 */ /* 0x000ea20000300800 */
[----:B------:R-:W-:-:S02]  /*cf200*/  IMAD.MOV.U32 R89, RZ, RZ, R92 ;  /* 0x000000ffff597224 */ /* 0x000fc400078e005c */
[----:B------:R-:W4:Y:S02]  /*cf210*/  LDL.LU R96, [R1+0x66ac] ;  /* 0x0066ac0001607983 */ /* 0x000f240000300800 */
[----:B---3--:R-:W3:Y:S01]  /*cf220*/  LDL.LU R92, [R1+0x66b0] ;  /* 0x0066b000015c7983 */ /* 0x008ee20000300800 */
[----:B------:R-:W-:Y:S01]  /*cf230*/  IADD3 R7, P3, R7, R2, RZ ;  /* 0x0000000207077210 */ /* 0x000fe20007f7e0ff */
[----:B------:R1:W-:Y:S01]  /*cf240*/  LDGSTS.E [R5+0x1500], [R88.64], P1 ;  /* 0x0150000058057fae */ /* 0x0003e20008921846 */
[----:B------:R-:W-:-:S03]  /*cf250*/  IMAD.X R98, R98, 0x1, R0, P2 ;  /* 0x0000000162627824 */ /* 0x000fc600010e0600 */
[----:B------:R-:W-:Y:S01]  /*cf260*/  STL [R1+0x6508], R97 ;  /* 0x0065086101007387 */ /* 0x000fe20000100800 */
[----:B------:R-:W-:-:S03]  /*cf270*/  IADD3.X R93, R93, R0, RZ, P3, !PT ;  /* 0x000000005d5d7210 */ /* 0x000fc60001ffe4ff */
[----:B------:R1:W-:Y:S01]  /*cf280*/  STL [R1+0x6504], R98 ;  /* 0x0065046201007387 */ /* 0x0003e20000100800 */
[----:B------:R1:W-:Y:S02]  /*cf290*/  STL [R1+0x6510], R7 ;  /* 0x0065100701007387 */ /* 0x0003e40000100800 */
[----:B-1----:R-:W-:Y:S02]  /*cf2a0*/  IMAD.MOV.U32 R88, RZ, RZ, R97 ;  /* 0x000000ffff587224 */ /* 0x002fe400078e0061 */
[----:B------:R-:W-:Y:S01]  /*cf2b0*/  IMAD.MOV.U32 R89, RZ, RZ, R98 ;  /* 0x000000ffff597224 */ /* 0x000fe200078e0062 */
[----:B------:R1:W-:Y:S01]  /*cf2c0*/  STL [R1+0x650c], R93 ;  /* 0x00650c5d01007387 */ /* 0x0003e20000100800 */
[----:B------:R-:W4:Y:S03]  /*cf2d0*/  LDL.LU R98, [R1+0x66b4] ;  /* 0x0066b40001627983 */ /* 0x000f260000300800 */
[----:B------:R1:W-:Y:S02]  /*cf2e0*/  LDGSTS.E [R5+0x1580], [R88.64], P1 ;  /* 0x0158000058057fae */ /* 0x0003e40008921846 */
[----:B-1----:R-:W-:-:S02]  /*cf2f0*/  IMAD.MOV.U32 R88, RZ, RZ, R7 ;  /* 0x000000ffff587224 */ /* 0x002fc400078e0007 */
[----:B------:R-:W4:Y:S01]  /*cf300*/  LDL.LU R7, [R1+0x66b8] ;  /* 0x0066b80001077983 */ /* 0x000f220000300800 */
[----:B------:R-:W-:Y:S01]  /*cf310*/  MOV R89, R93 ;  /* 0x0000005d00597202 */ /* 0x000fe20000000f00 */
[----:B------:R-:W4:Y:S02]  /*cf320*/  LDL.LU R97, [R1+0x66bc] ;  /* 0x0066bc0001617983 */ /* 0x000f240000300800 */
[----:B------:R-:W4:Y:S01]  /*cf330*/  LDL.LU R93, [R1+0x66c0] ;  /* 0x0066c000015d7983 */ /* 0x000f220000300800 */
[-C--:B------:R-:W-:Y:S02]  /*cf340*/  IADD3 R94, P2, R94, R2.reuse, RZ ;  /* 0x000000025e5e7210 */ /* 0x080fe40007f5e0ff */
[----:B------:R-:W-:Y:S01]  /*cf350*/  IADD3 R4, P3, R4, R2, RZ ;  /* 0x0000000204047210 */ /* 0x000fe20007f7e0ff */
[----:B------:R1:W-:Y:S02]  /*cf360*/  LDGSTS.E [R5+0x1600], [R88.64], P1 ;  /* 0x0160000058057fae */ /* 0x0003e40008921846 */
[----:B------:R-:W-:-:S02]  /*cf370*/  IMAD.X R95, R95, 0x1, R0, P2 ;  /* 0x000000015f5f7824 */ /* 0x000fc400010e0600 */
[----:B------:R-:W-:Y:S01]  /*cf380*/  IMAD.X R90, R90, 0x1, R0, P3 ;  /* 0x000000015a5a7824 */ /* 0x000fe200018e0600 */
[----:B------:R1:W-:Y:S02]  /*cf390*/  STL [R1+0x6518], R94 ;  /* 0x0065185e01007387 */ /* 0x0003e40000100800 */
[----:B------:R1:W-:Y:S02]  /*cf3a0*/  STL [R1+0x6514], R95 ;  /* 0x0065145f01007387 */ /* 0x0003e40000100800 */
[----:B------:R-:W-:Y:S01]  /*cf3b0*/  STL [R1+0x6520], R4 ;  /* 0x0065200401007387 */ /* 0x000fe20000100800 */
[----:B------:R1:W-:Y:S01]  /*cf3c0*/  STL [R1+0x651c], R90 ;  /* 0x00651c5a01007387 */ /* 0x0003e20000100800 */
[----:B------:R-:W4:Y:S02]  /*cf3d0*/  LDL.LU R99, [R1+0x66c4] ;  /* 0x0066c40001637983 */ /* 0x000f240000300800 */
[----:B-1----:R-:W-:Y:S01]  /*cf3e0*/  IMAD.MOV.U32 R88, RZ, RZ, R94 ;  /* 0x000000ffff587224 */ /* 0x002fe200078e005e */
[----:B------:R-:W-:Y:S01]  /*cf3f0*/  MOV R89, R95 ;  /* 0x0000005f00597202 */ /* 0x000fe20000000f00 */
[----:B------:R-:W4:Y:S04]  /*cf400*/  LDL.LU R94, [R1+0x66c8] ;  /* 0x0066c800015e7983 */ /* 0x000f280000300800 */
[----:B------:R1:W-:Y:S01]  /*cf410*/  LDGSTS.E [R5+0x1680], [R88.64], P1 ;  /* 0x0168000058057fae */ /* 0x0003e20008921846 */
[----:B------:R-:W4:Y:S02]  /*cf420*/  LDL.LU R95, [R1+0x66cc] ;  /* 0x0066cc00015f7983 */ /* 0x000f240000300800 */
[----:B-1----:R-:W-:-:S02]  /*cf430*/  IMAD.MOV.U32 R89, RZ, RZ, R90 ;  /* 0x000000ffff597224 */ /* 0x002fc400078e005a */
[----:B------:R-:W4:Y:S01]  /*cf440*/  LDL.LU R90, [R1+0x66d0] ;  /* 0x0066d000015a7983 */ /* 0x000f220000300800 */
[----:B------:R-:W-:Y:S01]  /*cf450*/  ISETP.GT.AND P2, PT, R6, 0x6, PT ;  /* 0x000000060600780c */ /* 0x000fe20003f44270 */
[----:B------:R-:W-:-:S03]  /*cf460*/  IMAD.MOV.U32 R88, RZ, RZ, R4 ;  /* 0x000000ffff587224 */ /* 0x000fc600078e0004 */
[----:B------:R-:W-:Y:S02]  /*cf470*/  SEL R4, RZ, 0x4, !P2 ;  /* 0x00000004ff047807 */ /* 0x000fe40005000000 */
[----:B------:R1:W-:Y:S02]  /*cf480*/  LDGSTS.E [R5+0x1700], [R88.64], P1 ;  /* 0x0170000058057fae */ /* 0x0003e40008921846 */
[----:B------:R-:W-:-:S04]  /*cf490*/  SEL R4, R4, RZ, !P0 ;  /* 0x000000ff04047207 */ /* 0x000fc80004000000 */
[----:B------:R-:W-:Y:S02]  /*cf4a0*/  ISETP.NE.U32.AND P2, PT, R4, RZ, PT ;  /* 0x000000ff0400720c */ /* 0x000fe40003f45070 */
[-C--:B--2---:R-:W-:Y:S02]  /*cf4b0*/  IADD3 R91, P3, R91, R2.reuse, RZ ;  /* 0x000000025b5b7210 */ /* 0x084fe40007f7e0ff */
[----:B---3--:R-:W-:-:S03]  /*cf4c0*/  IADD3 R92, P4, R92, R2, RZ ;  /* 0x000000025c5c7210 */ /* 0x008fc60007f9e0ff */
[----:B----4-:R-:W-:Y:S01]  /*cf4d0*/  IMAD.X R100, R100, 0x1, R0, P3 ;  /* 0x0000000164647824 */ /* 0x010fe200018e0600 */
[----:B------:R2:W-:Y:S01]  /*cf4e0*/  STL [R1+0x6528], R91 ;  /* 0x0065285b01007387 */ /* 0x0005e20000100800 */
[----:B------:R-:W-:Y:S01]  /*cf4f0*/  IADD3.X R96, R96, R0, RZ, P4, !PT ;  /* 0x0000000060607210 */ /* 0x000fe200027fe4ff */
[----:B-1----:R-:W-:Y:S02]  /*cf500*/  IMAD.MOV.U32 R88, RZ, RZ, R91 ;  /* 0x000000ffff587224 */ /* 0x002fe400078e005b */
[----:B------:R-:W-:Y:S01]  /*cf510*/  IMAD.MOV.U32 R89, RZ, RZ, R100 ;  /* 0x000000ffff597224 */ /* 0x000fe200078e0064 */
[----:B------:R-:W-:Y:S01]  /*cf520*/  STL [R1+0x6524], R100 ;  /* 0x0065246401007387 */ /* 0x000fe20000100800 */
[----:B------:R-:W-:Y:S03]  /*cf530*/  STL [R1+0x66b0], R92 ;  /* 0x0066b05c01007387 */ /* 0x000fe60000100800 */
[----:B------:R1:W-:Y:S04]  /*cf540*/  LDGSTS.E [R5+0x1780], [R88.64], P1 ;  /* 0x0178000058057fae */ /* 0x0003e80008921846 */
[----:B--2---:R-:W2:Y:S01]  /*cf550*/  LDL.LU R91, [R1+0x66d8] ;  /* 0x0066d800015b7983 */ /* 0x004ea20000300800 */
[----:B------:R3:W-:Y:S02]  /*cf560*/  STL [R1+0x66ac], R96 ;  /* 0x0066ac6001007387 */ /* 0x0007e40000100800 */
[----:B------:R-:W4:Y:S01]  /*cf570*/  LDL.LU R4, [R1+0x66e0] ;  /* 0x0066e00001047983 */ /* 0x000f220000300800 */
[----:B-1----:R-:W-:-:S02]  /*cf580*/  MOV R89, R96 ;  /* 0x0000006000597202 */ /* 0x002fc40000000f00 */
[----:B---3--:R-:W3:Y:S01]  /*cf590*/  LDL.LU R96, [R1+0x66d4] ;  /* 0x0066d40001607983 */ /* 0x008ee20000300800 */
[----:B------:R-:W-:Y:S02]  /*cf5a0*/  IMAD.MOV.U32 R88, RZ, RZ, R92 ;  /* 0x000000ffff587224 */ /* 0x000fe400078e005c */
[----:B------:R-:W3:Y:S03]  /*cf5b0*/  LDL.LU R92, [R1+0x66dc] ;  /* 0x0066dc00015c7983 */ /* 0x000ee60000300800 */
[----:B------:R1:W-:Y:S01]  /*cf5c0*/  LDGSTS.E [R5+0x3000], [R88.64], P2 ;  /* 0x0300000058057fae */ /* 0x0003e20009121846 */
[-C--:B------:R-:W-:Y:S02]  /*cf5d0*/  IADD3 R7, P1, R7, R2.reuse, RZ ;  /* 0x0000000207077210 */ /* 0x080fe40007f3e0ff */
[----:B------:R-:W-:-:S03]  /*cf5e0*/  IADD3 R93, P3, R93, R2, RZ ;  /* 0x000000025d5d7210 */ /* 0x000fc60007f7e0ff */
[--C-:B------:R-:W-:Y:S01]  /*cf5f0*/  IMAD.X R98, R98, 0x1, R0.reuse, P1 ;  /* 0x0000000162627824 */ /* 0x100fe200008e0600 */
[----:B------:R1:W-:Y:S01]  /*cf600*/  STL [R1+0x66b8], R7 ;  /* 0x0066b80701007387 */ /* 0x0003e20000100800 */
[----:B------:R-:W-:Y:S02]  /*cf610*/  IMAD.X R97, R97, 0x1, R0, P3 ;  /* 0x0000000161617824 */ /* 0x000fe400018e0600 */
[----:B-1----:R-:W-:Y:S01]  /*cf620*/  IMAD.MOV.U32 R88, RZ, RZ, R7 ;  /* 0x000000ffff587224 */ /* 0x002fe200078e0007 */
[----:B------:R-:W-:Y:S01]  /*cf630*/  STL [R1+0x66b4], R98 ;  /* 0x0066b46201007387 */ /* 0x000fe20000100800 */
[----:B------:R-:W-:Y:S01]  /*cf640*/  MOV R89, R98 ;  /* 0x0000006200597202 */ /* 0x000fe20000000f00 */
[----:B------:R-:W-:Y:S02]  /*cf650*/  STL [R1+0x66c0], R93 ;  /* 0x0066c05d01007387 */ /* 0x000fe40000100800 */
[----:B------:R-:W3:Y:S01]  /*cf660*/  LDL.LU R7, [R1+0x66e8] ;  /* 0x0066e80001077983 */ /* 0x000ee20000300800 */
[----:B------:R1:W-:Y:S03]  /*cf670*/  STL [R1+0x66bc], R97 ;  /* 0x0066bc6101007387 */ /* 0x0003e60000100800 */
[----:B------:R1:W-:Y:S01]  /*cf680*/  LDGSTS.E [R5+0x3080], [R88.64], P2 ;  /* 0x0308000058057fae */ /* 0x0003e20009121846 */
[----:B------:R-:W3:Y:S02]  /*cf690*/  LDL.LU R100, [R1+0x66f0] ;  /* 0x0066f00001647983 */ /* 0x000ee40000300800 */
[----:B-1----:R-:W-:-:S02]  /*cf6a0*/  IMAD.MOV.U32 R89, RZ, RZ, R97 ;  /* 0x000000ffff597224 */ /* 0x002fc400078e0061 */
[----:B------:R-:W3:Y:S01]  /*cf6b0*/  LDL.LU R97, [R1+0x66e4] ;  /* 0x0066e40001617983 */ /* 0x000ee20000300800 */
[----:B------:R-:W3:Y:S01]  /*cf6c0*/  LDL.LU R101, [R1+0x66ec] ;  /* 0x0066ec0001657983 */ /* 0x000ee20000300800 */
[-C--:B------:R-:W-:Y:S01]  /*cf6d0*/  IADD3 R94, P1, R94, R2.reuse, RZ ;  /* 0x000000025e5e7210 */ /* 0x080fe20007f3e0ff */
[----:B------:R-:W-:Y:S01]  /*cf6e0*/  IMAD.MOV.U32 R88, RZ, RZ, R93 ;  /* 0x000000ffff587224 */ /* 0x000fe200078e005d */
[----:B------:R-:W-:Y:S01]  /*cf6f0*/  IADD3 R90, P3, R90, R2, RZ ;  /* 0x000000025a5a7210 */ /* 0x000fe20007f7e0ff */
[----:B------:R-:W3:Y:S01]  /*cf700*/  LDL.LU R98, [R1+0x66f8] ;  /* 0x0066f80001627983 */ /* 0x000ee20000300800 */
[----:B------:R-:W3:Y:S02]  /*cf710*/  LDL.LU R93, [R1+0x6700] ;  /* 0x00670000015d7983 */ /* 0x000ee40000300800 */
[----:B------:R-:W-:Y:S02]  /*cf720*/  IMAD.X R99, R99, 0x1, R0, P1 ;  /* 0x0000000163637824 */ /* 0x000fe400008e0600 */
[----:B------:R-:W-:Y:S01]  /*cf730*/  STL [R1+0x66c8], R94 ;  /* 0x0066c85e01007387 */ /* 0x000fe20000100800 */
[----:B------:R1:W-:Y:S04]  /*cf740*/  LDGSTS.E [R5+0x3100], [R88.64], P2 ;  /* 0x0310000058057fae */ /* 0x0003e80009121846 */
[----:B------:R1:W-:Y:S01]  /*cf750*/  STL [R1+0x66c4], R99 ;  /* 0x0066c46301007387 */ /* 0x0003e20000100800 */
[----:B------:R-:W-:Y:S01]  /*cf760*/  IADD3.X R95, R95, R0, RZ, P3, !PT ;  /* 0x000000005f5f7210 */ /* 0x000fe20001ffe4ff */
[----:B------:R-:W-:Y:S02]  /*cf770*/  STL [R1+0x66d0], R90 ;  /* 0x0066d05a01007387 */ /* 0x000fe40000100800 */
[----:B-1----:R-:W-:-:S02]  /*cf780*/  IMAD.MOV.U32 R89, RZ, RZ, R99 ;  /* 0x000000ffff597224 */ /* 0x002fc400078e0063 */
[----:B------:R-:W3:Y:S01]  /*cf790*/  LDL.LU R99, [R1+0x66f4] ;  /* 0x0066f40001637983 */ /* 0x000ee20000300800 */
[----:B------:R-:W-:Y:S02]  /*cf7a0*/  IMAD.MOV.U32 R88, RZ, RZ, R94 ;  /* 0x000000ffff587224 */ /* 0x000fe400078e005e */
[----:B------:R1:W-:Y:S02]  /*cf7b0*/  STL [R1+0x66cc], R95 ;  /* 0x0066cc5f01007387 */ /* 0x0003e40000100800 */
[----:B------:R-:W3:Y:S01]  /*cf7c0*/  LDL.LU R94, [R1+0x66fc] ;  /* 0x0066fc00015e7983 */ /* 0x000ee20000300800 */
[----:B------:R1:W-:Y:S02]  /*cf7d0*/  LDGSTS.E [R5+0x3180], [R88.64], P2 ;  /* 0x0318000058057fae */ /* 0x0003e40009121846 */
[----:B-1----:R-:W-:Y:S01]  /*cf7e0*/  IMAD.MOV.U32 R88, RZ, RZ, R90 ;  /* 0x000000ffff587224 */ /* 0x002fe200078e005a */
[----:B------:R-:W-:Y:S02]  /*cf7f0*/  MOV R89, R95 ;  /* 0x0000005f00597202 */ /* 0x000fe40000000f00 */
[----:B------:R-:W3:Y:S01]  /*cf800*/  LDL.LU R95, [R1+0x6708] ;  /* 0x00670800015f7983 */ /* 0x000ee20000300800 */
[----:B------:R-:W3:Y:S03]  /*cf810*/  LDL.LU R90, [R1+0x6710] ;  /* 0x00671000015a7983 */ /* 0x000ee60000300800 */
[----:B------:R1:W-:Y:S01]  /*cf820*/  LDGSTS.E [R5+0x3200], [R88.64], P2 ;  /* 0x0320000058057fae */ /* 0x0003e20009121846 */
[----:B--2---:R-:W-:-:S02]  /*cf830*/  IADD3 R91, P1, R91, R2, RZ ;  /* 0x000000025b5b7210 */ /* 0x004fc40007f3e0ff */
[----:B----4-:R-:W-:-:S03]  /*cf840*/  IADD3 R4, P3, R4, R2, RZ ;  /* 0x0000000204047210 */ /* 0x010fc60007f7e0ff */
[----:B------:R-:W-:Y:S01]  /*cf850*/  STL [R1+0x66d8], R91 ;  /* 0x0066d85b01007387 */ /* 0x000fe20000100800 */
[--C-:B---3--:R-:W-:Y:S02]  /*cf860*/  IMAD.X R96, R96, 0x1, R0.reuse, P1 ;  /* 0x0000000160607824 */ /* 0x108fe400008e0600 */
[----:B------:R-:W-:-:S03]  /*cf870*/  IMAD.X R92, R92, 0x1, R0, P3 ;  /* 0x000000015c5c7824 */ /* 0x000fc600018e0600 */
[----:B------:R2:W-:Y:S01]  /*cf880*/  STL [R1+0x66d4], R96 ;  /* 0x0066d46001007387 */ /* 0x0005e20000100800 */
[----:B-1----:R-:W-:Y:S01]  /*cf890*/  MOV R89, R96 ;  /* 0x0000006000597202 */ /* 0x002fe20000000f00 */
[----:B------:R-:W-:Y:S02]  /*cf8a0*/  STL [R1+0x66e0], R4 ;  /* 0x0066e00401007387 */ /* 0x000fe40000100800 */
[----:B------:R-:W-:-:S05]  /*cf8b0*/  IMAD.MOV.U32 R88, RZ, RZ, R91 ;  /* 0x000000ffff587224 */ /* 0x000fca00078e005b */
[----:B------:R1:W-:Y:S04]  /*cf8c0*/  LDGSTS.E [R5+0x3280], [R88.64], P2 ;  /* 0x0328000058057fae */ /* 0x0003e80009121846 */
[----:B--2---:R-:W2:Y:S01]  /*cf8d0*/  LDL.LU R96, [R1+0x6704] ;  /* 0x0067040001607983 */ /* 0x004ea20000300800 */
[----:B------:R3:W-:Y:S02]  /*cf8e0*/  STL [R1+0x66dc], R92 ;  /* 0x0066dc5c01007387 */ /* 0x0007e40000100800 */
[----:B------:R-:W4:Y:S01]  /*cf8f0*/  LDL.LU R91, [R1+0x670c] ;  /* 0x00670c00015b7983 */ /* 0x000f220000300800 */
[-C--:B------:R-:W-:Y:S01]  /*cf900*/  IADD3 R7, P1, R7, R2.reuse, RZ ;  /* 0x0000000207077210 */ /* 0x080fe20007f3e0ff */
[----:B-1----:R-:W-:Y:S02]  /*cf910*/  IMAD.MOV.U32 R88, RZ, RZ, R4 ;  /* 0x000000ffff587224 */ /* 0x002fe400078e0004 */
[----:B------:R-:W-:Y:S01]  /*cf920*/  IMAD.MOV.U32 R89, RZ, RZ, R92 ;  /* 0x000000ffff597224 */ /* 0x000fe200078e005c */
[----:B------:R-:W-:Y:S01]  /*cf930*/  IADD3 R100, P3, R100, R2, RZ ;  /* 0x0000000264647210 */ /* 0x000fe20007f7e0ff */
[----:B---3--:R-:W2:Y:S01]  /*cf940*/  LDL.LU R92, [R1+0x6718] ;  /* 0x00671800015c7983 */ /* 0x008ea20000300800 */
[----:B------:R-:W2:Y:S02]  /*cf950*/  LDL.LU R4, [R1+0x6720] ;  /* 0x0067200001047983 */ /* 0x000ea40000300800 */
[----:B------:R-:W-:Y:S01]  /*cf960*/  STL [R1+0x66e8], R7 ;  /* 0x0066e80701007387 */ /* 0x000fe20000100800 */
[----:B------:R1:W-:Y:S01]  /*cf970*/  LDGSTS.E [R5+0x3300], [R88.64], P2 ;  /* 0x0330000058057fae */ /* 0x0003e20009121846 */
[----:B------:R-:W-:Y:S01]  /*cf980*/  IMAD.X R97, R97, 0x1, R0, P1 ;  /* 0x0000000161617824 */ /* 0x000fe200008e0600 */
[----:B------:R-:W-:-:S03]  /*cf990*/  IADD3.X R101, R101, R0, RZ, P3, !PT ;  /* 0x0000000065657210 */ /* 0x000fc60001ffe4ff */
[----:B-1----:R-:W-:Y:S01]  /*cf9a0*/  IMAD.MOV.U32 R89, RZ, RZ, R97 ;  /* 0x000000ffff597224 */ /* 0x002fe200078e0061 */
[----:B------:R1:W-:Y:S01]  /*cf9b0*/  STL [R1+0x66e4], R97 ;  /* 0x0066e46101007387 */ /* 0x0003e20000100800 */
[----:B------:R1:W-:Y:S02]  /*cf9c0*/  STL [R1+0x66f0], R100 ;  /* 0x0066f06401007387 */ /* 0x0003e40000100800 */
[----:B------:R-:W-:Y:S01]  /*cf9d0*/  IMAD.MOV.U32 R88, RZ, RZ, R7 ;  /* 0x000000ffff587224 */ /* 0x000fe200078e0007 */
[-C--:B------:R-:W-:Y:S02]  /*cf9e0*/  IADD3 R98, P1, R98, R2.reuse, RZ ;  /* 0x0000000262627210 */ /* 0x080fe40007f3e0ff */
[----:B------:R-:W-:Y:S02]  /*cf9f0*/  IADD3 R93, P3, R93, R2, RZ ;  /* 0x000000025d5d7210 */ /* 0x000fe40007f7e0ff */
[----:B------:R1:W-:Y:S04]  /*cfa00*/  LDGSTS.E [R5+0x3380], [R88.64], P2 ;  /* 0x0338000058057fae */ /* 0x0003e80009121846 */
[----:B-1----:R-:W2:Y:S01]  /*cfa10*/  LDL.LU R97, [R1+0x6714] ;  /* 0x0067140001617983 */ /* 0x002ea20000300800 */
[----:B------:R-:W-:Y:S02]  /*cfa20*/  STL [R1+0x66ec], R101 ;  /* 0x0066ec6501007387 */ /* 0x000fe40000100800 */
[----:B------:R-:W2:Y:S02]  /*cfa30*/  LDL.LU R7, [R1+0x671c] ;  /* 0x00671c0001077983 */ /* 0x000ea40000300800 */
[----:B------:R-:W-:Y:S02]  /*cfa40*/  STL [R1+0x66f8], R98 ;  /* 0x0066f86201007387 */ /* 0x000fe40000100800 */
[----:B------:R-:W-:-:S02]  /*cfa50*/  IMAD.X R99, R99, 0x1, R0, P1 ;  /* 0x0000000163637824 */ /* 0x000fc400008e0600 */
[----:B------:R-:W-:Y:S01]  /*cfa60*/  IMAD.MOV.U32 R88, RZ, RZ, R100 ;  /* 0x000000ffff587224 */ /* 0x000fe200078e0064 */
[----:B------:R-:W-:Y:S01]  /*cfa70*/  MOV R89, R101 ;  /* 0x0000006500597202 */ /* 0x000fe20000000f00 */
[----:B------:R-:W-:-:S04]  /*cfa80*/  IMAD.X R94, R94, 0x1, R0, P3 ;  /* 0x000000015e5e7824 */ /* 0x000fc800018e0600 */
[----:B------:R1:W-:Y:S04]  /*cfa90*/  LDGSTS.E [R5+0x3400], [R88.64], P2 ;  /* 0x0340000058057fae */ /* 0x0003e80009121846 */
[----:B------:R-:W-:Y:S01]  /*cfaa0*/  STL [R1+0x66f4], R99 ;  /* 0x0066f46301007387 */ /* 0x000fe20000100800 */
[----:B------:R-:W-:Y:S02]  /*cfab0*/  STL [R1+0x6700], R93 ;  /* 0x0067005d01007387 */ /* 0x000fe40000100800 */
[----:B------:R1:W-:Y:S02]  /*cfac0*/  STL [R1+0x66fc], R94 ;  /* 0x0066fc5e01007387 */ /* 0x0003e40000100800 */
[----:B------:R-:W2:Y:S02]  /*cfad0*/  LDL.LU R100, [R1+0x6724] ;  /* 0x0067240001647983 */ /* 0x000ea40000300800 */
[----:B-1----:R-:W-:Y:S01]  /*cfae0*/  IMAD.MOV.U32 R88, RZ, RZ, R98 ;  /* 0x000000ffff587224 */ /* 0x002fe200078e0062 */
[----:B------:R-:W-:-:S05]  /*cfaf0*/  MOV R89, R99 ;  /* 0x0000006300597202 */ /* 0x000fca0000000f00 */
[----:B------:R1:W-:Y:S02]  /*cfb00*/  LDGSTS.E [R5+0x3480], [R88.64], P2 ;  /* 0x0348000058057fae */ /* 0x0003e40009121846 */
[----:B-1----:R-:W-:Y:S02]  /*cfb10*/  IMAD.MOV.U32 R89, RZ, RZ, R94 ;  /* 0x000000ffff597224 */ /* 0x002fe400078e005e */
[----:B------:R-:W2:Y:S01]  /*cfb20*/  LDL.LU R94, [R1+0x6728] ;  /* 0x00672800015e7983 */ /* 0x000ea20000300800 */
[----:B------:R-:W-:Y:S02]  /*cfb30*/  IMAD.MOV.U32 R88, RZ, RZ, R93 ;  /* 0x000000ffff587224 */ /* 0x000fe400078e005d */
[----:B------:R-:W2:Y:S02]  /*cfb40*/  LDL.LU R98, [R1+0x68ac] ;  /* 0x0068ac0001627983 */ /* 0x000ea40000300800 */
[----:B------:R-:W2:Y:S01]  /*cfb50*/  LDL.LU R93, [R1+0x68b0] ;  /* 0x0068b000015d7983 */ /* 0x000ea20000300800 */
[----:B------:R-:W-:-:S02]  /*cfb60*/  IADD3 R95, P1, R95, R2, RZ ;  /* 0x000000025f5f7210 */ /* 0x000fc40007f3e0ff */
[----:B------:R-:W-:Y:S01]  /*cfb70*/  IADD3 R90, P3, R90, R2, RZ ;  /* 0x000000025a5a7210 */ /* 0x000fe20007f7e0ff */
[----:B------:R1:W-:Y:S04]  /*cfb80*/  LDGSTS.E [R5+0x3500], [R88.64], P2 ;  /* 0x0350000058057fae */ /* 0x0003e80009121846 */
[----:B------:R-:W-:Y:S01]  /*cfb90*/  STL [R1+0x6708], R95 ;  /* 0x0067085f01007387 */ /* 0x000fe20000100800 */
[----:B-1----:R-:W-:Y:S02]  /*cfba0*/  IMAD.MOV.U32 R88, RZ, RZ, R95 ;  /* 0x000000ffff587224 */ /* 0x002fe400078e005f */
[----:B--2---:R-:W-:Y:S01]  /*cfbb0*/  IMAD.X R96, R96, 0x1, R0, P1 ;  /* 0x0000000160607824 */ /* 0x004fe200008e0600 */
[----:B----4-:R-:W-:-:S03]  /*cfbc0*/  IADD3.X R91, R91, R0, RZ, P3, !PT ;  /* 0x000000005b5b7210 */ /* 0x010fc60001ffe4ff */
[----:B------:R-:W-:Y:S01]  /*cfbd0*/  IMAD.MOV.U32 R89, RZ, RZ, R96 ;  /* 0x000000ffff597224 */ /* 0x000fe200078e0060 */
[----:B------:R1:W-:Y:S01]  /*cfbe0*/  STL [R1+0x6704], R96 ;  /* 0x0067046001007387 */ /* 0x0003e20000100800 */
[----:B------:R2:W-:Y:S02]  /*cfbf0*/  STL [R1+0x6710], R90 ;  /* 0x0067105a01007387 */ /* 0x0005e40000100800 */
[----:B------:R4:W-:Y:S01]  /*cfc00*/  STL [R1+0x670c], R91 ;  /* 0x00670c5b01007387 */ /* 0x0009e20000100800 */
[----:B------:R2:W-:Y:S04]  /*cfc10*/  LDGSTS.E [R5+0x3580], [R88.64], P2 ;  /* 0x0358000058057fae */ /* 0x0005e80009121846 */
[----:B-1----:R-:W3:Y:S01]  /*cfc20*/  LDL.LU R96, [R1+0x68b4] ;  /* 0x0068b40001607983 */ /* 0x002ee20000300800 */
[----:B--2---:R-:W-:Y:S01]  /*cfc30*/  IADD3 R92, P1, R92, R2, RZ ;  /* 0x000000025c5c7210 */ /* 0x004fe20007f3e0ff */
[----:B------:R-:W-:-:S02]  /*cfc40*/  IMAD.MOV.U32 R88, RZ, RZ, R90 ;  /* 0x000000ffff587224 */ /* 0x000fc400078e005a */
[----:B------:R-:W2:Y:S01]  /*cfc50*/  LDL.LU R90, [R1+0x68b8] ;  /* 0x0068b800015a7983 */ /* 0x000ea20000300800 */
[----:B------:R-:W-:Y:S01]  /*cfc60*/  MOV R89, R91 ;  /* 0x0000005b00597202 */ /* 0x000fe20000000f00 */
[----:B------:R-:W3:Y:S01]  /*cfc70*/  LDL.LU R95, [R1+0x68bc] ;  /* 0x0068bc00015f7983 */ /* 0x000ee20000300800 */
[----:B------:R-:W-:Y:S01]  /*cfc80*/  IADD3 R4, P3, R4, R2, RZ ;  /* 0x0000000204047210 */ /* 0x000fe20007f7e0ff */
[----:B----4-:R-:W4:Y:S01]  /*cfc90*/  LDL.LU R91, [R1+0x68c0] ;  /* 0x0068c000015b7983 */ /* 0x010f220000300800 */
[----:B------:R1:W-:Y:S03]  /*cfca0*/  STL [R1+0x6718], R92 ;  /* 0x0067185c01007387 */ /* 0x0003e60000100800 */
[----:B------:R1:W-:Y:S01]  /*cfcb0*/  LDGSTS.E [R5+0x3600], [R88.64], P2 ;  /* 0x0360000058057fae */ /* 0x0003e20009121846 */
[--C-:B------:R-:W-:Y:S02]  /*cfcc0*/  IMAD.X R97, R97, 0x1, R0.reuse, P1 ;  /* 0x0000000161617824 */ /* 0x100fe400008e0600 */
[----:B------:R-:W-:-:S03]  /*cfcd0*/  IMAD.X R7, R7, 0x1, R0, P3 ;  /* 0x0000000107077824 */ /* 0x000fc600018e0600 */
[----:B------:R1:W-:Y:S01]  /*cfce0*/  STL [R1+0x6714], R97 ;  /* 0x0067146101007387 */ /* 0x0003e20000100800 */
[----:B------:R-:W-:Y:S02]  /*cfcf0*/  STL [R1+0x6720], R4 ;  /* 0x0067200401007387 */ /* 0x000fe40000100800 */
[----:B------:R1:W-:Y:S02]  /*cfd00*/  STL [R1+0x671c], R7 ;  /* 0x00671c0701007387 */ /* 0x0003e40000100800 */
[----:B-1----:R-:W-:Y:S01]  /*cfd10*/  IMAD.MOV.U32 R88, RZ, RZ, R92 ;  /* 0x000000ffff587224 */ /* 0x002fe200078e005c */
[----:B------:R-:W-:Y:S01]  /*cfd20*/  MOV R89, R97 ;  /* 0x0000006100597202 */ /* 0x000fe20000000f00 */
[----:B------:R-:W3:Y:S01]  /*cfd30*/  LDL.LU R99, [R1+0x68c4] ;  /* 0x0068c40001637983 */ /* 0x000ee20000300800 */
[----:B------:R-:W3:Y:S03]  /*cfd40*/  LDL.LU R92, [R1+0x68c8] ;  /* 0x0068c800015c7983 */ /* 0x000ee60000300800 */
[----:B------:R1:W-:Y:S04]  /*cfd50*/  LDGSTS.E [R5+0x3680], [R88.64], P2 ;  /* 0x0368000058057fae */ /* 0x0003e80009121846 */
[----:B------:R-:W3:Y:S01]  /*cfd60*/  LDL.LU R97, [R1+0x68cc] ;  /* 0x0068cc0001617983 */ /* 0x000ee20000300800 */
[----:B-1----:R-:W-:-:S03]  /*cfd70*/  IMAD.MOV.U32 R89, RZ, RZ, R7 ;  /* 0x000000ffff597224 */ /* 0x002fc600078e0007 */
[----:B------:R-:W3:Y:S01]  /*cfd80*/  LDL.LU R7, [R1+0x68d0] ;  /* 0x0068d00001077983 */ /* 0x000ee20000300800 */
[----:B------:R-:W-:Y:S01]  /*cfd90*/  ISETP.GT.AND P1, PT, R6, 0xa, PT ;  /* 0x0000000a0600780c */ /* 0x000fe20003f24270 */
[----:B------:R-:W-:-:S03]  /*cfda0*/  IMAD.MOV.U32 R88, RZ, RZ, R4 ;  /* 0x000000ffff587224 */ /* 0x000fc600078e0004 */
[----:B------:R-:W-:Y:S02]  /*cfdb0*/  SEL R4, RZ, 0x4, !P1 ;  /* 0x00000004ff047807 */ /* 0x000fe40004800000 */
[----:B------:R1:W-:Y:S02]  /*cfdc0*/  LDGSTS.E [R5+0x3700], [R88.64], P2 ;  /* 0x0370000058057fae */ /* 0x0003e40009121846 */
[----:B------:R-:W-:Y:S02]  /*cfdd0*/  SEL R4, R4, RZ, !P0 ;  /* 0x000000ff04047207 */ /* 0x000fe40004000000 */
        /* <DEDUP_REMOVED lines=8> */
[----:B------:R-:W-:Y:S01]  /*cfe60*/  STL [R1+0x68b0], R93 ;  /* 0x0068b05d01007387 */ /* 0x000fe20000100800 */
[----:B------:R-:W-:Y:S02]  /*cfe70*/  ISETP.NE.U32.AND P1, PT, R4, RZ, PT ;  /* 0x000000ff0400720c */ /* 0x000fe40003f25070 */
[----:B------:R1:W-:Y:S04]  /*cfe80*/  LDGSTS.E [R5+0x3780], [R88.64], P2 ;  /* 0x0378000058057fae */ /* 0x0003e80009121846 */
[----:B------:R-:W3:Y:S01]  /*cfe90*/  LDL.LU R94, [R1+0x68d8] ;  /* 0x0068d800015e7983 */ /* 0x000ee20000300800 */
[----:B------:R1:W-:Y:S02]  /*cfea0*/  STL [R1+0x68ac], R98 ;  /* 0x0068ac6201007387 */ /* 0x0003e40000100800 */
[----:B------:R-:W3:Y:S01]  /*cfeb0*/  LDL.LU R4, [R1+0x68e0] ;  /* 0x0068e00001047983 */ /* 0x000ee20000300800 */
[----:B-1----:R-:W-:-:S02]  /*cfec0*/  MOV R89, R98 ;  /* 0x0000006200597202 */ /* 0x002fc40000000f00 */
[----:B------:R-:W3:Y:S01]  /*cfed0*/  LDL.LU R98, [R1+0x68d4] ;  /* 0x0068d40001627983 */ /* 0x000ee20000300800 */
[----:B------:R-:W-:Y:S02]  /*cfee0*/  IMAD.MOV.U32 R88, RZ, RZ, R93 ;  /* 0x000000ffff587224 */ /* 0x000fe400078e005d */
[----:B------:R-:W3:Y:S03]  /*cfef0*/  LDL.LU R93, [R1+0x68dc] ;  /* 0x0068dc00015d7983 */ /* 0x000ee60000300800 */
[----:B------:R1:W-:Y:S01]  /*cff00*/  LDGSTS.E [R5+0x5000], [R88.64], P1 ;  /* 0x0500000058057fae */ /* 0x0003e20008921846 */
[-C--:B--2---:R-:W-:Y:S02]  /*cff10*/  IADD3 R90, P2, R90, R2.reuse, RZ ;  /* 0x000000025a5a7210 */ /* 0x084fe40007f5e0ff */
[----:B----4-:R-:W-:-:S03]  /*cff20*/  IADD3 R91, P3, R91, R2, RZ ;  /* 0x000000025b5b7210 */ /* 0x010fc60007f7e0ff */
[----:B---3--:R-:W-:Y:S01]  /*cff30*/  IMAD.X R96, R96, 0x1, R0, P2 ;  /* 0x0000000160607824 */ /* 0x008fe200010e0600 */
[----:B------:R2:W-:Y:S01]  /*cff40*/  STL [R1+0x68b8], R90 ;  /* 0x0068b85a01007387 */ /* 0x0005e20000100800 */
[----:B-1----:R-:W-:Y:S02]  /*cff50*/  IMAD.MOV.U32 R88, RZ, RZ, R90 ;  /* 0x000000ffff587224 */ /* 0x002fe400078e005a */
[----:B------:R-:W-:Y:S01]  /*cff60*/  IMAD.X R95, R95, 0x1, R0, P3 ;  /* 0x000000015f5f7824 */ /* 0x000fe200018e0600 */
[----:B------:R1:W-:Y:S01]  /*cff70*/  STL [R1+0x68b4], R96 ;  /* 0x0068b46001007387 */ /* 0x0003e20000100800 */
[----:B------:R-:W-:Y:S01]  /*cff80*/  STL [R1+0x68c0], R91 ;  /* 0x0068c05b01007387 */ /* 0x000fe20000100800 */
[----:B------:R-:W-:Y:S02]  /*cff90*/  MOV R89, R96 ;  /* 0x0000006000597202 */ /* 0x000fe40000000f00 */
[----:B--2---:R-:W2:Y:S01]  /*cffa0*/  LDL.LU R90, [R1+0x68e8] ;  /* 0x0068e800015a7983 */ /* 0x004ea20000300800 */
[----:B------:R3:W-:Y:S02]  /*cffb0*/  STL [R1+0x68bc], R95 ;  /* 0x0068bc5f01007387 */ /* 0x0007e40000100800 */
[----:B------:R-:W4:Y:S01]  /*cffc0*/  LDL.LU R100, [R1+0x68f0] ;  /* 0x0068f00001647983 */ /* 0x000f220000300800 */
[----:B------:R3:W-:Y:S04]  /*cffd0*/  LDGSTS.E [R5+0x5080], [R88.64], P1 ;  /* 0x0508000058057fae */ /* 0x0007e80008921846 */
[----:B-1----:R-:W4:Y:S01]  /*cffe0*/  LDL.LU R96, [R1+0x68e4] ;  /* 0x0068e40001607983 */ /* 0x002f220000300800 */
[----:B------:R-:W4:Y:S01]  /*cfff0*/  LDL.LU R101, [R1+0x68ec] ;  /* 0x0068ec0001657983 */ /* 0x000f220000300800 */
[----:B------:R-:W-:Y:S01]  /*d0000*/  IADD3 R92, P2, R92, R2, RZ ;  /* 0x000000025c5c7210 */ /* 0x000fe20007f5e0ff */
[----:B---3--:R-:W-:-:S02]  /*d0010*/  IMAD.MOV.U32 R88, RZ, RZ, R91 ;  /* 0x000000ffff587224 */ /* 0x008fc400078e005b */
[----:B------:R-:W-:Y:S02]  /*d0020*/  IMAD.MOV.U32 R89, RZ, RZ, R95 ;  /* 0x000000ffff597224 */ /* 0x000fe400078e005f */
[----:B------:R-:W-:Y:S01]  /*d0030*/  IMAD.X R99, R99, 0x1, R0, P2 ;  /* 0x0000000163637824 */ /* 0x000fe200010e0600 */
[----:B------:R-:W3:Y:S01]  /*d0040*/  LDL.LU R95, [R1+0x68f8] ;  /* 0x0068f800015f7983 */ /* 0x000ee20000300800 */
[----:B------:R-:W3:Y:S02]  /*d0050*/  LDL.LU R91, [R1+0x6900] ;  /* 0x00690000015b7983 */ /* 0x000ee40000300800 */
[----:B------:R-:W-:Y:S01]  /*d0060*/  STL [R1+0x68c8], R92 ;  /* 0x0068c85c01007387 */ /* 0x000fe20000100800 */
[----:B------:R1:W-:Y:S04]  /*d0070*/  LDGSTS.E [R5+0x5100], [R88.64], P1 ;  /* 0x0510000058057fae */ /* 0x0003e80008921846 */
[----:B------:R1:W-:Y:S01]  /*d0080*/  STL [R1+0x68c4], R99 ;  /* 0x0068c46301007387 */ /* 0x0003e20000100800 */
[----:B------:R-:W-:-:S04]  /*d0090*/  IADD3 R7, P3, R7, R2, RZ ;  /* 0x0000000207077210 */ /* 0x000fc80007f7e0ff */
[----:B------:R-:W-:Y:S01]  /*d00a0*/  IADD3.X R97, R97, R0, RZ, P3, !PT ;  /* 0x0000000061617210 */ /* 0x000fe20001ffe4ff */
[----:B-1----:R-:W-:Y:S01]  /*d00b0*/  IMAD.MOV.U32 R89, RZ, RZ, R99 ;  /* 0x000000ffff597224 */ /* 0x002fe200078e0063 */
[----:B------:R-:W-:Y:S01]  /*d00c0*/  STL [R1+0x68d0], R7 ;  /* 0x0068d00701007387 */ /* 0x000fe20000100800 */
[----:B------:R-:W3:Y:S02]  /*d00d0*/  LDL.LU R99, [R1+0x68f4] ;  /* 0x0068f40001637983 */ /* 0x000ee40000300800 */
[----:B------:R-:W-:Y:S02]  /*d00e0*/  IMAD.MOV.U32 R88, RZ, RZ, R92 ;  /* 0x000000ffff587224 */ /* 0x000fe400078e005c */
[----:B------:R1:W-:Y:S01]  /*d00f0*/  STL [R1+0x68cc], R97 ;  /* 0x0068cc6101007387 */ /* 0x0003e20000100800 */
[----:B------:R-:W3:Y:S04]  /*d0100*/  LDL.LU R92, [R1+0x68fc] ;  /* 0x0068fc00015c7983 */ /* 0x000ee80000300800 */
[----:B------:R1:W-:Y:S02]  /*d0110*/  LDGSTS.E [R5+0x5180], [R88.64], P1 ;  /* 0x0518000058057fae */ /* 0x0003e40008921846 */
[----:B-1----:R-:W-:Y:S01]  /*d0120*/  IMAD.MOV.U32 R88, RZ, RZ, R7 ;  /* 0x000000ffff587224 */ /* 0x002fe200078e0007 */
[----:B------:R-:W-:-:S02]  /*d0130*/  MOV R89, R97 ;  /* 0x0000006100597202 */ /* 0x000fc40000000f00 */
[----:B------:R-:W3:Y:S01]  /*d0140*/  LDL.LU R97, [R1+0x6908] ;  /* 0x0069080001617983 */ /* 0x000ee20000300800 */
[----:B------:R-:W3:Y:S03]  /*d0150*/  LDL.LU R7, [R1+0x6910] ;  /* 0x0069100001077983 */ /* 0x000ee60000300800 */
[----:B------:R1:W-:Y:S01]  /*d0160*/  LDGSTS.E [R5+0x5200], [R88.64], P1 ;  /* 0x0520000058057fae */ /* 0x0003e20008921846 */
[-C--:B------:R-:W-:Y:S02]  /*d0170*/  IADD3 R94, P2, R94, R2.reuse, RZ ;  /* 0x000000025e5e7210 */ /* 0x080fe40007f5e0ff */
[----:B------:R-:W-:-:S03]  /*d0180*/  IADD3 R4, P3, R4, R2, RZ ;  /* 0x0000000204047210 */ /* 0x000fc60007f7e0ff */
[----:B------:R-:W-:Y:S01]  /*d0190*/  STL [R1+0x68d8], R94 ;  /* 0x0068d85e01007387 */ /* 0x000fe20000100800 */
[--C-:B------:R-:W-:Y:S02]  /*d01a0*/  IMAD.X R98, R98, 0x1, R0.reuse, P2 ;  /* 0x0000000162627824 */ /* 0x100fe400010e0600 */
[----:B------:R-:W-:-:S03]  /*d01b0*/  IMAD.X R93, R93, 0x1, R0, P3 ;  /* 0x000000015d5d7824 */ /* 0x000fc600018e0600 */
[----:B------:R1:W-:Y:S02]  /*d01c0*/  STL [R1+0x68d4], R98 ;  /* 0x0068d46201007387 */ /* 0x0003e40000100800 */
[----:B-1----:R-:W-:Y:S02]  /*d01d0*/  MOV R89, R98 ;  /* 0x0000006200597202 */ /* 0x002fe40000000f00 */
[----:B------:R-:W-:Y:S01]  /*d01e0*/  STL [R1+0x68e0], R4 ;  /* 0x0068e00401007387 */ /* 0x000fe20000100800 */
[----:B------:R-:W-:-:S05]  /*d01f0*/  IMAD.MOV.U32 R88, RZ, RZ, R94 ;  /* 0x000000ffff587224 */ /* 0x000fca00078e005e */
[----:B------:R1:W-:Y:S04]  /*d0200*/  LDGSTS.E [R5+0x5280], [R88.64], P1 ;  /* 0x0528000058057fae */ /* 0x0003e80008921846 */
[----:B------:R-:W3:Y:S01]  /*d0210*/  LDL.LU R98, [R1+0x6904] ;  /* 0x0069040001627983 */ /* 0x000ee20000300800 */
[----:B------:R1:W-:Y:S02]  /*d0220*/  STL [R1+0x68dc], R93 ;  /* 0x0068dc5d01007387 */ /* 0x0003e40000100800 */
[----:B------:R-:W3:Y:S02]  /*d0230*/  LDL.LU R94, [R1+0x690c] ;  /* 0x00690c00015e7983 */ /* 0x000ee40000300800 */
[----:B-1----:R-:W-:Y:S02]  /*d0240*/  IMAD.MOV.U32 R88, RZ, RZ, R4 ;  /* 0x000000ffff587224 */ /* 0x002fe400078e0004 */
[----:B------:R-:W-:-:S02]  /*d0250*/  IMAD.MOV.U32 R89, RZ, RZ, R93 ;  /* 0x000000ffff597224 */ /* 0x000fc400078e005d */
[----:B------:R-:W3:Y:S04]  /*d0260*/  LDL.LU R93, [R1+0x6918] ;  /* 0x00691800015d7983 */ /* 0x000ee80000300800 */
[----:B------:R1:W-:Y:S01]  /*d0270*/  LDGSTS.E [R5+0x5300], [R88.64], P1 ;  /* 0x0530000058057fae */ /* 0x0003e20008921846 */
[----:B------:R-:W3:Y:S01]  /*d0280*/  LDL.LU R4, [R1+0x6920] ;  /* 0x0069200001047983 */ /* 0x000ee20000300800 */
[-C--:B--2---:R-:W-:Y:S02]  /*d0290*/  IADD3 R90, P2, R90, R2.reuse, RZ ;  /* 0x000000025a5a7210 */ /* 0x084fe40007f5e0ff */
[----:B----4-:R-:W-:-:S03]  /*d02a0*/  IADD3 R100, P3, R100, R2, RZ ;  /* 0x0000000264647210 */ /* 0x010fc60007f7e0ff */
[----:B------:R-:W-:Y:S01]  /*d02b0*/  IMAD.X R96, R96, 0x1, R0, P2 ;  /* 0x0000000160607824 */ /* 0x000fe200010e0600 */
[----:B------:R-:W-:Y:S01]  /*d02c0*/  IADD3.X R101, R101, R0, RZ, P3, !PT ;  /* 0x0000000065657210 */ /* 0x000fe20001ffe4ff */
[----:B-1----:R-:W-:Y:S01]  /*d02d0*/  IMAD.MOV.U32 R88, RZ, RZ, R90 ;  /* 0x000000ffff587224 */ /* 0x002fe200078e005a */
[----:B------:R-:W-:Y:S01]  /*d02e0*/  STL [R1+0x68e8], R90 ;  /* 0x0068e85a01007387 */ /* 0x000fe20000100800 */
[----:B------:R-:W-:Y:S02]  /*d02f0*/  IMAD.MOV.U32 R89, RZ, RZ, R96 ;  /* 0x000000ffff597224 */ /* 0x000fe400078e0060 */
[----:B------:R1:W-:Y:S02]  /*d0300*/  STL [R1+0x68e4], R96 ;  /* 0x0068e46001007387 */ /* 0x0003e40000100800 */
[----:B------:R2:W-:Y:S01]  /*d0310*/  STL [R1+0x68f0], R100 ;  /* 0x0068f06401007387 */ /* 0x0005e20000100800 */
[----:B------:R4:W-:Y:S01]  /*d0320*/  LDGSTS.E [R5+0x5380], [R88.64], P1 ;  /* 0x0538000058057fae */ /* 0x0009e20008921846 */
[----:B---3--:R-:W-:-:S03]  /*d0330*/  IADD3 R95, P2, R95, R2, RZ ;  /* 0x000000025f5f7210 */ /* 0x008fc60007f5e0ff */
[----:B-1----:R-:W3:Y:S01]  /*d0340*/  LDL.LU R96, [R1+0x6914] ;  /* 0x0069140001607983 */ /* 0x002ee20000300800 */
[----:B------:R-:W-:Y:S02]  /*d0350*/  STL [R1+0x68ec], R101 ;  /* 0x0068ec6501007387 */ /* 0x000fe40000100800 */
[----:B------:R-:W3:Y:S01]  /*d0360*/  LDL.LU R90, [R1+0x691c] ;  /* 0x00691c00015a7983 */ /* 0x000ee20000300800 */
[----:B------:R-:W-:Y:S01]  /*d0370*/  IADD3 R91, P3, R91, R2, RZ ;  /* 0x000000025b5b7210 */ /* 0x000fe20007f7e0ff */
[----:B----4-:R-:W-:Y:S01]  /*d0380*/  IMAD.MOV.U32 R88, RZ, RZ, R100 ;  /* 0x000000ffff587224 */ /* 0x010fe200078e0064 */
[----:B------:R-:W-:Y:S01]  /*d0390*/  MOV R89, R101 ;  /* 0x0000006500597202 */ /* 0x000fe20000000f00 */
[----:B------:R-:W-:Y:S04]  /*d03a0*/  STL [R1+0x68f8], R95 ;  /* 0x0068f85f01007387 */ /* 0x000fe80000100800 */
[----:B------:R1:W-:Y:S01]  /*d03b0*/  LDGSTS.E [R5+0x5400], [R88.64], P1 ;  /* 0x0540000058057fae */ /* 0x0003e20008921846 */
[----:B------:R-:W-:-:S02]  /*d03c0*/  IMAD.X R99, R99, 0x1, R0, P2 ;  /* 0x0000000163637824 */ /* 0x000fc400010e0600 */
[----:B------:R-:W-:Y:S02]  /*d03d0*/  IMAD.X R92, R92, 0x1, R0, P3 ;  /* 0x000000015c5c7824 */ /* 0x000fe400018e0600 */
[----:B-1----:R-:W-:Y:S01]  /*d03e0*/  IMAD.MOV.U32 R88, RZ, RZ, R95 ;  /* 0x000000ffff587224 */ /* 0x002fe200078e005f */
[----:B------:R-:W-:Y:S01]  /*d03f0*/  MOV R89, R99 ;  /* 0x0000006300597202 */ /* 0x000fe20000000f00 */
[----:B------:R-:W-:Y:S01]  /*d0400*/  STL [R1+0x68f4], R99 ;  /* 0x0068f46301007387 */ /* 0x000fe20000100800 */
[----:B------:R-:W-:Y:S02]  /*d0410*/  STL [R1+0x6900], R91 ;  /* 0x0069005b01007387 */ /* 0x000fe40000100800 */
[----:B------:R1:W-:Y:S02]  /*d0420*/  STL [R1+0x68fc], R92 ;  /* 0x0068fc5c01007387 */ /* 0x0003e40000100800 */
[----:B--2---:R-:W4:Y:S01]  /*d0430*/  LDL.LU R100, [R1+0x6924] ;  /* 0x0069240001647983 */ /* 0x004f220000300800 */
[----:B------:R4:W-:Y:S02]  /*d0440*/  LDGSTS.E [R5+0x5480], [R88.64], P1 ;  /* 0x0548000058057fae */ /* 0x0009e40008921846 */
[----:B----4-:R-:W-:-:S02]  /*d0450*/  IMAD.MOV.U32 R89, RZ, RZ, R92 ;  /* 0x000000ffff597224 */ /* 0x010fc400078e005c */
[----:B-1----:R-:W4:Y:S01]  /*d0460*/  LDL.LU R92, [R1+0x6928] ;  /* 0x00692800015c7983 */ /* 0x002f220000300800 */
[----:B------:R-:W-:Y:S02]  /*d0470*/  IMAD.MOV.U32 R88, RZ, RZ, R91 ;  /* 0x000000ffff587224 */ /* 0x000fe400078e005b */
[----:B------:R-:W4:Y:S02]  /*d0480*/  LDL.LU R95, [R1+0x6aac] ;  /* 0x006aac00015f7983 */ /* 0x000f240000300800 */
[----:B------:R-:W4:Y:S01]  /*d0490*/  LDL.LU R91, [R1+0x6ab0] ;  /* 0x006ab000015b7983 */ /* 0x000f220000300800 */
[-C--:B------:R-:W-:Y:S02]  /*d04a0*/  IADD3 R97, P2, R97, R2.reuse, RZ ;  /* 0x0000000261617210 */ /* 0x080fe40007f5e0ff */
[----:B------:R-:W-:Y:S01]  /*d04b0*/  IADD3 R7, P3, R7, R2, RZ ;  /* 0x0000000207077210 */ /* 0x000fe20007f7e0ff */
[----:B------:R1:W-:Y:S04]  /*d04c0*/  LDGSTS.E [R5+0x5500], [R88.64], P1 ;  /* 0x0550000058057fae */ /* 0x0003e80008921846 */
[----:B------:R-:W-:Y:S01]  /*d04d0*/  STL [R1+0x6908], R97 ;  /* 0x0069086101007387 */ /* 0x000fe20000100800 */
[----:B-1----:R-:W-:-:S02]  /*d04e0*/  IMAD.MOV.U32 R88, RZ, RZ, R97 ;  /* 0x000000ffff587224 */ /* 0x002fc400078e0061 */
[----:B------:R-:W-:Y:S01]  /*d04f0*/  IMAD.X R98, R98, 0x1, R0, P2 ;  /* 0x0000000162627824 */ /* 0x000fe200010e0600 */
[----:B------:R-:W-:-:S03]  /*d0500*/  IADD3.X R94, R94, R0, RZ, P3, !PT ;  /* 0x000000005e5e7210 */ /* 0x000fc60001ffe4ff */
[----:B------:R-:W-:Y:S01]  /*d0510*/  IMAD.MOV.U32 R89, RZ, RZ, R98 ;  /* 0x000000ffff597224 */ /* 0x000fe200078e0062 */
[----:B------:R1:W-:Y:S01]  /*d0520*/  STL [R1+0x6904], R98 ;  /* 0x0069046201007387 */ /* 0x0003e20000100800 */
[----:B------:R1:W-:Y:S02]  /*d0530*/  STL [R1+0x6910], R7 ;  /* 0x0069100701007387 */ /* 0x0003e40000100800 */
[----:B------:R1:W-:Y:S01]  /*d0540*/  STL [R1+0x690c], R94 ;  /* 0x00690c5e01007387 */ /* 0x0003e20000100800 */
[----:B------:R1:W-:Y:S04]  /*d0550*/  LDGSTS.E [R5+0x5580], [R88.64], P1 ;  /* 0x0558000058057fae */ /* 0x0003e80008921846 */
[----:B-1----:R-:W4:Y:S01]  /*d0560*/  LDL.LU R98, [R1+0x6ab4] ;  /* 0x006ab40001627983 */ /* 0x002f220000300800 */
[----:B------:R-:W-:-:S03]  /*d0570*/  IMAD.MOV.U32 R88, RZ, RZ, R7 ;  /* 0x000000ffff587224 */ /* 0x000fc600078e0007 */
[----:B------:R-:W4:Y:S01]  /*d0580*/  LDL.LU R7, [R1+0x6ab8] ;  /* 0x006ab80001077983 */ /* 0x000f220000300800 */
[----:B------:R-:W-:Y:S01]  /*d0590*/  MOV R89, R94 ;  /* 0x0000005e00597202 */ /* 0x000fe20000000f00 */
[----:B------:R-:W4:Y:S02]  /*d05a0*/  LDL.LU R97, [R1+0x6abc] ;  /* 0x006abc0001617983 */ /* 0x000f240000300800 */
[----:B------:R-:W4:Y:S01]  /*d05b0*/  LDL.LU R94, [R1+0x6ac0] ;  /* 0x006ac000015e7983 */ /* 0x000f220000300800 */
[-C--:B------:R-:W-:Y:S02]  /*d05c0*/  IADD3 R93, P2, R93, R2.reuse, RZ ;  /* 0x000000025d5d7210 */ /* 0x080fe40007f5e0ff */
[----:B------:R-:W-:Y:S01]  /*d05d0*/  IADD3 R4, P3, R4, R2, RZ ;  /* 0x0000000204047210 */ /* 0x000fe20007f7e0ff */
[----:B------:R1:W-:Y:S04]  /*d05e0*/  LDGSTS.E [R5+0x5600], [R88.64], P1 ;  /* 0x0560000058057fae */ /* 0x0003e80008921846 */
[----:B------:R-:W-:Y:S01]  /*d05f0*/  STL [R1+0x6918], R93 ;  /* 0x0069185d01007387 */ /* 0x000fe20000100800 */
[----:B-1----:R-:W-:-:S02]  /*d0600*/  IMAD.MOV.U32 R88, RZ, RZ, R93 ;  /* 0x000000ffff587224 */ /* 0x002fc400078e005d */
[--C-:B---3--:R-:W-:Y:S02]  /*d0610*/  IMAD.X R96, R96, 0x1, R0.reuse, P2 ;  /* 0x0000000160607824 */ /* 0x108fe400010e0600 */
[----:B------:R-:W-:-:S03]  /*d0620*/  IMAD.X R90, R90, 0x1, R0, P3 ;  /* 0x000000015a5a7824 */ /* 0x000fc600018e0600 */
[----:B------:R1:W-:Y:S01]  /*d0630*/  STL [R1+0x6914], R96 ;  /* 0x0069146001007387 */ /* 0x0003e20000100800 */
[----:B------:R-:W-:Y:S02]  /*d0640*/  STL [R1+0x6920], R4 ;  /* 0x0069200401007387 */ /* 0x000fe40000100800 */
[----:B------:R3:W-:Y:S01]  /*d0650*/  STL [R1+0x691c], R90 ;  /* 0x00691c5a01007387 */ /* 0x0007e20000100800 */
[----:B------:R-:W-:Y:S01]  /*d0660*/  MOV R89, R96 ;  /* 0x0000006000597202 */ /* 0x000fe20000000f00 */
[----:B------:R-:W2:Y:S01]  /*d0670*/  LDL.LU R99, [R1+0x6ac4] ;  /* 0x006ac40001637983 */ /* 0x000ea20000300800 */
[----:B------:R-:W-:-:S03]  /*d0680*/  ISETP.GT.AND P2, PT, R6, 0xe, PT ;  /* 0x0000000e0600780c */ /* 0x000fc60003f44270 */
[----:B------:R3:W-:Y:S04]  /*d0690*/  LDGSTS.E [R5+0x5680], [R88.64], P1 ;  /* 0x0568000058057fae */ /* 0x0007e80008921846 */
[----:B-1----:R-:W2:Y:S01]  /*d06a0*/  LDL.LU R96, [R1+0x6ac8] ;  /* 0x006ac80001607983 */ /* 0x002ea20000300800 */
[----:B------:R-:W2:Y:S02]  /*d06b0*/  LDL.LU R93, [R1+0x6acc] ;  /* 0x006acc00015d7983 */ /* 0x000ea40000300800 */
[----:B---3--:R-:W-:Y:S02]  /*d06c0*/  IMAD.MOV.U32 R89, RZ, RZ, R90 ;  /* 0x000000ffff597224 */ /* 0x008fe400078e005a */
[----:B------:R-:W3:Y:S01]  /*d06d0*/  LDL.LU R90, [R1+0x6ad0] ;  /* 0x006ad000015a7983 */ /* 0x000ee20000300800 */
[----:B------:R-:W-:Y:S01]  /*d06e0*/  IMAD.MOV.U32 R88, RZ, RZ, R4 ;  /* 0x000000ffff587224 */ /* 0x000fe200078e0004 */
[----:B------:R-:W-:-:S04]  /*d06f0*/  SEL R4, RZ, 0x4, !P2 ;  /* 0x00000004ff047807 */ /* 0x000fc80005000000 */
[----:B------:R1:W-:Y:S01]  /*d0700*/  LDGSTS.E [R5+0x5700], [R88.64], P1 ;  /* 0x0570000058057fae */ /* 0x0003e20008921846 */
[----:B------:R-:W-:Y:S02]  /*d0710*/  SEL R4, R4, RZ, !P0 ;  /* 0x000000ff04047207 */ /* 0x000fe40004000000 */
[-C--:B----4-:R-:W-:Y:S02]  /*d0720*/  IADD3 R92, P3, R92, R2.reuse, RZ ;  /* 0x000000025c5c7210 */ /* 0x090fe40007f7e0ff */
        /* <DEDUP_REMOVED lines=10> */
[----:B----4-:R-:W4:Y:S01]  /*d07d0*/  LDL.LU R92, [R1+0x6ad8] ;  /* 0x006ad800015c7983 */ /* 0x010f220000300800 */
[----:B------:R1:W-:Y:S02]  /*d07e0*/  STL [R1+0x6aac], R95 ;  /* 0x006aac5f01007387 */ /* 0x0003e40000100800 */
[----:B------:R-:W4:Y:S01]  /*d07f0*/  LDL.LU R4, [R1+0x6ae0] ;  /* 0x006ae00001047983 */ /* 0x000f220000300800 */
[----:B-1----:R-:W-:-:S02]  /*d0800*/  MOV R89, R95 ;  /* 0x0000005f00597202 */ /* 0x002fc40000000f00 */
[----:B------:R-:W4:Y:S01]  /*d0810*/  LDL.LU R95, [R1+0x6ad4] ;  /* 0x006ad400015f7983 */ /* 0x000f220000300800 */
[----:B------:R-:W-:Y:S02]  /*d0820*/  IMAD.MOV.U32 R88, RZ, RZ, R91 ;  /* 0x000000ffff587224 */ /* 0x000fe400078e005b */
[----:B------:R-:W4:Y:S03]  /*d0830*/  LDL.LU R91, [R1+0x6adc] ;  /* 0x006adc00015b7983 */ /* 0x000f260000300800 */
[----:B------:R1:W-:Y:S01]  /*d0840*/  LDGSTS.E [R5+0x7000], [R88.64], P2 ;  /* 0x0700000058057fae */ /* 0x0003e20009121846 */
[-C--:B------:R-:W-:Y:S02]  /*d0850*/  IADD3 R7, P1, R7, R2.reuse, RZ ;  /* 0x0000000207077210 */ /* 0x080fe40007f3e0ff */
[----:B------:R-:W-:-:S03]  /*d0860*/  IADD3 R94, P3, R94, R2, RZ ;  /* 0x000000025e5e7210 */ /* 0x000fc60007f7e0ff */
[--C-:B------:R-:W-:Y:S01]  /*d0870*/  IMAD.X R98, R98, 0x1, R0.reuse, P1 ;  /* 0x0000000162627824 */ /* 0x100fe200008e0600 */
        /* <DEDUP_REMOVED lines=12> */
[----:B------:R-:W4:Y:S02]  /*d0940*/  LDL.LU R101, [R1+0x6aec] ;  /* 0x006aec0001657983 */ /* 0x000f240000300800 */
[----:B------:R-:W-:Y:S02]  /*d0950*/  IMAD.MOV.U32 R88, RZ, RZ, R94 ;  /* 0x000000ffff587224 */ /* 0x000fe400078e005e */
[----:B------:R-:W4:Y:S01]  /*d0960*/  LDL.LU R98, [R1+0x6af8] ;  /* 0x006af80001627983 */ /* 0x000f220000300800 */
[----:B------:R-:W4:Y:S04]  /*d0970*/  LDL.LU R94, [R1+0x6b00] ;  /* 0x006b0000015e7983 */ /* 0x000f280000300800 */
[----:B------:R1:W-:Y:S01]  /*d0980*/  LDGSTS.E [R5+0x7100], [R88.64], P2 ;  /* 0x0710000058057fae */ /* 0x0003e20009121846 */
[----:B--2---:R-:W-:-:S05]  /*d0990*/  IADD3 R96, P1, R96, R2, RZ ;  /* 0x0000000260607210 */ /* 0x004fca0007f3e0ff */
[----:B------:R-:W-:Y:S01]  /*d09a0*/  IMAD.X R99, R99, 0x1, R0, P1 ;  /* 0x0000000163637824 */ /* 0x000fe200008e0600 */
[----:B------:R-:W-:Y:S01]  /*d09b0*/  STL [R1+0x6ac8], R96 ;  /* 0x006ac86001007387 */ /* 0x000fe20000100800 */
[----:B---3--:R-:W-:-:S03]  /*d09c0*/  IADD3 R90, P3, R90, R2, RZ ;  /* 0x000000025a5a7210 */ /* 0x008fc60007f7e0ff */
[----:B------:R2:W-:Y:S01]  /*d09d0*/  STL [R1+0x6ac4], R99 ;  /* 0x006ac46301007387 */ /* 0x0005e20000100800 */
[----:B-1----:R-:W-:Y:S01]  /*d09e0*/  IMAD.MOV.U32 R89, RZ, RZ, R99 ;  /* 0x000000ffff597224 */ /* 0x002fe200078e0063 */
[----:B------:R-:W-:Y:S02]  /*d09f0*/  IADD3.X R93, R93, R0, RZ, P3, !PT ;  /* 0x000000005d5d7210 */ /* 0x000fe40001ffe4ff */
[----:B------:R-:W-:Y:S01]  /*d0a00*/  STL [R1+0x6ad0], R90 ;  /* 0x006ad05a01007387 */ /* 0x000fe20000100800 */
[----:B------:R-:W-:-:S03]  /*d0a10*/  IMAD.MOV.U32 R88, RZ, RZ, R96 ;  /* 0x000000ffff587224 */ /* 0x000fc600078e0060 */
[----:B--2---:R-:W2:Y:S01]  /*d0a20*/  LDL.LU R99, [R1+0x6af4] ;  /* 0x006af40001637983 */ /* 0x004ea20000300800 */
        /* <DEDUP_REMOVED lines=8> */
[----:B----4-:R-:W-:-:S02]  /*d0ab0*/  IADD3 R92, P1, R92, R2, RZ ;  /* 0x000000025c5c7210 */ /* 0x010fc40007f3e0ff */
[----:B------:R-:W-:-:S03]  /*d0ac0*/  IADD3 R4, P3, R4, R2, RZ ;  /* 0x0000000204047210 */ /* 0x000fc60007f7e0ff */
[----:B------:R-:W-:Y:S01]  /*d0ad0*/  STL [R1+0x6ad8], R92 ;  /* 0x006ad85c01007387 */ /* 0x000fe20000100800 */
[--C-:B------:R-:W-:Y:S02]  /*d0ae0*/  IMAD.X R95, R95, 0x1, R0.reuse, P1 ;  /* 0x000000015f5f7824 */ /* 0x100fe400008e0600 */
[----:B------:R-:W-:-:S03]  /*d0af0*/  IMAD.X R91, R91, 0x1, R0, P3 ;  /* 0x000000015b5b7824 */ /* 0x000fc600018e0600 */
[----:B------:R4:W-:Y:S01]  /*d0b00*/  STL [R1+0x6ad4], R95 ;  /* 0x006ad45f01007387 */ /* 0x0009e20000100800 */
[----:B-1----:R-:W-:Y:S01]  /*d0b10*/  MOV R89, R95 ;  /* 0x0000005f00597202 */ /* 0x002fe20000000f00 */
[----:B------:R-:W-:Y:S02]  /*d0b20*/  STL [R1+0x6ae0], R4 ;  /* 0x006ae00401007387 */ /* 0x000fe40000100800 */
[----:B------:R-:W-:-:S05]  /*d0b30*/  IMAD.MOV.U32 R88, RZ, RZ, R92 ;  /* 0x000000ffff587224 */ /* 0x000fca00078e005c */
[----:B------:R1:W-:Y:S04]  /*d0b40*/  LDGSTS.E [R5+0x7280], [R88.64], P2 ;  /* 0x0728000058057fae */ /* 0x0003e80009121846 */
[----:B----4-:R-:W4:Y:S01]  /*d0b50*/  LDL.LU R95, [R1+0x6b04] ;  /* 0x006b0400015f7983 */ /* 0x010f220000300800 */
[----:B------:R1:W-:Y:S02]  /*d0b60*/  STL [R1+0x6adc], R91 ;  /* 0x006adc5b01007387 */ /* 0x0003e40000100800 */
[----:B------:R-:W4:Y:S02]  /*d0b70*/  LDL.LU R92, [R1+0x6b0c] ;  /* 0x006b0c00015c7983 */ /* 0x000f240000300800 */
[----:B-1----:R-:W-:Y:S02]  /*d0b80*/  IMAD.MOV.U32 R88, RZ, RZ, R4 ;  /* 0x000000ffff587224 */ /* 0x002fe400078e0004 */
[----:B------:R-:W-:-:S02]  /*d0b90*/  IMAD.MOV.U32 R89, RZ, RZ, R91 ;  /* 0x000000ffff597224 */ /* 0x000fc400078e005b */
[----:B------:R-:W4:Y:S01]  /*d0ba0*/  LDL.LU R91, [R1+0x6b18] ;  /* 0x006b1800015b7983 */ /* 0x000f220000300800 */
[----:B------:R-:W4:Y:S03]  /*d0bb0*/  LDL.LU R4, [R1+0x6b20] ;  /* 0x006b200001047983 */ /* 0x000f260000300800 */
[----:B------:R1:W-:Y:S01]  /*d0bc0*/  LDGSTS.E [R5+0x7300], [R88.64], P2 ;  /* 0x0730000058057fae */ /* 0x0003e20009121846 */
[-C--:B------:R-:W-:Y:S02]  /*d0bd0*/  IADD3 R7, P1, R7, R2.reuse, RZ ;  /* 0x0000000207077210 */ /* 0x080fe40007f3e0ff */
[----:B------:R-:W-:-:S03]  /*d0be0*/  IADD3 R100, P3, R100, R2, RZ ;  /* 0x0000000264647210 */ /* 0x000fc60007f7e0ff */
[----:B------:R-:W-:Y:S01]  /*d0bf0*/  STL [R1+0x6ae8], R7 ;  /* 0x006ae80701007387 */ /* 0x000fe20000100800 */
[----:B-1----:R-:W-:Y:S02]  /*d0c00*/  IMAD.MOV.U32 R88, RZ, RZ, R7 ;  /* 0x000000ffff587224 */ /* 0x002fe400078e0007 */
[----:B------:R-:W-:Y:S01]  /*d0c10*/  IMAD.X R97, R97, 0x1, R0, P1 ;  /* 0x0000000161617824 */ /* 0x000fe200008e0600 */
[----:B------:R-:W-:-:S03]  /*d0c20*/  IADD3.X R101, R101, R0, RZ, P3, !PT ;  /* 0x0000000065657210 */ /* 0x000fc60001ffe4ff */
[----:B------:R-:W-:Y:S01]  /*d0c30*/  IMAD.MOV.U32 R89, RZ, RZ, R97 ;  /* 0x000000ffff597224 */ /* 0x000fe200078e0061 */
[----:B------:R1:W-:Y:S01]  /*d0c40*/  STL [R1+0x6ae4], R97 ;  /* 0x006ae46101007387 */ /* 0x0003e20000100800 */
[----:B------:R2:W-:Y:S01]  /*d0c50*/  STL [R1+0x6af0], R100 ;  /* 0x006af06401007387 */ /* 0x0005e20000100800 */
[-C--:B------:R-:W-:Y:S02]  /*d0c60*/  IADD3 R98, P1, R98, R2.reuse, RZ ;  /* 0x0000000262627210 */ /* 0x080fe40007f3e0ff */
[----:B------:R1:W-:Y:S04]  /*d0c70*/  LDGSTS.E [R5+0x7380], [R88.64], P2 ;  /* 0x0738000058057fae */ /* 0x0003e80009121846 */
[----:B-1----:R-:W4:Y:S01]  /*d0c80*/  LDL.LU R97, [R1+0x6b14] ;  /* 0x006b140001617983 */ /* 0x002f220000300800 */
[----:B------:R-:W-:Y:S02]  /*d0c90*/  STL [R1+0x6aec], R101 ;  /* 0x006aec6501007387 */ /* 0x000fe40000100800 */
[----:B------:R-:W4:Y:S01]  /*d0ca0*/  LDL.LU R7, [R1+0x6b1c] ;  /* 0x006b1c0001077983 */ /* 0x000f220000300800 */
[----:B------:R-:W-:Y:S01]  /*d0cb0*/  IADD3 R94, P3, R94, R2, RZ ;  /* 0x000000025e5e7210 */ /* 0x000fe20007f7e0ff */
[----:B------:R-:W-:Y:S01]  /*d0cc0*/  IMAD.MOV.U32 R88, RZ, RZ, R100 ;  /* 0x000000ffff587224 */ /* 0x000fe200078e0064 */
[----:B------:R-:W-:Y:S01]  /*d0cd0*/  MOV R89, R101 ;  /* 0x0000006500597202 */ /* 0x000fe20000000f00 */
[----:B------:R-:W-:Y:S04]  /*d0ce0*/  STL [R1+0x6af8], R98 ;  /* 0x006af86201007387 */ /* 0x000fe80000100800 */
[----:B------:R1:W-:Y:S02]  /*d0cf0*/  LDGSTS.E [R5+0x7400], [R88.64], P2 ;  /* 0x0740000058057fae */ /* 0x0003e40009121846 */
[----:B-1----:R-:W-:-:S02]  /*d0d00*/  IMAD.MOV.U32 R88, RZ, RZ, R98 ;  /* 0x000000ffff587224 */ /* 0x002fc400078e0062 */
[--C-:B--2---:R-:W-:Y:S02]  /*d0d10*/  IMAD.X R99, R99, 0x1, R0.reuse, P1 ;  /* 0x0000000163637824 */ /* 0x104fe400008e0600 */
[----:B---3--:R-:W-:-:S03]  /*d0d20*/  IMAD.X R96, R96, 0x1, R0, P3 ;  /* 0x0000000160607824 */ /* 0x008fc600018e0600 */
[----:B------:R-:W-:Y:S01]  /*d0d30*/  MOV R89, R99 ;  /* 0x0000006300597202 */ /* 0x000fe20000000f00 */
[----:B------:R-:W-:Y:S01]  /*d0d40*/  STL [R1+0x6af4], R99 ;  /* 0x006af46301007387 */ /* 0x000fe20000100800 */
[----:B------:R-:W-:Y:S02]  /*d0d50*/  STL [R1+0x6b00], R94 ;  /* 0x006b005e01007387 */ /* 0x000fe40000100800 */
[----:B------:R1:W-:Y:S02]  /*d0d60*/  STL [R1+0x6afc], R96 ;  /* 0x006afc6001007387 */ /* 0x0003e40000100800 */
[----:B------:R-:W2:Y:S01]  /*d0d70*/  LDL.LU R100, [R1+0x6b24] ;  /* 0x006b240001647983 */ /* 0x000ea20000300800 */
[----:B------:R3:W-:Y:S01]  /*d0d80*/  LDGSTS.E [R5+0x7480], [R88.64], P2 ;  /* 0x0748000058057fae */ /* 0x0007e20009121846 */
[-C--:B------:R-:W-:Y:S01]  /*d0d90*/  IADD3 R93, P1, R93, R2.reuse, RZ ;  /* 0x000000025d5d7210 */ /* 0x080fe20007f3e0ff */
[----:B---3--:R-:W-:Y:S02]  /*d0da0*/  IMAD.MOV.U32 R89, RZ, RZ, R96 ;  /* 0x000000ffff597224 */ /* 0x008fe400078e0060 */
[----:B-1----:R-:W3:Y:S01]  /*d0db0*/  LDL.LU R96, [R1+0x6b28] ;  /* 0x006b280001607983 */ /* 0x002ee20000300800 */
[----:B------:R-:W-:Y:S01]  /*d0dc0*/  IADD3 R90, P3, R90, R2, RZ ;  /* 0x000000025a5a7210 */ /* 0x000fe20007f7e0ff */
[----:B------:R-:W-:-:S02]  /*d0dd0*/  IMAD.MOV.U32 R88, RZ, RZ, R94 ;  /* 0x000000ffff587224 */ /* 0x000fc400078e005e */
[----:B------:R-:W2:Y:S01]  /*d0de0*/  LDL.LU R98, [R1+0x6cac] ;  /* 0x006cac0001627983 */ /* 0x000ea20000300800 */
[----:B------:R-:W2:Y:S01]  /*d0df0*/  LDL.LU R94, [R1+0x6cb0] ;  /* 0x006cb000015e7983 */ /* 0x000ea20000300800 */
[----:B------:R-:W-:Y:S03]  /*d0e00*/  STL [R1+0x6b08], R93 ;  /* 0x006b085d01007387 */ /* 0x000fe60000100800 */
[----:B------:R1:W-:Y:S02]  /*d0e10*/  LDGSTS.E [R5+0x7500], [R88.64], P2 ;  /* 0x0750000058057fae */ /* 0x0003e40009121846 */
[----:B-1----:R-:W-:Y:S02]  /*d0e20*/  IMAD.MOV.U32 R88, RZ, RZ, R93 ;  /* 0x000000ffff587224 */ /* 0x002fe400078e005d */
[----:B----4-:R-:W-:Y:S01]  /*d0e30*/  IMAD.X R95, R95, 0x1, R0, P1 ;  /* 0x000000015f5f7824 */ /* 0x010fe200008e0600 */
[----:B------:R-:W-:-:S03]  /*d0e40*/  IADD3.X R92, R92, R0, RZ, P3, !PT ;  /* 0x000000005c5c7210 */ /* 0x000fc60001ffe4ff */
[----:B------:R-:W-:Y:S01]  /*d0e50*/  IMAD.MOV.U32 R89, RZ, RZ, R95 ;  /* 0x000000ffff597224 */ /* 0x000fe200078e005f */
[----:B------:R1:W-:Y:S01]  /*d0e60*/  STL [R1+0x6b04], R95 ;  /* 0x006b045f01007387 */ /* 0x0003e20000100800 */
[----:B------:R-:W-:Y:S02]  /*d0e70*/  STL [R1+0x6b10], R90 ;  /* 0x006b105a01007387 */ /* 0x000fe40000100800 */
[----:B------:R4:W-:Y:S01]  /*d0e80*/  STL [R1+0x6b0c], R92 ;  /* 0x006b0c5c01007387 */ /* 0x0009e20000100800 */
[----:B------:R4:W-:Y:S04]  /*d0e90*/  LDGSTS.E [R5+0x7580], [R88.64], P2 ;  /* 0x0758000058057fae */ /* 0x0009e80009121846 */
[----:B-1----:R-:W2:Y:S01]  /*d0ea0*/  LDL.LU R95, [R1+0x6cb4] ;  /* 0x006cb400015f7983 */ /* 0x002ea20000300800 */
[----:B------:R-:W2:Y:S01]  /*d0eb0*/  LDL.LU R93, [R1+0x6cb8] ;  /* 0x006cb800015d7983 */ /* 0x000ea20000300800 */
[----:B----4-:R-:W-:Y:S01]  /*d0ec0*/  MOV R89, R92 ;  /* 0x0000005c00597202 */ /* 0x010fe20000000f00 */
[----:B------:R-:W-:Y:S01]  /*d0ed0*/  IMAD.MOV.U32 R88, RZ, RZ, R90 ;  /* 0x000000ffff587224 */ /* 0x000fe200078e005a */
[----:B------:R-:W4:Y:S01]  /*d0ee0*/  LDL.LU R92, [R1+0x6cbc] ;  /* 0x006cbc00015c7983 */ /* 0x000f220000300800 */
[----:B------:R-:W4:Y:S01]  /*d0ef0*/  LDL.LU R90, [R1+0x6cc0] ;  /* 0x006cc000015a7983 */ /* 0x000f220000300800 */
[----:B------:R-:W-:-:S02]  /*d0f00*/  IADD3 R91, P1, R91, R2, RZ ;  /* 0x000000025b5b7210 */ /* 0x000fc40007f3e0ff */
[----:B------:R-:W-:Y:S01]  /*d0f10*/  IADD3 R4, P3, R4, R2, RZ ;  /* 0x0000000204047210 */ /* 0x000fe20007f7e0ff */
[----:B------:R1:W-:Y:S04]  /*d0f20*/  LDGSTS.E [R5+0x7600], [R88.64], P2 ;  /* 0x0760000058057fae */ /* 0x0003e80009121846 */
[----:B------:R1:W-:Y:S02]  /*d0f30*/  STL [R1+0x6b18], R91 ;  /* 0x006b185b01007387 */ /* 0x0003e40000100800 */
[----:B-1----:R-:W-:Y:S02]  /*d0f40*/  IMAD.MOV.U32 R88, RZ, RZ, R91 ;  /* 0x000000ffff587224 */ /* 0x002fe400078e005b */
[--C-:B------:R-:W-:Y:S02]  /*d0f50*/  IMAD.X R97, R97, 0x1, R0.reuse, P1 ;  /* 0x0000000161617824 */ /* 0x100fe400008e0600 */
[----:B------:R-:W-:-:S03]  /*d0f60*/  IMAD.X R7, R7, 0x1, R0, P3 ;  /* 0x0000000107077824 */ /* 0x000fc600018e0600 */
[----:B------:R1:W-:Y:S01]  /*d0f70*/  STL [R1+0x6b14], R97 ;  /* 0x006b146101007387 */ /* 0x0003e20000100800 */
[----:B------:R-:W-:Y:S02]  /*d0f80*/  STL [R1+0x6b20], R4 ;  /* 0x006b200401007387 */ /* 0x000fe40000100800 */
[----:B------:R1:W-:Y:S01]  /*d0f90*/  STL [R1+0x6b1c], R7 ;  /* 0x006b1c0701007387 */ /* 0x0003e20000100800 */
[----:B------:R-:W-:Y:S01]  /*d0fa0*/  MOV R89, R97 ;  /* 0x0000006100597202 */ /* 0x000fe20000000f00 */
[----:B------:R-:W4:Y:S01]  /*d0fb0*/  LDL.LU R99, [R1+0x6cc4] ;  /* 0x006cc40001637983 */ /* 0x000f220000300800 */
[----:B------:R-:W4:Y:S03]  /*d0fc0*/  LDL.LU R91, [R1+0x6cc8] ;  /* 0x006cc800015b7983 */ /* 0x000f260000300800 */
[----:B------:R1:W-:Y:S04]  /*d0fd0*/  LDGSTS.E [R5+0x7680], [R88.64], P2 ;  /* 0x0768000058057fae */ /* 0x0003e80009121846 */
[----:B-1----:R-:W4:Y:S01]  /*d0fe0*/  LDL.LU R97, [R1+0x6ccc] ;  /* 0x006ccc0001617983 */ /* 0x002f220000300800 */
[----:B------:R-:W-:-:S03]  /*d0ff0*/  IMAD.MOV.U32 R89, RZ, RZ, R7 ;  /* 0x000000ffff597224 */ /* 0x000fc600078e0007 */
[----:B------:R-:W4:Y:S01]  /*d1000*/  LDL.LU R7, [R1+0x6cd0] ;  /* 0x006cd00001077983 */ /* 0x000f220000300800 */
[----:B------:R-:W-:Y:S01]  /*d1010*/  ISETP.GT.AND P1, PT, R6, 0x12, PT ;  /* 0x000000120600780c */ /* 0x000fe20003f24270 */
[----:B------:R-:W-:-:S03]  /*d1020*/  IMAD.MOV.U32 R88, RZ, RZ, R4 ;  /* 0x000000ffff587224 */ /* 0x000fc600078e0004 */
[----:B------:R-:W-:Y:S02]  /*d1030*/  SEL R4, RZ, 0x4, !P1 ;  /* 0x00000004ff047807 */ /* 0x000fe40004800000 */
[----:B------:R1:W-:Y:S02]  /*d1040*/  LDGSTS.E [R5+0x7700], [R88.64], P2 ;  /* 0x0770000058057fae */ /* 0x0003e40009121846 */
[----:B------:R-:W-:-:S04]  /*d1050*/  SEL R4, R4, RZ, !P0 ;  /* 0x000000ff04047207 */ /* 0x000fc80004000000 */
[----:B------:R-:W-:Y:S02]  /*d1060*/  ISETP.NE.U32.AND P1, PT, R4, RZ, PT ;  /* 0x000000ff0400720c */ /* 0x000fe40003f25070 */
[----:B---3--:R-:W-:-:S05]  /*d1070*/  IADD3 R96, P3, R96, R2, RZ ;  /* 0x0000000260607210 */ /* 0x008fca0007f7e0ff */
[----:B--2---:R-:W-:Y:S01]  /*d1080*/  IMAD.X R100, R100, 0x1, R0, P3 ;  /* 0x0000000164647824 */ /* 0x004fe200018e0600 */
[----:B------:R-:W-:Y:S01]  /*d1090*/  IADD3 R94, P4, R94, R2, RZ ;  /* 0x000000025e5e7210 */ /* 0x000fe20007f9e0ff */
[----:B-1----:R-:W-:Y:S02]  /*d10a0*/  IMAD.MOV.U32 R88, RZ, RZ, R96 ;  /* 0x000000ffff587224 */ /* 0x002fe400078e0060 */
[----:B------:R-:W-:Y:S01]  /*d10b0*/  IMAD.MOV.U32 R89, RZ, RZ, R100 ;  /* 0x000000ffff597224 */ /* 0x000fe200078e0064 */
[----:B------:R1:W-:Y:S01]  /*d10c0*/  STL [R1+0x6b28], R96 ;  /* 0x006b286001007387 */ /* 0x0003e20000100800 */
[----:B------:R-:W-:Y:S01]  /*d10d0*/  IADD3.X R98, R98, R0, RZ, P4, !PT ;  /* 0x0000000062627210 */ /* 0x000fe200027fe4ff */
[----:B------:R-:W-:Y:S02]  /*d10e0*/  STL [R1+0x6b24], R100 ;  /* 0x006b246401007387 */ /* 0x000fe40000100800 */
[----:B------:R-:W-:Y:S01]  /*d10f0*/  STL [R1+0x6cb0], R94 ;  /* 0x006cb05e01007387 */ /* 0x000fe20000100800 */
[----:B------:R2:W-:Y:S04]  /*d1100*/  LDGSTS.E [R5+0x7780], [R88.64], P2 ;  /* 0x0778000058057fae */ /* 0x0005e80009121846 */
[----:B-1----:R-:W3:Y:S01]  /*d1110*/  LDL.LU R96, [R1+0x6cd8] ;  /* 0x006cd80001607983 */ /* 0x002ee20000300800 */
[----:B------:R1:W-:Y:S02]  /*d1120*/  STL [R1+0x6cac], R98 ;  /* 0x006cac6201007387 */ /* 0x0003e40000100800 */
[----:B------:R-:W3:Y:S01]  /*d1130*/  LDL.LU R4, [R1+0x6ce0] ;  /* 0x006ce00001047983 */ /* 0x000ee20000300800 */
[----:B--2---:R-:W-:Y:S01]  /*d1140*/  MOV R89, R98 ;  /* 0x0000006200597202 */ /* 0x004fe20000000f00 */
[----:B------:R-:W-:Y:S01]  /*d1150*/  IMAD.MOV.U32 R88, RZ, RZ, R94 ;  /* 0x000000ffff587224 */ /* 0x000fe200078e005e */
[----:B-1----:R-:W2:Y:S01]  /*d1160*/  LDL.LU R98, [R1+0x6cd4] ;  /* 0x006cd40001627983 */ /* 0x002ea20000300800 */
[----:B------:R-:W2:Y:S03]  /*d1170*/  LDL.LU R94, [R1+0x6cdc] ;  /* 0x006cdc00015e7983 */ /* 0x000ea60000300800 */
[----:B------:R1:W-:Y:S01]  /*d1180*/  LDGSTS.E [R5+0x9000], [R88.64], P1 ;  /* 0x0900000058057fae */ /* 0x0003e20008921846 */
[----:B------:R-:W-:-:S05]  /*d1190*/  IADD3 R93, P2, R93, R2, RZ ;  /* 0x000000025d5d7210 */ /* 0x000fca0007f5e0ff */
[--C-:B------:R-:W-:Y:S01]  /*d11a0*/  IMAD.X R95, R95, 0x1, R0.reuse, P2 ;  /* 0x000000015f5f7824 */ /* 0x100fe200010e0600 */
[----:B----4-:R-:W-:Y:S01]  /*d11b0*/  IADD3 R90, P3, R90, R2, RZ ;  /* 0x000000025a5a7210 */ /* 0x010fe20007f7e0ff */
[----:B------:R4:W-:Y:S03]  /*d11c0*/  STL [R1+0x6cb8], R93 ;  /* 0x006cb85d01007387 */ /* 0x0009e60000100800 */
[----:B------:R4:W-:Y:S02]  /*d11d0*/  STL [R1+0x6cb4], R95 ;  /* 0x006cb45f01007387 */ /* 0x0009e40000100800 */
[----:B-1----:R-:W-:Y:S02]  /*d11e0*/  IMAD.MOV.U32 R88, RZ, RZ, R93 ;  /* 0x000000ffff587224 */ /* 0x002fe400078e005d */
[----:B------:R-:W-:Y:S01]  /*d11f0*/  IMAD.X R92, R92, 0x1, R0, P3 ;  /* 0x000000015c5c7824 */ /* 0x000fe200018e0600 */
[----:B------:R-:W-:Y:S01]  /*d1200*/  STL [R1+0x6cc0], R90 ;  /* 0x006cc05a01007387 */ /* 0x000fe20000100800 */
[----:B------:R-:W-:-:S03]  /*d1210*/  MOV R89, R95 ;  /* 0x0000005f00597202 */ /* 0x000fc60000000f00 */
[----:B----4-:R-:W4:Y:S01]  /*d1220*/  LDL.LU R93, [R1+0x6ce8] ;  /* 0x006ce800015d7983 */ /* 0x010f220000300800 */
[----:B------:R1:W-:Y:S02]  /*d1230*/  STL [R1+0x6cbc], R92 ;  /* 0x006cbc5c01007387 */ /* 0x0003e40000100800 */
[----:B------:R-:W4:Y:S02]  /*d1240*/  LDL.LU R100, [R1+0x6cf0] ;  /* 0x006cf00001647983 */ /* 0x000f240000300800 */
[----:B------:R-:W4:Y:S01]  /*d1250*/  LDL.LU R95, [R1+0x6ce4] ;  /* 0x006ce400015f7983 */ /* 0x000f220000300800 */
[----:B------:R-:W4:Y:S04]  /*d1260*/  LDL.LU R101, [R1+0x6cec] ;  /* 0x006cec0001657983 */ /* 0x000f280000300800 */
[----:B------:R1:W-:Y:S02]  /*d1270*/  LDGSTS.E [R5+0x9080], [R88.64], P1 ;  /* 0x0908000058057fae */ /* 0x0003e40008921846 */
[----:B-1----:R-:W-:-:S02]  /*d1280*/  IMAD.MOV.U32 R88, RZ, RZ, R90 ;  /* 0x000000ffff587224 */ /* 0x002fc400078e005a */
[----:B------:R-:W-:Y:S02]  /*d1290*/  IMAD.MOV.U32 R89, RZ, RZ, R92 ;  /* 0x000000ffff597224 */ /* 0x000fe400078e005c */
[----:B------:R-:W4:Y:S01]  /*d12a0*/  LDL.LU R92, [R1+0x6cf8] ;  /* 0x006cf800015c7983 */ /* 0x000f220000300800 */
[----:B------:R-:W4:Y:S03]  /*d12b0*/  LDL.LU R90, [R1+0x6d00] ;  /* 0x006d0000015a7983 */ /* 0x000f260000300800 */
[----:B------:R1:W-:Y:S01]  /*d12c0*/  LDGSTS.E [R5+0x9100], [R88.64], P1 ;  /* 0x0910000058057fae */ /* 0x0003e20008921846 */
[----:B------:R-:W-:-:S05]  /*d12d0*/  IADD3 R91, P2, R91, R2, RZ ;  /* 0x000000025b5b7210 */ /* 0x000fca0007f5e0ff */
[----:B------:R-:W-:Y:S01]  /*d12e0*/  IMAD.X R99, R99, 0x1, R0, P2 ;  /* 0x0000000163637824 */ /* 0x000fe200010e0600 */
[----:B------:R-:W-:Y:S03]  /*d12f0*/  STL [R1+0x6cc8], R91 ;  /* 0x006cc85b01007387 */ /* 0x000fe60000100800 */
[----:B-1----:R-:W-:Y:S01]  /*d1300*/  IMAD.MOV.U32 R89, RZ, RZ, R99 ;  /* 0x000000ffff597224 */ /* 0x002fe200078e0063 */
[----:B------:R1:W-:Y:S01]  /*d1310*/  STL [R1+0x6cc4], R99 ;  /* 0x006cc46301007387 */ /* 0x0003e20000100800 */
[----:B------:R-:W-:-:S04]  /*d1320*/  IADD3 R7, P3, R7, R2, RZ ;  /* 0x0000000207077210 */ /* 0x000fc80007f7e0ff */
[----:B------:R-:W-:Y:S01]  /*d1330*/  IADD3.X R97, R97, R0, RZ, P3, !PT ;  /* 0x0000000061617210 */ /* 0x000fe20001ffe4ff */
[----:B------:R-:W-:Y:S04]  /*d1340*/  STL [R1+0x6cd0], R7 ;  /* 0x006cd00701007387 */ /* 0x000fe80000100800 */
[----:B-1----:R-:W4:Y:S01]  /*d1350*/  LDL.LU R99, [R1+0x6cf4] ;  /* 0x006cf40001637983 */ /* 0x002f220000300800 */
[----:B------:R-:W-:-:S03]  /*d1360*/  IMAD.MOV.U32 R88, RZ, RZ, R91 ;  /* 0x000000ffff587224 */ /* 0x000fc600078e005b */
[----:B------:R1:W-:Y:S01]  /*d1370*/  STL [R1+0x6ccc], R97 ;  /* 0x006ccc6101007387 */ /* 0x0003e20000100800 */
[----:B------:R-:W4:Y:S03]  /*d1380*/  LDL.LU R91, [R1+0x6cfc] ;  /* 0x006cfc00015b7983 */ /* 0x000f260000300800 */
[----:B------:R1:W-:Y:S02]  /*d1390*/  LDGSTS.E [R5+0x9180], [R88.64], P1 ;  /* 0x0918000058057fae */ /* 0x0003e40008921846 */
[----:B-1----:R-:W-:Y:S01]  /*d13a0*/  IMAD.MOV.U32 R88, RZ, RZ, R7 ;  /* 0x000000ffff587224 */ /* 0x002fe200078e0007 */
[----:B------:R-:W-:Y:S02]  /*d13b0*/  MOV R89, R97 ;  /* 0x0000006100597202 */ /* 0x000fe40000000f00 */
[----:B------:R-:W4:Y:S01]  /*d13c0*/  LDL.LU R97, [R1+0x6d08] ;  /* 0x006d080001617983 */ /* 0x000f220000300800 */
[----:B------:R-:W4:Y:S03]  /*d13d0*/  LDL.LU R7, [R1+0x6d10] ;  /* 0x006d100001077983 */ /* 0x000f260000300800 */
[----:B------:R1:W-:Y:S01]  /*d13e0*/  LDGSTS.E [R5+0x9200], [R88.64], P1 ;  /* 0x0920000058057fae */ /* 0x0003e20008921846 */
[----:B---3--:R-:W-:-:S02]  /*d13f0*/  IADD3 R96, P2, R96, R2, RZ ;  /* 0x0000000260607210 */ /* 0x008fc40007f5e0ff */
[----:B------:R-:W-:-:S03]  /*d1400*/  IADD3 R4, P3, R4, R2, RZ ;  /* 0x0000000204047210 */ /* 0x000fc60007f7e0ff */
[----:B------:R-:W-:Y:S01]  /*d1410*/  STL [R1+0x6cd8], R96 ;  /* 0x006cd86001007387 */ /* 0x000fe20000100800 */
[--C-:B--2---:R-:W-:Y:S02]  /*d1420*/  IMAD.X R98, R98, 0x1, R0.reuse, P2 ;  /* 0x0000000162627824 */ /* 0x104fe400010e0600 */
[----:B------:R-:W-:Y:S02]  /*d1430*/  IMAD.X R94, R94, 0x1, R0, P3 ;  /* 0x000000015e5e7824 */ /* 0x000fe400018e0600 */
[----:B-1----:R-:W-:Y:S01]  /*d1440*/  IMAD.MOV.U32 R88, RZ, RZ, R96 ;  /* 0x000000ffff587224 */ /* 0x002fe200078e0060 */
[----:B------:R1:W-:Y:S01]  /*d1450*/  STL [R1+0x6cd4], R98 ;  /* 0x006cd46201007387 */ /* 0x0003e20000100800 */
[----:B------:R-:W-:Y:S01]  /*d1460*/  MOV R89, R98 ;  /* 0x0000006200597202 */ /* 0x000fe20000000f00 */
[----:B------:R-:W-:Y:S04]  /*d1470*/  STL [R1+0x6ce0], R4 ;  /* 0x006ce00401007387 */ /* 0x000fe80000100800 */
[----:B------:R2:W-:Y:S04]  /*d1480*/  LDGSTS.E [R5+0x9280], [R88.64], P1 ;  /* 0x0928000058057fae */ /* 0x0005e80008921846 */
[----:B-1----:R-:W3:Y:S01]  /*d1490*/  LDL.LU R98, [R1+0x6d04] ;  /* 0x006d040001627983 */ /* 0x002ee20000300800 */
[----:B------:R1:W-:Y:S02]  /*d14a0*/  STL [R1+0x6cdc], R94 ;  /* 0x006cdc5e01007387 */ /* 0x0003e40000100800 */
[----:B------:R-:W3:Y:S02]  /*d14b0*/  LDL.LU R96, [R1+0x6d0c] ;  /* 0x006d0c0001607983 */ /* 0x000ee40000300800 */
[----:B--2---:R-:W-:Y:S01]  /*d14c0*/  IMAD.MOV.U32 R88, RZ, RZ, R4 ;  /* 0x000000ffff587224 */ /* 0x004fe200078e0004 */
[-C--:B----4-:R-:W-:Y:S01]  /*d14d0*/  IADD3 R93, P2, R93, R2.reuse, RZ ;  /* 0x000000025d5d7210 */ /* 0x090fe20007f5e0ff */
[----:B------:R-:W-:Y:S01]  /*d14e0*/  IMAD.MOV.U32 R89, RZ, RZ, R94 ;  /* 0x000000ffff597224 */ /* 0x000fe200078e005e */
[----:B------:R-:W-:Y:S01]  /*d14f0*/  IADD3 R100, P3, R100, R2, RZ ;  /* 0x0000000264647210 */ /* 0x000fe20007f7e0ff */
[----:B-1----:R-:W2:Y:S01]  /*d1500*/  LDL.LU R94, [R1+0x6d18] ;  /* 0x006d1800015e7983 */ /* 0x002ea20000300800 */
[----:B------:R-:W3:Y:S02]  /*d1510*/  LDL.LU R4, [R1+0x6d20] ;  /* 0x006d200001047983 */ /* 0x000ee40000300800 */
[----:B------:R-:W-:Y:S01]  /*d1520*/  IMAD.X R95, R95, 0x1, R0, P2 ;  /* 0x000000015f5f7824 */ /* 0x000fe200010e0600 */
[----:B------:R-:W-:Y:S01]  /*d1530*/  IADD3.X R101, R101, R0, RZ, P3, !PT ;  /* 0x0000000065657210 */ /* 0x000fe20001ffe4ff */
[----:B------:R-:W-:Y:S04]  /*d1540*/  STL [R1+0x6ce8], R93 ;  /* 0x006ce85d01007387 */ /* 0x000fe80000100800 */
[----:B------:R1:W-:Y:S01]  /*d1550*/  LDGSTS.E [R5+0x9300], [R88.64], P1 ;  /* 0x0930000058057fae */ /* 0x0003e20008921846 */
[----:B------:R1:W-:Y:S02]  /*d1560*/  STL [R1+0x6ce4], R95 ;  /* 0x006ce45f01007387 */ /* 0x0003e40000100800 */
        /* <DEDUP_REMOVED lines=10> */
[----:B-1----:R-:W-:Y:S01]  /*d1610*/  IMAD.MOV.U32 R88, RZ, RZ, R100 ;  /* 0x000000ffff587224 */ /* 0x002fe200078e0064 */
[----:B------:R-:W-:-:S05]  /*d1620*/  MOV R89, R101 ;  /* 0x0000006500597202 */ /* 0x000fca0000000f00 */
[----:B------:R1:W-:Y:S01]  /*d1630*/  LDGSTS.E [R5+0x9400], [R88.64], P1 ;  /* 0x0940000058057fae */ /* 0x0003e20008921846 */
[----:B------:R-:W-:Y:S02]  /*d1640*/  IMAD.X R99, R99, 0x1, R0, P2 ;  /* 0x0000000163637824 */ /* 0x000fe400010e0600 */
[----:B-1----:R-:W-:Y:S02]  /*d1650*/  IMAD.MOV.U32 R88, RZ, RZ, R92 ;  /* 0x000000ffff587224 */ /* 0x002fe400078e005c */
[----:B------:R-:W-:Y:S01]  /*d1660*/  IMAD.X R91, R91, 0x1, R0, P3 ;  /* 0x000000015b5b7824 */ /* 0x000fe200018e0600 */
[----:B------:R-:W-:Y:S01]  /*d1670*/  MOV R89, R99 ;  /* 0x0000006300597202 */ /* 0x000fe20000000f00 */
[----:B------:R-:W-:Y:S01]  /*d1680*/  STL [R1+0x6cf4], R99 ;  /* 0x006cf46301007387 */ /* 0x000fe20000100800 */
[----:B------:R-:W-:Y:S02]  /*d1690*/  STL [R1+0x6d00], R90 ;  /* 0x006d005a01007387 */ /* 0x000fe40000100800 */
[----:B------:R1:W-:Y:S02]  /*d16a0*/  STL [R1+0x6cfc], R91 ;  /* 0x006cfc5b01007387 */ /* 0x0003e40000100800 */
[----:B------:R-:W3:Y:S01]  /*d16b0*/  LDL.LU R100, [R1+0x6d24] ;  /* 0x006d240001647983 */ /* 0x000ee20000300800 */
[----:B------:R1:W-:Y:S02]  /*d16c0*/  LDGSTS.E [R5+0x9480], [R88.64], P1 ;  /* 0x0948000058057fae */ /* 0x0003e40008921846 */
[----:B-1----:R-:W-:-:S02]  /*d16d0*/  IMAD.MOV.U32 R89, RZ, RZ, R91 ;  /* 0x000000ffff597224 */ /* 0x002fc400078e005b */
[----:B------:R-:W3:Y:S01]  /*d16e0*/  LDL.LU R91, [R1+0x6d28] ;  /* 0x006d2800015b7983 */ /* 0x000ee20000300800 */
[----:B------:R-:W-:Y:S02]  /*d16f0*/  IMAD.MOV.U32 R88, RZ, RZ, R90 ;  /* 0x000000ffff587224 */ /* 0x000fe400078e005a */
[----:B------:R-:W3:Y:S02]  /*d1700*/  LDL.LU R92, [R1+0x6eac] ;  /* 0x006eac00015c7983 */ /* 0x000ee40000300800 */
[----:B------:R-:W3:Y:S01]  /*d1710*/  LDL.LU R90, [R1+0x6eb0] ;  /* 0x006eb000015a7983 */ /* 0x000ee20000300800 */
[-C--:B------:R-:W-:Y:S02]  /*d1720*/  IADD3 R97, P2, R97, R2.reuse, RZ ;  /* 0x0000000261617210 */ /* 0x080fe40007f5e0ff */
[----:B------:R-:W-:Y:S01]  /*d1730*/  IADD3 R7, P3, R7, R2, RZ ;  /* 0x0000000207077210 */ /* 0x000fe20007f7e0ff */
[----:B------:R1:W-:Y:S04]  /*d1740*/  LDGSTS.E [R5+0x9500], [R88.64], P1 ;  /* 0x0950000058057fae */ /* 0x0003e80008921846 */
[----:B------:R-:W-:Y:S01]  /*d1750*/  STL [R1+0x6d08], R97 ;  /* 0x006d086101007387 */ /* 0x000fe20000100800 */
[----:B-1----:R-:W-:-:S02]  /*d1760*/  IMAD.MOV.U32 R88, RZ, RZ, R97 ;  /* 0x000000ffff587224 */ /* 0x002fc400078e0061 */
[----:B---3--:R-:W-:Y:S01]  /*d1770*/  IMAD.X R98, R98, 0x1, R0, P2 ;  /* 0x0000000162627824 */ /* 0x008fe200010e0600 */
[----:B------:R-:W-:-:S03]  /*d1780*/  IADD3.X R96, R96, R0, RZ, P3, !PT ;  /* 0x0000000060607210 */ /* 0x000fc60001ffe4ff */
[----:B------:R-:W-:Y:S01]  /*d1790*/  IMAD.MOV.U32 R89, RZ, RZ, R98 ;  /* 0x000000ffff597224 */ /* 0x000fe200078e0062 */
[----:B------:R1:W-:Y:S01]  /*d17a0*/  STL [R1+0x6d04], R98 ;  /* 0x006d046201007387 */ /* 0x0003e20000100800 */
[----:B------:R-:W-:Y:S02]  /*d17b0*/  STL [R1+0x6d10], R7 ;  /* 0x006d100701007387 */ /* 0x000fe40000100800 */
[----:B------:R3:W-:Y:S02]  /*d17c0*/  STL [R1+0x6d0c], R96 ;  /* 0x006d0c6001007387 */ /* 0x0007e40000100800 */
[----:B------:R-:W4:Y:S01]  /*d17d0*/  LDL.LU R99, [R1+0x6eb4] ;  /* 0x006eb40001637983 */ /* 0x000f220000300800 */
[----:B------:R3:W-:Y:S04]  /*d17e0*/  LDGSTS.E [R5+0x9580], [R88.64], P1 ;  /* 0x0958000058057fae */ /* 0x0007e80008921846 */
[----:B-1----:R-:W4:Y:S01]  /*d17f0*/  LDL.LU R98, [R1+0x6eb8] ;  /* 0x006eb80001627983 */ /* 0x002f220000300800 */
[----:B--2---:R-:W-:-:S02]  /*d1800*/  IADD3 R94, P2, R94, R2, RZ ;  /* 0x000000025e5e7210 */ /* 0x004fc40007f5e0ff */
[----:B---3--:R-:W-:Y:S02]  /*d1810*/  IADD3 R4, P3, R4, R2, RZ ;  /* 0x0000000204047210 */ /* 0x008fe40007f7e0ff */
[----:B------:R-:W-:Y:S01]  /*d1820*/  MOV R89, R96 ;  /* 0x0000006000597202 */ /* 0x000fe20000000f00 */
[----:B------:R-:W-:Y:S01]  /*d1830*/  IMAD.MOV.U32 R88, RZ, RZ, R7 ;  /* 0x000000ffff587224 */ /* 0x000fe200078e0007 */
[----:B------:R-:W2:Y:S01]  /*d1840*/  LDL.LU R96, [R1+0x6ebc] ;  /* 0x006ebc0001607983 */ /* 0x000ea20000300800 */
[----:B------:R-:W3:Y:S02]  /*d1850*/  LDL.LU R7, [R1+0x6ec0] ;  /* 0x006ec00001077983 */ /* 0x000ee40000300800 */
[----:B------:R-:W-:Y:S01]  /*d1860*/  STL [R1+0x6d18], R94 ;  /* 0x006d185e01007387 */ /* 0x000fe20000100800 */
        /* <DEDUP_REMOVED lines=8> */
[----:B------:R-:W2:Y:S04]  /*d18f0*/  LDL.LU R97, [R1+0x6ec4] ;  /* 0x006ec40001617983 */ /* 0x000ea80000300800 */
[----:B------:R1:W-:Y:S04]  /*d1900*/  LDGSTS.E [R5+0x9680], [R88.64], P1 ;  /* 0x0968000058057fae */ /* 0x0003e80008921846 */
[----:B------:R-:W2:Y:S01]  /*d1910*/  LDL.LU R95, [R1+0x6ec8] ;  /* 0x006ec800015f7983 */ /* 0x000ea20000300800 */
[----:B------:R-:W2:Y:S02]  /*d1920*/  LDL.LU R94, [R1+0x6ecc] ;  /* 0x006ecc00015e7983 */ /* 0x000ea40000300800 */
[----:B-1----:R-:W-:-:S02]  /*d1930*/  IMAD.MOV.U32 R89, RZ, RZ, R93 ;  /* 0x000000ffff597224 */ /* 0x002fc400078e005d */
[----:B------:R-:W2:Y:S01]  /*d1940*/  LDL.LU R93, [R1+0x6ed0] ;  /* 0x006ed000015d7983 */ /* 0x000ea20000300800 */
        /* <DEDUP_REMOVED lines=16> */
[----:B------:R-:W2:Y:S01]  /*d1a50*/  LDL.LU R91, [R1+0x6ed8] ;  /* 0x006ed800015b7983 */ /* 0x000ea20000300800 */
[----:B------:R1:W-:Y:S02]  /*d1a60*/  STL [R1+0x6eac], R92 ;  /* 0x006eac5c01007387 */ /* 0x0003e40000100800 */
[----:B------:R-:W2:Y:S01]  /*d1a70*/  LDL.LU R4, [R1+0x6ee0] ;  /* 0x006ee00001047983 */ /* 0x000ea20000300800 */
[----:B-1----:R-:W-:-:S02]  /*d1a80*/  MOV R89, R92 ;  /* 0x0000005c00597202 */ /* 0x002fc40000000f00 */
[----:B------:R-:W2:Y:S01]  /*d1a90*/  LDL.LU R92, [R1+0x6ed4] ;  /* 0x006ed400015c7983 */ /* 0x000ea20000300800 */
[----:B------:R-:W-:Y:S02]  /*d1aa0*/  IMAD.MOV.U32 R88, RZ, RZ, R90 ;  /* 0x000000ffff587224 */ /* 0x000fe400078e005a */
[----:B------:R-:W2:Y:S03]  /*d1ab0*/  LDL.LU R90, [R1+0x6edc] ;  /* 0x006edc00015a7983 */ /* 0x000ea60000300800 */
[----:B------:R1:W-:Y:S01]  /*d1ac0*/  LDGSTS.E [R5+0xb000], [R88.64], P2 ;  /* 0x0b00000058057fae */ /* 0x0003e20009121846 */
[----:B----4-:R-:W-:-:S05]  /*d1ad0*/  IADD3 R98, P1, R98, R2, RZ ;  /* 0x0000000262627210 */ /* 0x010fca0007f3e0ff */
[--C-:B------:R-:W-:Y:S01]  /*d1ae0*/  IMAD.X R99, R99, 0x1, R0.reuse, P1 ;  /* 0x0000000163637824 */ /* 0x100fe200008e0600 */
[-C--:B---3--:R-:W-:Y:S01]  /*d1af0*/  IADD3 R7, P3, R7, R2.reuse, RZ ;  /* 0x0000000207077210 */ /* 0x088fe20007f7e0ff */
[----:B------:R-:W-:Y:S03]  /*d1b00*/  STL [R1+0x6eb8], R98 ;  /* 0x006eb86201007387 */ /* 0x000fe60000100800 */
[----:B------:R-:W-:Y:S02]  /*d1b10*/  STL [R1+0x6eb4], R99 ;  /* 0x006eb46301007387 */ /* 0x000fe40000100800 */
[----:B--2---:R-:W-:Y:S02]  /*d1b20*/  IMAD.X R96, R96, 0x1, R0, P3 ;  /* 0x0000000160607824 */ /* 0x004fe400018e0600 */
[----:B-1----:R-:W-:Y:S01]  /*d1b30*/  IMAD.MOV.U32 R88, RZ, RZ, R98 ;  /* 0x000000ffff587224 */ /* 0x002fe200078e0062 */
[----:B------:R-:W-:Y:S01]  /*d1b40*/  MOV R89, R99 ;  /* 0x0000006300597202 */ /* 0x000fe20000000f00 */
[----:B------:R-:W-:Y:S01]  /*d1b50*/  STL [R1+0x6ec0], R7 ;  /* 0x006ec00701007387 */ /* 0x000fe20000100800 */
[----:B------:R1:W-:Y:S02]  /*d1b60*/  STL [R1+0x6ebc], R96 ;  /* 0x006ebc6001007387 */ /* 0x0003e40000100800 */
[----:B------:R-:W2:Y:S02]  /*d1b70*/  LDL.LU R103, [R1+0x6ee4] ;  /* 0x006ee40001677983 */ /* 0x000ea40000300800 */
[----:B------:R-:W3:Y:S01]  /*d1b80*/  LDL.LU R102, [R1+0x6ee8] ;  /* 0x006ee80001667983 */ /* 0x000ee20000300800 */
[----:B------:R4:W-:Y:S01]  /*d1b90*/  LDGSTS.E [R5+0xb080], [R88.64], P2 ;  /* 0x0b08000058057fae */ /* 0x0009e20009121846 */
[----:B------:R-:W-:Y:S01]  /*d1ba0*/  IADD3 R95, P1, R95, R2, RZ ;  /* 0x000000025f5f7210 */ /* 0x000fe20007f3e0ff */
[----:B----4-:R-:W-:-:S02]  /*d1bb0*/  IMAD.MOV.U32 R88, RZ, RZ, R7 ;  /* 0x000000ffff587224 */ /* 0x010fc400078e0007 */
[----:B------:R-:W-:Y:S02]  /*d1bc0*/  IMAD.MOV.U32 R89, RZ, RZ, R96 ;  /* 0x000000ffff597224 */ /* 0x000fe400078e0060 */
[----:B-1----:R-:W4:Y:S01]  /*d1bd0*/  LDL.LU R96, [R1+0x6eec] ;  /* 0x006eec0001607983 */ /* 0x002f220000300800 */
[----:B------:R-:W-:Y:S02]  /*d1be0*/  IMAD.X R97, R97, 0x1, R0, P1 ;  /* 0x0000000161617824 */ /* 0x000fe400008e0600 */
[----:B------:R-:W4:Y:S02]  /*d1bf0*/  LDL.LU R7, [R1+0x6ef0] ;  /* 0x006ef00001077983 */ /* 0x000f240000300800 */
[----:B------:R-:W-:Y:S01]  /*d1c00*/  STL [R1+0x6ec8], R95 ;  /* 0x006ec85f01007387 */ /* 0x000fe20000100800 */
[----:B------:R1:W-:Y:S04]  /*d1c10*/  LDGSTS.E [R5+0xb100], [R88.64], P2 ;  /* 0x0b10000058057fae */ /* 0x0003e80009121846 */
[----:B------:R1:W-:Y:S01]  /*d1c20*/  STL [R1+0x6ec4], R97 ;  /* 0x006ec46101007387 */ /* 0x0003e20000100800 */
[----:B------:R-:W-:-:S04]  /*d1c30*/  IADD3 R93, P3, R93, R2, RZ ;  /* 0x000000025d5d7210 */ /* 0x000fc80007f7e0ff */
[----:B------:R-:W-:Y:S01]  /*d1c40*/  IADD3.X R94, R94, R0, RZ, P3, !PT ;  /* 0x000000005e5e7210 */ /* 0x000fe20001ffe4ff */
[----:B------:R1:W-:Y:S02]  /*d1c50*/  STL [R1+0x6ed0], R93 ;  /* 0x006ed05d01007387 */ /* 0x0003e40000100800 */
[----:B-1----:R-:W-:Y:S02]  /*d1c60*/  IMAD.MOV.U32 R89, RZ, RZ, R97 ;  /* 0x000000ffff597224 */ /* 0x002fe400078e0061 */
[----:B------:R-:W4:Y:S01]  /*d1c70*/  LDL.LU R97, [R1+0x6ef8] ;  /* 0x006ef80001617983 */ /* 0x000f220000300800 */
[----:B------:R1:W-:Y:S02]  /*d1c80*/  STL [R1+0x6ecc], R94 ;  /* 0x006ecc5e01007387 */ /* 0x0003e40000100800 */
[----:B------:R-:W4:Y:S02]  /*d1c90*/  LDL.LU R100, [R1+0x6f00] ;  /* 0x006f000001647983 */ /* 0x000f240000300800 */
[----:B------:R-:W4:Y:S01]  /*d1ca0*/  LDL.LU R98, [R1+0x6ef4] ;  /* 0x006ef40001627983 */ /* 0x000f220000300800 */
[----:B------:R-:W4:Y:S01]  /*d1cb0*/  LDL.LU R101, [R1+0x6efc] ;  /* 0x006efc0001657983 */ /* 0x000f220000300800 */
[----:B------:R-:W-:-:S02]  /*d1cc0*/  IMAD.MOV.U32 R88, RZ, RZ, R95 ;  /* 0x000000ffff587224 */ /* 0x000fc400078e005f */
[----:B------:R-:W4:Y:S03]  /*d1cd0*/  LDL.LU R95, [R1+0x6f08] ;  /* 0x006f0800015f7983 */ /* 0x000f260000300800 */
[----:B------:R1:W-:Y:S02]  /*d1ce0*/  LDGSTS.E [R5+0xb180], [R88.64], P2 ;  /* 0x0b18000058057fae */ /* 0x0003e40009121846 */
[----:B-1----:R-:W-:Y:S01]  /*d1cf0*/  IMAD.MOV.U32 R88, RZ, RZ, R93 ;  /* 0x000000ffff587224 */ /* 0x002fe200078e005d */
[----:B------:R-:W-:Y:S01]  /*d1d00*/  MOV R89, R94 ;  /* 0x0000005e00597202 */ /* 0x000fe20000000f00 */
[----:B------:R-:W4:Y:S04]  /*d1d10*/  LDL.LU R93, [R1+0x6f10] ;  /* 0x006f1000015d7983 */ /* 0x000f280000300800 */
[----:B------:R1:W-:Y:S01]  /*d1d20*/  LDGSTS.E [R5+0xb200], [R88.64], P2 ;  /* 0x0b20000058057fae */ /* 0x0003e20009121846 */
[----:B------:R-:W-:-:S02]  /*d1d30*/  IADD3 R91, P1, R91, R2, RZ ;  /* 0x000000025b5b7210 */ /* 0x000fc40007f3e0ff */
[----:B------:R-:W-:-:S03]  /*d1d40*/  IADD3 R4, P3, R4, R2, RZ ;  /* 0x0000000204047210 */ /* 0x000fc60007f7e0ff */
[----:B------:R-:W-:Y:S01]  /*d1d50*/  STL [R1+0x6ed8], R91 ;  /* 0x006ed85b01007387 */ /* 0x000fe20000100800 */
[----:B-1----:R-:W-:Y:S02]  /*d1d60*/  IMAD.MOV.U32 R88, RZ, RZ, R91 ;  /* 0x000000ffff587224 */ /* 0x002fe400078e005b */
[--C-:B------:R-:W-:Y:S02]  /*d1d70*/  IMAD.X R92, R92, 0x1, R0.reuse, P1 ;  /* 0x000000015c5c7824 */ /* 0x100fe400008e0600 */
[----:B------:R-:W-:-:S03]  /*d1d80*/  IMAD.X R90, R90, 0x1, R0, P3 ;  /* 0x000000015a5a7824 */ /* 0x000fc600018e0600 */
[----:B------:R1:W-:Y:S01]  /*d1d90*/  STL [R1+0x6ed4], R92 ;  /* 0x006ed45c01007387 */ /* 0x0003e20000100800 */
[----:B------:R-:W-:Y:S01]  /*d1da0*/  MOV R89, R92 ;  /* 0x0000005c00597202 */ /* 0x000fe20000000f00 */
[----:B------:R-:W-:Y:S02]  /*d1db0*/  STL [R1+0x6ee0], R4 ;  /* 0x006ee00401007387 */ /* 0x000fe40000100800 */
[----:B------:R-:W4:Y:S01]  /*d1dc0*/  LDL.LU R99, [R1+0x6f04] ;  /* 0x006f040001637983 */ /* 0x000f220000300800 */
[----:B------:R1:W-:Y:S01]  /*d1dd0*/  STL [R1+0x6edc], R90 ;  /* 0x006edc5a01007387 */ /* 0x0003e20000100800 */
[----:B------:R-:W4:Y:S03]  /*d1de0*/  LDL.LU R94, [R1+0x6f0c] ;  /* 0x006f0c00015e7983 */ /* 0x000f260000300800 */
[----:B------:R1:W-:Y:S04]  /*d1df0*/  LDGSTS.E [R5+0xb280], [R88.64], P2 ;  /* 0x0b28000058057fae */ /* 0x0003e80009121846 */
[----:B-1----:R-:W4:Y:S01]  /*d1e00*/  LDL.LU R92, [R1+0x6f14] ;  /* 0x006f1400015c7983 */ /* 0x002f220000300800 */
[----:B------:R-:W4:Y:S02]  /*d1e10*/  LDL.LU R91, [R1+0x6f18] ;  /* 0x006f1800015b7983 */ /* 0x000f240000300800 */
[----:B------:R-:W-:-:S02]  /*d1e20*/  IMAD.MOV.U32 R89, RZ, RZ, R90 ;  /* 0x000000ffff597224 */ /* 0x000fc400078e005a */
[----:B------:R-:W-:Y:S01]  /*d1e30*/  IMAD.MOV.U32 R88, RZ, RZ, R4 ;  /* 0x000000ffff587224 */ /* 0x000fe200078e0004 */
[----:B------:R-:W4:Y:S01]  /*d1e40*/  LDL.LU R90, [R1+0x6f1c] ;  /* 0x006f1c00015a7983 */ /* 0x000f220000300800 */
[----:B------:R-:W4:Y:S03]  /*d1e50*/  LDL.LU R4, [R1+0x6f20] ;  /* 0x006f200001047983 */ /* 0x000f260000300800 */
[----:B------:R1:W-:Y:S01]  /*d1e60*/  LDGSTS.E [R5+0xb300], [R88.64], P2 ;  /* 0x0b30000058057fae */ /* 0x0003e20009121846 */
[----:B---3--:R-:W-:-:S05]  /*d1e70*/  IADD3 R102, P1, R102, R2, RZ ;  /* 0x0000000266667210 */ /* 0x008fca0007f3e0ff */
[----:B--2---:R-:W-:Y:S02]  /*d1e80*/  IMAD.X R103, R103, 0x1, R0, P1 ;  /* 0x0000000167677824 */ /* 0x004fe400008e0600 */
[----:B-1----:R-:W-:Y:S02]  /*d1e90*/  IMAD.MOV.U32 R88, RZ, RZ, R102 ;  /* 0x000000ffff587224 */ /* 0x002fe400078e0066 */
[----:B------:R-:W-:Y:S01]  /*d1ea0*/  IMAD.MOV.U32 R89, RZ, RZ, R103 ;  /* 0x000000ffff597224 */ /* 0x000fe200078e0067 */
[----:B------:R-:W-:Y:S01]  /*d1eb0*/  STL [R1+0x6ee8], R102 ;  /* 0x006ee86601007387 */ /* 0x000fe20000100800 */
[----:B------:R-:W-:Y:S03]  /*d1ec0*/  STL [R1+0x6ee4], R103 ;  /* 0x006ee46701007387 */ /* 0x000fe60000100800 */
[----:B------:R1:W-:Y:S01]  /*d1ed0*/  LDGSTS.E [R5+0xb380], [R88.64], P2 ;  /* 0x0b38000058057fae */ /* 0x0003e20009121846 */
[----:B----4-:R-:W-:-:S04]  /*d1ee0*/  IADD3 R7, P3, R7, R2, RZ ;  /* 0x0000000207077210 */ /* 0x010fc80007f7e0ff */
[----:B------:R-:W-:Y:S01]  /*d1ef0*/  IADD3.X R96, R96, R0, RZ, P3, !PT ;  /* 0x0000000060607210 */ /* 0x000fe20001ffe4ff */
[----:B------:R-:W-:Y:S01]  /*d1f00*/  STL [R1+0x6ef0], R7 ;  /* 0x006ef00701007387 */ /* 0x000fe20000100800 */
[----:B-1----:R-:W-:Y:S02]  /*d1f10*/  IMAD.MOV.U32 R88, RZ, RZ, R7 ;  /* 0x000000ffff587224 */ /* 0x002fe400078e0007 */
[----:B------:R-:W-:Y:S01]  /*d1f20*/  MOV R89, R96 ;  /* 0x0000006000597202 */ /* 0x000fe20000000f00 */
[----:B------:R1:W-:Y:S04]  /*d1f30*/  STL [R1+0x6eec], R96 ;  /* 0x006eec6001007387 */ /* 0x0003e80000100800 */
[----:B------:R2:W-:Y:S01]  /*d1f40*/  LDGSTS.E [R5+0xb400], [R88.64], P2 ;  /* 0x0b40000058057fae */ /* 0x0005e20009121846 */
[----:B------:R-:W-:-:S02]  /*d1f50*/  IADD3 R97, P1, R97, R2, RZ ;  /* 0x0000000261617210 */ /* 0x000fc40007f3e0ff */
[----:B------:R-:W-:Y:S01]  /*d1f60*/  IADD3 R100, P3, R100, R2, RZ ;  /* 0x0000000264647210 */ /* 0x000fe20007f7e0ff */
[----:B-1----:R-:W3:Y:S01]  /*d1f70*/  LDL.LU R96, [R1+0x6f28] ;  /* 0x006f280001607983 */ /* 0x002ee20000300800 */
[----:B------:R-:W4:Y:S02]  /*d1f80*/  LDL.LU R7, [R1+0x70b0] ;  /* 0x0070b00001077983 */ /* 0x000f240000300800 */
[--C-:B------:R-:W-:Y:S02]  /*d1f90*/  IMAD.X R98, R98, 0x1, R0.reuse, P1 ;  /* 0x0000000162627824 */ /* 0x100fe400008e0600 */
[----:B------:R1:W-:Y:S02]  /*d1fa0*/  STL [R1+0x6ef8], R97 ;  /* 0x006ef86101007387 */ /* 0x0003e40000100800 */
[----:B------:R-:W-:Y:S02]  /*d1fb0*/  IMAD.X R101, R101, 0x1, R0, P3 ;  /* 0x0000000165657824 */ /* 0x000fe400018e0600 */
[----:B--2---:R-:W-:Y:S01]  /*d1fc0*/  IMAD.MOV.U32 R88, RZ, RZ, R97 ;  /* 0x000000ffff587224 */ /* 0x004fe200078e0061 */
[----:B------:R2:W-:Y:S01]  /*d1fd0*/  STL [R1+0x6ef4], R98 ;  /* 0x006ef46201007387 */ /* 0x0005e20000100800 */
[----:B------:R-:W-:Y:S03]  /*d1fe0*/  STL [R1+0x6f00], R100 ;  /* 0x006f006401007387 */ /* 0x000fe60000100800 */
[----:B-1----:R-:W4:Y:S01]  /*d1ff0*/  LDL.LU R97, [R1+0x6f24] ;  /* 0x006f240001617983 */ /* 0x002f220000300800 */
[----:B------:R-:W-:Y:S01]  /*d2000*/  MOV R89, R98 ;  /* 0x0000006200597202 */ /* 0x000fe20000000f00 */
[----:B------:R-:W-:Y:S02]  /*d2010*/  STL [R1+0x6efc], R101 ;  /* 0x006efc6501007387 */ /* 0x000fe40000100800 */
[----:B--2---:R-:W2:Y:S01]  /*d2020*/  LDL.LU R98, [R1+0x70ac] ;  /* 0x0070ac0001627983 */ /* 0x004ea20000300800 */
[----:B------:R-:W-:-:S03]  /*d2030*/  IADD3 R95, P1, R95, R2, RZ ;  /* 0x000000025f5f7210 */ /* 0x000fc60007f3e0ff */
[----:B------:R1:W-:Y:S01]  /*d2040*/  LDGSTS.E [R5+0xb480], [R88.64], P2 ;  /* 0x0b48000058057fae */ /* 0x0003e20009121846 */
[----:B------:R-:W-:-:S03]  /*d2050*/  IADD3 R93, P3, R93, R2, RZ ;  /* 0x000000025d5d7210 */ /* 0x000fc60007f7e0ff */
[----:B------:R-:W-:Y:S01]  /*d2060*/  STL [R1+0x6f08], R95 ;  /* 0x006f085f01007387 */ /* 0x000fe20000100800 */
[--C-:B------:R-:W-:Y:S01]  /*d2070*/  IMAD.X R99, R99, 0x1, R0.reuse, P1 ;  /* 0x0000000163637824 */ /* 0x100fe200008e0600 */
[----:B------:R-:W-:Y:S02]  /*d2080*/  IADD3.X R94, R94, R0, RZ, P3, !PT ;  /* 0x000000005e5e7210 */ /* 0x000fe40001ffe4ff */
[-C--:B------:R-:W-:Y:S02]  /*d2090*/  IADD3 R91, P1, R91, R2.reuse, RZ ;  /* 0x000000025b5b7210 */ /* 0x080fe40007f3e0ff */
[----:B------:R-:W-:Y:S01]  /*d20a0*/  STL [R1+0x6f04], R99 ;  /* 0x006f046301007387 */ /* 0x000fe20000100800 */
[----:B------:R-:W-:Y:S02]  /*d20b0*/  STL [R1+0x6f10], R93 ;  /* 0x006f105d01007387 */ /* 0x000fe40000100800 */
[--C-:B------:R-:W-:Y:S01]  /*d20c0*/  IMAD.X R92, R92, 0x1, R0.reuse, P1 ;  /* 0x000000015c5c7824 */ /* 0x100fe200008e0600 */
[----:B------:R-:W-:Y:S01]  /*d20d0*/  IADD3 R4, P3, R4, R2, RZ ;  /* 0x0000000204047210 */ /* 0x000fe20007f7e0ff */
[----:B------:R-:W-:Y:S01]  /*d20e0*/  STL [R1+0x6f0c], R94 ;  /* 0x006f0c5e01007387 */ /* 0x000fe20000100800 */
[----:B------:R-:W-:Y:S03]  /*d20f0*/  STL [R1+0x6f18], R91 ;  /* 0x006f185b01007387 */ /* 0x000fe60000100800 */
[----:B------:R-:W-:Y:S01]  /*d2100*/  IMAD.X R90, R90, 0x1, R0, P3 ;  /* 0x000000015a5a7824 */ /* 0x000fe200018e0600 */
[----:B------:R-:W-:Y:S01]  /*d2110*/  STL [R1+0x6f14], R92 ;  /* 0x006f145c01007387 */ /* 0x000fe20000100800 */
[----:B------:R-:W-:Y:S03]  /*d2120*/  STL [R1+0x6f20], R4 ;  /* 0x006f200401007387 */ /* 0x000fe60000100800 */
[----:B------:R1:W-:Y:S01]  /*d2130*/  STL [R1+0x6f1c], R90 ;  /* 0x006f1c5a01007387 */ /* 0x0003e20000100800 */
[----:B------:R-:W2:Y:S02]  /*d2140*/  LDL.LU.64 R110, [R1+0x63a0] ;  /* 0x0063a000016e7983 */ /* 0x000ea40000300a00 */
[----:B-1----:R-:W-:-:S02]  /*d2150*/  IMAD.MOV.U32 R88, RZ, RZ, R100 ;  /* 0x000000ffff587224 */ /* 0x002fc400078e0064 */
        /* <DEDUP_REMOVED lines=12> */
[----:B------:R-:W2:Y:S01]  /*d2220*/  LDL.LU.64 R90, [R1+0x6398] ;  /* 0x00639800015a7983 */ /* 0x000ea20000300a00 */
[----:B------:R-:W2:Y:S02]  /*d2230*/  LDL.LU.64 R92, [R1+0x6390] ;  /* 0x00639000015c7983 */ /* 0x000ea40000300a00 */
[----:B------:R-:W-:Y:S02]  /*d2240*/  IMAD.MOV.U32 R88, RZ, RZ, R4 ;  /* 0x000000ffff587224 */ /* 0x000fe400078e0004 */
[----:B------:R-:W2:Y:S03]  /*d2250*/  LDL.LU.64 R94, [R1+0x6388] ;  /* 0x00638800015e7983 */ /* 0x000ea60000300a00 */
[----:B------:R1:W-:Y:S01]  /*d2260*/  LDGSTS.E [R5+0xb700], [R88.64], P2 ;  /* 0x0b70000058057fae */ /* 0x0003e20009121846 */
[----:B------:R-:W-:-:S04]  /*d2270*/  ISETP.GT.AND P1, PT, R6, 0x1a, PT ;  /* 0x0000001a0600780c */ /* 0x000fc80003f24270 */
[----:B------:R-:W-:-:S04]  /*d2280*/  SEL R4, RZ, 0x4, !P1 ;  /* 0x00000004ff047807 */ /* 0x000fc80004800000 */
[----:B------:R-:W-:-:S04]  /*d2290*/  SEL R4, R4, RZ, !P0 ;  /* 0x000000ff04047207 */ /* 0x000fc80004000000 */
[----:B------:R-:W-:Y:S02]  /*d22a0*/  ISETP.NE.U32.AND P1, PT, R4, RZ, PT ;  /* 0x000000ff0400720c */ /* 0x000fe40003f25070 */
[-C--:B---3--:R-:W-:Y:S02]  /*d22b0*/  IADD3 R96, P3, R96, R2.reuse, RZ ;  /* 0x0000000260607210 */ /* 0x088fe40007f7e0ff */
[----:B----4-:R-:W-:-:S03]  /*d22c0*/  IADD3 R7, P4, R7, R2, RZ ;  /* 0x0000000207077210 */ /* 0x010fc60007f9e0ff */
[----:B------:R-:W-:Y:S01]  /*d22d0*/  STL [R1+0x6f28], R96 ;  /* 0x006f286001007387 */ /* 0x000fe20000100800 */
[----:B-1----:R-:W-:Y:S02]  /*d22e0*/  IMAD.MOV.U32 R88, RZ, RZ, R96 ;  /* 0x000000ffff587224 */ /* 0x002fe400078e0060 */
[----:B------:R-:W-:-:S04]  /*d22f0*/  IMAD.X R97, R97, 0x1, R0, P3 ;  /* 0x0000000161617824 */ /* 0x000fc800018e0600 */
[----:B------:R-:W-:Y:S01]  /*d2300*/  IMAD.MOV.U32 R89, RZ, RZ, R97 ;  /* 0x000000ffff597224 */ /* 0x000fe200078e0061 */
[----:B------:R1:W-:Y:S01]  /*d2310*/  STL [R1+0x6f24], R97 ;  /* 0x006f246101007387 */ /* 0x0003e20000100800 */
[----:B------:R-:W-:Y:S01]  /*d2320*/  STL [R1+0x70b0], R7 ;  /* 0x0070b00701007387 */ /* 0x000fe20000100800 */
[----:B--2---:R-:W-:Y:S02]  /*d2330*/  IADD3.X R98, R98, R0, RZ, P4, !PT ;  /* 0x0000000062627210 */ /* 0x004fe400027fe4ff */
[----:B------:R2:W-:Y:S04]  /*d2340*/  LDGSTS.E [R5+0xb780], [R88.64], P2 ;  /* 0x0b78000058057fae */ /* 0x0005e80009121846 */
[----:B-1----:R-:W3:Y:S01]  /*d2350*/  LDL.LU.64 R96, [R1+0x6380] ;  /* 0x0063800001607983 */ /* 0x002ee20000300a00 */
[----:B------:R1:W-:Y:S01]  /*d2360*/  STL [R1+0x70ac], R98 ;  /* 0x0070ac6201007387 */ /* 0x0003e20000100800 */
[----:B--2---:R-:W-:-:S02]  /*d2370*/  MOV R89, R98 ;  /* 0x0000006200597202 */ /* 0x004fc40000000f00 */
[----:B-1----:R-:W2:Y:S01]  /*d2380*/  LDL.LU.64 R98, [R1+0x6378] ;  /* 0x0063780001627983 */ /* 0x002ea20000300a00 */
[----:B------:R-:W4:Y:S02]  /*d2390*/  LDL.LU.64 R100, [R1+0x6370] ;  /* 0x0063700001647983 */ /* 0x000f240000300a00 */
[----:B------:R-:W4:Y:S01]  /*d23a0*/  LDL.LU.64 R102, [R1+0x6368] ;  /* 0x0063680001667983 */ /* 0x000f220000300a00 */
[C---:B------:R-:W-:Y:S01]  /*d23b0*/  ISETP.GT.AND P2, PT, R6.reuse, 0x1e, PT ;  /* 0x0000001e0600780c */ /* 0x040fe20003f44270 */
[----:B------:R-:W4:Y:S01]  /*d23c0*/  LDL.LU.64 R104, [R1+0x6360] ;  /* 0x0063600001687983 */ /* 0x000f220000300a00 */
[----:B------:R-:W-:Y:S01]  /*d23d0*/  IMAD.MOV.U32 R88, RZ, RZ, R7 ;  /* 0x000000ffff587224 */ /* 0x000fe200078e0007 */
[----:B------:R-:W-:Y:S02]  /*d23e0*/  ISETP.GT.AND P3, PT, R6, 0x3, PT ;  /* 0x000000030600780c */ /* 0x000fe40003f64270 */
[----:B------:R-:W-:Y:S01]  /*d23f0*/  SEL R7, RZ, 0x4, !P2 ;  /* 0x00000004ff077807 */ /* 0x000fe20005000000 */
[----:B------:R-:W4:Y:S01]  /*d2400*/  LDL.LU.64 R106, [R1+0x6358] ;  /* 0x00635800016a7983 */ /* 0x000f220000300a00 */
[----:B------:R-:W4:Y:S01]  /*d2410*/  LDL.LU.64 R108, [R1+0x6350] ;  /* 0x00635000016c7983 */ /* 0x000f220000300a00 */
[----:B------:R-:W-:-:S02]  /*d2420*/  SEL R4, RZ, 0x4, !P3 ;  /* 0x00000004ff047807 */ /* 0x000fc40005800000 */
[----:B------:R-:W-:Y:S01]  /*d2430*/  SEL R7, R7, RZ, !P0 ;  /* 0x000000ff07077207 */ /* 0x000fe20004000000 */
[----:B------:R-:W4:Y:S01]  /*d2440*/  LDL.LU R150, [R1+0x652c] ;  /* 0x00652c0001967983 */ /* 0x000f220000300800 */
[----:B------:R-:W4:Y:S01]  /*d2450*/  LDL.LU R148, [R1+0x6530] ;  /* 0x0065300001947983 */ /* 0x000f220000300800 */
[----:B------:R-:W-:Y:S02]  /*d2460*/  SEL R4, R4, RZ, !P0 ;  /* 0x000000ff04047207 */ /* 0x000fe40004000000 */
[----:B------:R-:W-:Y:S01]  /*d2470*/  ISETP.NE.U32.AND P3, PT, R7, RZ, PT ;  /* 0x000000ff0700720c */ /* 0x000fe20003f65070 */
[----:B------:R1:W-:Y:S01]  /*d2480*/  LDGSTS.E [R5+0xd000], [R88.64], P1 ;  /* 0x0d00000058057fae */ /* 0x0003e20008921846 */
[----:B------:R-:W-:Y:S02]  /*d2490*/  ISETP.NE.U32.AND P2, PT, R4, RZ, PT ;  /* 0x000000ff0400720c */ /* 0x000fe40003f45070 */
[----:B------:R-:W-:-:S05]  /*d24a0*/  IADD3 R7, P4, R110, R2, RZ ;  /* 0x000000026e077210 */ /* 0x000fca0007f9e0ff */
[----:B------:R-:W-:Y:S02]  /*d24b0*/  IMAD.X R4, R111, 0x1, R0, P4 ;  /* 0x000000016f047824 */ /* 0x000fe400020e0600 */
        /* <DEDUP_REMOVED lines=20> */
[----:B-1----:R-:W-:-:S05]  /*d2600*/  IADD3 R89, P4, R90, R2, RZ ;  /* 0x000000025a597210 */ /* 0x002fca0007f9e0ff */
[----:B------:R-:W-:Y:S01]  /*d2610*/  IMAD.X R88, R91, 0x1, R0, P4 ;  /* 0x000000015b587824 */ /* 0x000fe200020e0600 */
[----:B------:R-:W-:-:S05]  /*d2620*/  IADD3 R91, P4, R92, R2, RZ ;  /* 0x000000025c5b7210 */ /* 0x000fca0007f9e0ff */
[----:B------:R-:W-:Y:S01]  /*d2630*/  IMAD.X R90, R93, 0x1, R0, P4 ;  /* 0x000000015d5a7824 */ /* 0x000fe200020e0600 */
[----:B------:R-:W-:-:S04]  /*d2640*/  IADD3 R93, P4, R94, R2, RZ ;  /* 0x000000025e5d7210 */ /* 0x000fc80007f9e0ff */
[----:B------:R-:W-:Y:S02]  /*d2650*/  IADD3.X R92, R95, R0, RZ, P4, !PT ;  /* 0x000000005f5c7210 */ /* 0x000fe400027fe4ff */
[----:B------:R-:W-:Y:S02]  /*d2660*/  LOP3.LUT R91, R91, R90, RZ, 0x3c, !PT ;  /* 0x0000005a5b5b7212 */ /* 0x000fe400078e3cff */
[----:B---3--:R-:W-:-:S05]  /*d2670*/  IADD3 R95, P4, R96, R2, RZ ;  /* 0x00000002605f7210 */ /* 0x008fca0007f9e0ff */
[----:B------:R-:W-:Y:S01]  /*d2680*/  IMAD.X R94, R97, 0x1, R0, P4 ;  /* 0x00000001615e7824 */ /* 0x000fe200020e0600 */
[----:B--2---:R-:W-:-:S05]  /*d2690*/  IADD3 R97, P4, R98, R2, RZ ;  /* 0x0000000262617210 */ /* 0x004fca0007f9e0ff */
[----:B------:R-:W-:Y:S01]  /*d26a0*/  IMAD.X R96, R99, 0x1, R0, P4 ;  /* 0x0000000163607824 */ /* 0x000fe200020e0600 */
[----:B----4-:R-:W-:-:S05]  /*d26b0*/  IADD3 R99, P4, R100, R2, RZ ;  /* 0x0000000264637210 */ /* 0x010fca0007f9e0ff */
        /* <DEDUP_REMOVED lines=47> */
[----:B------:R-:W-:Y:S01]  /*d29b0*/  LOP3.LUT R97, R97, R96, RZ, 0x3c, !PT ;  /* 0x0000006061617212 */ /* 0x000fe200078e3cff */
[----:B------:R-:W-:Y:S01]  /*d29c0*/  IMAD.X R144, R147, 0x1, R0, P4 ;  /* 0x0000000193907824 */ /* 0x000fe200020e0600 */
[----:B------:R-:W-:Y:S02]  /*d29d0*/  IADD3 R148, P4, R148, R2, RZ ;  /* 0x0000000294947210 */ /* 0x000fe40007f9e0ff */
[----:B------:R-:W-:Y:S02]  /*d29e0*/  LOP3.LUT R90, R91, R90, RZ, 0x3c, !PT ;  /* 0x0000005a5b5a7212 */ /* 0x000fe400078e3cff */
[----:B------:R-:W-:Y:S01]  /*d29f0*/  LOP3.LUT R99, R99, R98, RZ, 0x3c, !PT ;  /* 0x0000006263637212 */ /* 0x000fe200078e3cff */
[----:B------:R-:W-:Y:S01]  /*d2a00*/  IMAD.MOV.U32 R166, RZ, RZ, R7 ;  /* 0x000000ffffa67224 */ /* 0x000fe200078e0007 */
[----:B------:R-:W-:Y:S01]  /*d2a10*/  IADD3.X R150, R150, R0, RZ, P4, !PT ;  /* 0x0000000096967210 */ /* 0x000fe200027fe4ff */
[----:B------:R-:W-:Y:S01]  /*d2a20*/  IMAD.MOV.U32 R167, RZ, RZ, R4 ;  /* 0x000000ffffa77224 */ /* 0x000fe200078e0004 */
[----:B------:R-:W-:Y:S01]  /*d2a30*/  LOP3.LUT R94, R95, R94, RZ, 0x3c, !PT ;  /* 0x0000005e5f5e7212 */ /* 0x000fe200078e3cff */
[----:B------:R-:W-:Y:S01]  /*d2a40*/  IMAD.MOV.U32 R164, RZ, RZ, R89 ;  /* 0x000000ffffa47224 */ /* 0x000fe200078e0059 */
[----:B------:R-:W-:-:S02]  /*d2a50*/  MOV R165, R88 ;  /* 0x0000005800a57202 */ /* 0x000fc40000000f00 */
[----:B------:R-:W-:Y:S02]  /*d2a60*/  LOP3.LUT R96, R97, R96, RZ, 0x3c, !PT ;  /* 0x0000006061607212 */ /* 0x000fe400078e3cff */
[----:B------:R-:W-:Y:S02]  /*d2a70*/  LOP3.LUT R91, R91, R90, RZ, 0x3c, !PT ;  /* 0x0000005a5b5b7212 */ /* 0x000fe400078e3cff */
[----:B------:R-:W-:Y:S02]  /*d2a80*/  LOP3.LUT R98, R99, R98, RZ, 0x3c, !PT ;  /* 0x0000006263627212 */ /* 0x000fe400078e3cff */
[----:B------:R-:W-:Y:S02]  /*d2a90*/  LOP3.LUT R107, R107, R106, RZ, 0x3c, !PT ;  /* 0x0000006a6b6b7212 */ /* 0x000fe400078e3cff */
[----:B------:R-:W-:Y:S01]  /*d2aa0*/  IADD3 R147, P5, R152, R2, RZ ;  /* 0x0000000298937210 */ /* 0x000fe20007fbe0ff */
[----:B------:R-:W-:Y:S01]  /*d2ab0*/  STL [R1+0x6530], R148 ;  /* 0x0065309401007387 */ /* 0x000fe20000100800 */
[----:B------:R-:W-:-:S02]  /*d2ac0*/  IMAD.MOV.U32 R158, RZ, RZ, R93 ;  /* 0x000000ffff9e7224 */ /* 0x000fc400078e005d */
[----:B------:R-:W-:Y:S01]  /*d2ad0*/  IMAD.MOV.U32 R159, RZ, RZ, R92 ;  /* 0x000000ffff9f7224 */ /* 0x000fe200078e005c */
[----:B------:R-:W-:Y:S01]  /*d2ae0*/  LOP3.LUT R109, R109, R108, RZ, 0x3c, !PT ;  /* 0x0000006c6d6d7212 */ /* 0x000fe200078e3cff */
[----:B------:R-:W-:Y:S01]  /*d2af0*/  STL [R1+0x652c], R150 ;  /* 0x00652c9601007387 */ /* 0x000fe20000100800 */
[----:B------:R-:W-:Y:S02]  /*d2b00*/  LOP3.LUT R95, R95, R94, RZ, 0x3c, !PT ;  /* 0x0000005e5f5f7212 */ /* 0x000fe400078e3cff */
[----:B------:R-:W-:Y:S01]  /*d2b10*/  LOP3.LUT R111, R111, R110, RZ, 0x3c, !PT ;  /* 0x0000006e6f6f7212 */ /* 0x000fe200078e3cff */
[----:B------:R-:W-:Y:S01]  /*d2b20*/  STL.64 [R1+0x63a0], R166 ;  /* 0x0063a0a601007387 */ /* 0x000fe20000100a00 */
[----:B------:R-:W-:Y:S02]  /*d2b30*/  LOP3.LUT R97, R97, R96, RZ, 0x3c, !PT ;  /* 0x0000006061617212 */ /* 0x000fe400078e3cff */
[----:B------:R-:W-:Y:S01]  /*d2b40*/  LOP3.LUT R113, R113, R112, RZ, 0x3c, !PT ;  /* 0x0000007071717212 */ /* 0x000fe200078e3cff */
[----:B------:R-:W-:Y:S01]  /*d2b50*/  STL.64 [R1+0x6398], R164 ;  /* 0x006398a401007387 */ /* 0x000fe20000100a00 */
[----:B------:R-:W-:-:S02]  /*d2b60*/  LOP3.LUT R99, R99, R98, RZ, 0x3c, !PT ;  /* 0x0000006263637212 */ /* 0x000fc400078e3cff */
[----:B------:R-:W-:Y:S02]  /*d2b70*/  LOP3.LUT R106, R107, R106, RZ, 0x3c, !PT ;  /* 0x0000006a6b6a7212 */ /* 0x000fe400078e3cff */
[----:B------:R-:W-:Y:S01]  /*d2b80*/  LOP3.LUT R115, R115, R114, RZ, 0x3c, !PT ;  /* 0x0000007273737212 */ /* 0x000fe200078e3cff */
[----:B------:R1:W-:Y:S01]  /*d2b90*/  STL.64 [R1+0x6390], R90 ;  /* 0x0063905a01007387 */ /* 0x0003e20000100a00 */
[----:B------:R-:W-:Y:S01]  /*d2ba0*/  IMAD.MOV.U32 R156, RZ, RZ, R101 ;  /* 0x000000ffff9c7224 */ /* 0x000fe200078e0065 */
[----:B------:R-:W-:Y:S02]  /*d2bb0*/  MOV R157, R100 ;  /* 0x00000064009d7202 */ /* 0x000fe40000000f00 */
[----:B------:R-:W-:Y:S02]  /*d2bc0*/  LOP3.LUT R108, R109, R108, RZ, 0x3c, !PT ;  /* 0x0000006c6d6c7212 */ /* 0x000fe400078e3cff */
[----:B------:R-:W-:Y:S01]  /*d2bd0*/  LOP3.LUT R117, R117, R116, RZ, 0x3c, !PT ;  /* 0x0000007475757212 */ /* 0x000fe200078e3cff */
[----:B------:R-:W-:Y:S01]  /*d2be0*/  IMAD.X R146, R153, 0x1, R0, P5 ;  /* 0x0000000199927824 */ /* 0x000fe200028e0600 */
[----:B------:R-:W-:Y:S01]  /*d2bf0*/  STL.64 [R1+0x6388], R158 ;  /* 0x0063889e01007387 */ /* 0x000fe20000100a00 */
[----:B------:R-:W-:-:S02]  /*d2c00*/  IMAD.MOV.U32 R154, RZ, RZ, R103 ;  /* 0x000000ffff9a7224 */ /* 0x000fc400078e0067 */
[----:B------:R-:W-:Y:S01]  /*d2c10*/  IMAD.MOV.U32 R155, RZ, RZ, R102 ;  /* 0x000000ffff9b7224 */ /* 0x000fe200078e0066 */
[----:B------:R-:W-:Y:S02]  /*d2c20*/  LOP3.LUT R110, R111, R110, RZ, 0x3c, !PT ;  /* 0x0000006e6f6e7212 */ /* 0x000fe400078e3cff */
[----:B------:R-:W-:Y:S01]  /*d2c30*/  LOP3.LUT R119, R119, R118, RZ, 0x3c, !PT ;  /* 0x0000007677777212 */ /* 0x000fe200078e3cff */
[----:B------:R-:W-:Y:S01]  /*d2c40*/  STL.64 [R1+0x6380], R94 ;  /* 0x0063805e01007387 */ /* 0x000fe20000100a00 */
[----:B------:R-:W-:Y:S01]  /*d2c50*/  IMAD.MOV.U32 R152, RZ, RZ, R105 ;  /* 0x000000ffff987224 */ /* 0x000fe200078e0069 */
[----:B------:R-:W-:Y:S02]  /*d2c60*/  MOV R153, R104 ;  /* 0x0000006800997202 */ /* 0x000fe40000000f00 */
[----:B------:R-:W-:Y:S02]  /*d2c70*/  LOP3.LUT R112, R113, R112, RZ, 0x3c, !PT ;  /* 0x0000007071707212 */ /* 0x000fe400078e3cff */
[----:B------:R-:W-:Y:S01]  /*d2c80*/  LOP3.LUT R121, R121, R120, RZ, 0x3c, !PT ;  /* 0x0000007879797212 */ /* 0x000fe200078e3cff */
[----:B------:R2:W-:Y:S01]  /*d2c90*/  STL.64 [R1+0x6378], R96 ;  /* 0x0063786001007387 */ /* 0x0005e20000100a00 */
[----:B------:R-:W-:-:S02]  /*d2ca0*/  LOP3.LUT R107, R107, R106, RZ, 0x3c, !PT ;  /* 0x0000006a6b6b7212 */ /* 0x000fc400078e3cff */
[----:B------:R-:W-:Y:S02]  /*d2cb0*/  LOP3.LUT R114, R115, R114, RZ, 0x3c, !PT ;  /* 0x0000007273727212 */ /* 0x000fe400078e3cff */
[----:B------:R-:W-:Y:S01]  /*d2cc0*/  LOP3.LUT R123, R123, R122, RZ, 0x3c, !PT ;  /* 0x0000007a7b7b7212 */ /* 0x000fe200078e3cff */
[----:B------:R3:W-:Y:S01]  /*d2cd0*/  STL.64 [R1+0x6370], R98 ;  /* 0x0063706201007387 */ /* 0x0007e20000100a00 */
        /* <DEDUP_REMOVED lines=33> */
[----:B------:R-:W-:Y:S01]  /*d2ef0*/  STL.64 [R1+0x61a8], R116 ;  /* 0x0061a87401007387 */ /* 0x000fe20000100a00 */
[----:B------:R-:W-:Y:S02]  /*d2f00*/  LOP3.LUT R127, R127, R126, RZ, 0x3c, !PT ;  /* 0x0000007e7f7f7212 */ /* 0x000fe400078e3cff */
[----:B------:R-:W-:Y:S01]  /*d2f10*/  LOP3.LUT R134, R135, R134, RZ, 0x3c, !PT ;  /* 0x0000008687867212 */ /* 0x000fe200078e3cff */
[----:B------:R-:W-:Y:S01]  /*d2f20*/  STL.64 [R1+0x61a0], R118 ;  /* 0x0061a07601007387 */ /* 0x000fe20000100a00 */
[----:B------:R-:W-:-:S02]  /*d2f30*/  LOP3.LUT R129, R129, R128, RZ, 0x3c, !PT ;  /* 0x0000008081817212 */ /* 0x000fc400078e3cff */
[----:B------:R-:W-:Y:S01]  /*d2f40*/  LOP3.LUT R136, R137, R136, RZ, 0x3c, !PT ;  /* 0x0000008889887212 */ /* 0x000fe200078e3cff */
[----:B------:R-:W-:Y:S01]  /*d2f50*/  STL.64 [R1+0x6198], R120 ;  /* 0x0061987801007387 */ /* 0x000fe20000100a00 */
        /* <DEDUP_REMOVED lines=8> */
[----:B------:R-:W-:-:S02]  /*d2fe0*/  IMAD.MOV.U32 R104, RZ, RZ, R139 ;  /* 0x000000ffff687224 */ /* 0x000fc400078e008b */
[----:B------:R-:W-:Y:S02]  /*d2ff0*/  IMAD.MOV.U32 R105, RZ, RZ, R138 ;  /* 0x000000ffff697224 */ /* 0x000fe400078e008a */
[----:B------:R-:W-:Y:S01]  /*d3000*/  STL.64 [R1+0x6170], R130 ;  /* 0x0061708201007387 */ /* 0x000fe20000100a00 */
[----:B------:R-:W-:Y:S01]  /*d3010*/  MOV R102, R141 ;  /* 0x0000008d00667202 */ /* 0x000fe20000000f00 */
[----:B------:R-:W-:Y:S01]  /*d3020*/  IMAD.MOV.U32 R103, RZ, RZ, R140 ;  /* 0x000000ffff677224 */ /* 0x000fe200078e008c */
[----:B------:R-:W-:Y:S01]  /*d3030*/  STL.64 [R1+0x6168], R132 ;  /* 0x0061688401007387 */ /* 0x000fe20000100a00 */
[----:B------:R-:W-:Y:S02]  /*d3040*/  IMAD.MOV.U32 R100, RZ, RZ, R143 ;  /* 0x000000ffff647224 */ /* 0x000fe400078e008f */
[----:B------:R-:W-:Y:S02]  /*d3050*/  IMAD.MOV.U32 R101, RZ, RZ, R142 ;  /* 0x000000ffff657224 */ /* 0x000fe400078e008e */
[----:B------:R-:W-:Y:S02]  /*d3060*/  STL.64 [R1+0x6160], R134 ;  /* 0x0061608601007387 */ /* 0x000fe40000100a00 */
[----:B------:R-:W-:-:S02]  /*d3070*/  IMAD.MOV.U32 R92, RZ, RZ, R145 ;  /* 0x000000ffff5c7224 */ /* 0x000fc400078e0091 */
[----:B------:R-:W-:Y:S01]  /*d3080*/  IMAD.MOV.U32 R93, RZ, RZ, R144 ;  /* 0x000000ffff5d7224 */ /* 0x000fe200078e0090 */
[----:B------:R-:W-:Y:S01]  /*d3090*/  STL.64 [R1+0x6158], R136 ;  /* 0x0061588801007387 */ /* 0x000fe20000100a00 */
[----:B------:R-:W-:Y:S01]  /*d30a0*/  IMAD.MOV.U32 R88, RZ, RZ, R147 ;  /* 0x000000ffff587224 */ /* 0x000fe200078e0093 */
[----:B------:R-:W-:Y:S01]  /*d30b0*/  MOV R89, R146 ;  /* 0x0000009200597202 */ /* 0x000fe20000000f00 */
[----:B------:R-:W-:Y:S01]  /*d30c0*/  STL.64 [R1+0x6150], R104 ;  /* 0x0061506801007387 */ /* 0x000fe20000100a00 */
[----:B------:R-:W-:Y:S01]  /*d30d0*/  STL.64 [R1+0x6148], R102 ;  /* 0x0061486601007387 */ /* 0x000fe20000100a00 */
[----:B------:R-:W-:Y:S03]  /*d30e0*/  STL.64 [R1+0x6140], R100 ;  /* 0x0061406401007387 */ /* 0x000fe60000100a00 */
[----:B------:R2:W-:Y:S01]  /*d30f0*/  LDGSTS.E [R5+0xd080], [R166.64], P1 ;  /* 0x0d080000a6057fae */ /* 0x0005e20008921846 */
[----:B------:R1:W-:Y:S02]  /*d3100*/  STL.64 [R1+0x6138], R92 ;  /* 0x0061385c01007387 */ /* 0x0003e40000100a00 */
[----:B------:R2:W-:Y:S02]  /*d3110*/  LDGSTS.E [R5+0xd100], [R164.64], P1 ;  /* 0x0d100000a4057fae */ /* 0x0005e40008921846 */
[----:B------:R2:W-:Y:S01]  /*d3120*/  STL.64 [R1+0x6130], R88 ;  /* 0x0061305801007387 */ /* 0x0005e20000100a00 */
[----:B------:R1:W-:Y:S04]  /*d3130*/  LDGSTS.E [R5+0xd180], [R90.64], P1 ;  /* 0x0d1800005a057fae */ /* 0x0003e80008921846 */
[----:B------:R-:W4:Y:S01]  /*d3140*/  LDL.LU R7, [R1+0x6538] ;  /* 0x0065380001077983 */ /* 0x000f220000300800 */
[----:B------:R2:W-:Y:S02]  /*d3150*/  LDGSTS.E [R5+0xd200], [R158.64], P1 ;  /* 0x0d2000009e057fae */ /* 0x0005e40008921846 */
[----:B------:R2:W-:Y:S02]  /*d3160*/  LDGSTS.E [R5+0xd280], [R94.64], P1 ;  /* 0x0d2800005e057fae */ /* 0x0005e40008921846 */
[----:B------:R2:W-:Y:S01]  /*d3170*/  LDGSTS.E [R5+0xd300], [R96.64], P1 ;  /* 0x0d30000060057fae */ /* 0x0005e20008921846 */
[----:B------:R3:W-:Y:S01]  /*d3180*/  LDGSTS.E [R5+0xd380], [R98.64], P1 ;  /* 0x0d38000062057fae */ /* 0x0007e20008921846 */
[----:B------:R3:W-:Y:S02]  /*d3190*/  LDGSTS.E [R5+0xd400], [R156.64], P1 ;  /* 0x0d4000009c057fae */ /* 0x0007e40008921846 */
[----:B------:R3:W-:Y:S02]  /*d31a0*/  LDGSTS.E [R5+0xd480], [R154.64], P1 ;  /* 0x0d4800009a057fae */ /* 0x0007e40008921846 */
[----:B------:R3:W-:Y:S01]  /*d31b0*/  LDGSTS.E [R5+0xd500], [R152.64], P1 ;  /* 0x0d50000098057fae */ /* 0x0007e20008921846 */
[----:B------:R3:W-:Y:S04]  /*d31c0*/  LDGSTS.E [R5+0xd580], [R106.64], P1 ;  /* 0x0d5800006a057fae */ /* 0x0007e80008921846 */
[----:B-1----:R-:W4:Y:S01]  /*d31d0*/  LDL.LU R90, [R1+0x6540] ;  /* 0x00654000015a7983 */ /* 0x002f220000300800 */
[----:B------:R1:W-:Y:S02]  /*d31e0*/  LDGSTS.E [R5+0xd600], [R108.64], P1 ;  /* 0x0d6000006c057fae */ /* 0x0003e40008921846 */
[----:B------:R1:W-:Y:S02]  /*d31f0*/  LDGSTS.E [R5+0xd680], [R110.64], P1 ;  /* 0x0d6800006e057fae */ /* 0x0003e40008921846 */
[----:B------:R1:W-:Y:S01]  /*d3200*/  LDGSTS.E [R5+0xd700], [R112.64], P1 ;  /* 0x0d70000070057fae */ /* 0x0003e20008921846 */
[----:B------:R1:W-:Y:S04]  /*d3210*/  LDGSTS.E [R5+0xd780], [R114.64], P1 ;  /* 0x0d78000072057fae */ /* 0x0003e80008921846 */
[----:B--2---:R-:W2:Y:S01]  /*d3220*/  LDL.LU R97, [R1+0x6534] ;  /* 0x0065340001617983 */ /* 0x004ea20000300800 */
[----:B------:R-:W2:Y:S02]  /*d3230*/  LDL.LU R96, [R1+0x653c] ;  /* 0x00653c0001607983 */ /* 0x000ea40000300800 */
[----:B------:R-:W2:Y:S02]  /*d3240*/  LDL.LU R94, [R1+0x6548] ;  /* 0x00654800015e7983 */ /* 0x000ea40000300800 */
[----:B------:R-:W2:Y:S01]  /*d3250*/  LDL.LU R91, [R1+0x6550] ;  /* 0x00655000015b7983 */ /* 0x000ea20000300800 */
[----:B---3--:R-:W3:Y:S01]  /*d3260*/  LDL.LU R99, [R1+0x6544] ;  /* 0x0065440001637983 */ /* 0x008ee20000300800 */
[----:B------:R-:W3:Y:S03]  /*d3270*/  LDL.LU R95, [R1+0x654c] ;  /* 0x00654c00015f7983 */ /* 0x000ee60000300800 */
        /* <DEDUP_REMOVED lines=13> */
[----:B------:R-:W-:-:S02]  /*d3350*/  IMAD.SHL.U32 R252, R252, 0x4, RZ ;  /* 0x00000004fcfc7824 */ /* 0x000fc400078e00ff */
[----:B------:R1:W-:Y:S02]  /*d3360*/  LDGSTS.E [R5+0xf680], [R100.64], P3 ;  /* 0x0f68000064057fae */ /* 0x0003e40009921846 */
[----:B------:R1:W-:Y:S01]  /*d3370*/  LDGSTS.E [R5+0xf700], [R92.64], P3 ;  /* 0x0f7000005c057fae */ /* 0x0003e20009921846 */
[----:B------:R-:W-:Y:S01]  /*d3380*/  MOV R4, UR4 ;  /* 0x0000000400047c02 */ /* 0x000fe20008000f00 */
[----:B------:R1:W-:Y:S01]  /*d3390*/  LDGSTS.E [R5+0xf780], [R88.64], P3 ;  /* 0x0f78000058057fae */ /* 0x0003e20009921846 */
[----:B------:R-:W-:-:S03]  /*d33a0*/  LOP3.LUT R161, R252, 0x60, RZ, 0x3c, !PT ;  /* 0x00000060fca17812 */ /* 0x000fc600078e3cff */
[----:B-1----:R-:W3:Y:S01]  /*d33b0*/  LDL.LU R92, [R1+0x6558] ;  /* 0x00655800015c7983 */ /* 0x002ee20000300800 */
[----:B------:R-:W3:Y:S02]  /*d33c0*/  LDL.LU R93, [R1+0x6560] ;  /* 0x00656000015d7983 */ /* 0x000ee40000300800 */
[----:B------:R-:W3:Y:S02]  /*d33d0*/  LDL.LU R98, [R1+0x6554] ;  /* 0x0065540001627983 */ /* 0x000ee40000300800 */
[----:B------:R-:W-:Y:S02]  /*d33e0*/  IMAD R4, R4, 0x10000, R161 ;  /* 0x0001000004047824 */ /* 0x000fe400078e02a1 */
[----:B------:R-:W-:Y:S02]  /*d33f0*/  IMAD.MOV.U32 R88, RZ, RZ, R148 ;  /* 0x000000ffff587224 */ /* 0x000fe400078e0094 */
[----:B------:R-:W-:Y:S01]  /*d3400*/  IMAD.MOV.U32 R89, RZ, RZ, R150 ;  /* 0x000000ffff597224 */ /* 0x000fe200078e0096 */
[----:B------:R-:W3:Y:S04]  /*d3410*/  LDL.LU R5, [R1+0x655c] ;  /* 0x00655c0001057983 */ /* 0x000ee80000300800 */
[----:B------:R1:W-:Y:S01]  /*d3420*/  LDGSTS.E [R4+0x1800], [R88.64], P2 ;  /* 0x0180000058047fae */ /* 0x0003e20009121846 */
[----:B----4-:R-:W-:-:S02]  /*d3430*/  IADD3 R7, P1, R7, R2, RZ ;  /* 0x0000000207077210 */ /* 0x010fc40007f3e0ff */
[----:B------:R-:W-:-:S03]  /*d3440*/  IADD3 R90, P3, R90, R2, RZ ;  /* 0x000000025a5a7210 */ /* 0x000fc60007f7e0ff */
[----:B------:R4:W-:Y:S01]  /*d3450*/  STL [R1+0x6538], R7 ;  /* 0x0065380701007387 */ /* 0x0009e20000100800 */
[----:B--2---:R-:W-:Y:S01]  /*d3460*/  IADD3.X R97, R97, R0, RZ, P1, !PT ;  /* 0x0000000061617210 */ /* 0x004fe20000ffe4ff */
[----:B------:R-:W-:Y:S02]  /*d3470*/  IMAD.X R96, R96, 0x1, R0, P3 ;  /* 0x0000000160607824 */ /* 0x000fe400018e0600 */
[----:B-1----:R-:W-:Y:S02]  /*d3480*/  IMAD.MOV.U32 R88, RZ, RZ, R7 ;  /* 0x000000ffff587224 */ /* 0x002fe400078e0007 */
[----:B------:R-:W-:Y:S01]  /*d3490*/  STL [R1+0x6534], R97 ;  /* 0x0065346101007387 */ /* 0x000fe20000100800 */
[----:B------:R-:W-:Y:S02]  /*d34a0*/  IMAD.MOV.U32 R89, RZ, RZ, R97 ;  /* 0x000000ffff597224 */ /* 0x000fe400078e0061 */
[----:B------:R-:W-:Y:S01]  /*d34b0*/  STL [R1+0x6540], R90 ;  /* 0x0065405a01007387 */ /* 0x000fe20000100800 */
[----:B----4-:R-:W2:Y:S04]  /*d34c0*/  LDL.LU R7, [R1+0x6568] ;  /* 0x0065680001077983 */ /* 0x010ea80000300800 */
[----:B------:R1:W-:Y:S01]  /*d34d0*/  STL [R1+0x653c], R96 ;  /* 0x00653c6001007387 */ /* 0x0003e20000100800 */
[----:B------:R-:W4:Y:S03]  /*d34e0*/  LDL.LU R100, [R1+0x6570] ;  /* 0x0065700001647983 */ /* 0x000f260000300800 */
[----:B------:R1:W-:Y:S02]  /*d34f0*/  LDGSTS.E [R4+0x1880], [R88.64], P2 ;  /* 0x0188000058047fae */ /* 0x0003e40009121846 */
[----:B-1----:R-:W-:-:S02]  /*d3500*/  IMAD.MOV.U32 R89, RZ, RZ, R96 ;  /* 0x000000ffff597224 */ /* 0x002fc400078e0060 */
[----:B------:R-:W4:Y:S01]  /*d3510*/  LDL.LU R96, [R1+0x6564] ;  /* 0x0065640001607983 */ /* 0x000f220000300800 */
[----:B------:R-:W4:Y:S01]  /*d3520*/  LDL.LU R101, [R1+0x656c] ;  /* 0x00656c0001657983 */ /* 0x000f220000300800 */
[----:B------:R-:W-:Y:S02]  /*d3530*/  IADD3 R94, P1, R94, R2, RZ ;  /* 0x000000025e5e7210 */ /* 0x000fe40007f3e0ff */
[----:B------:R-:W-:Y:S02]  /*d3540*/  MOV R88, R90 ;  /* 0x0000005a00587202 */ /* 0x000fe40000000f00 */
[----:B------:R-:W-:Y:S01]  /*d3550*/  IADD3 R91, P3, R91, R2, RZ ;  /* 0x000000025b5b7210 */ /* 0x000fe20007f7e0ff */
[----:B------:R-:W4:Y:S01]  /*d3560*/  LDL.LU R97, [R1+0x6578] ;  /* 0x0065780001617983 */ /* 0x000f220000300800 */
[----:B------:R-:W4:Y:S02]  /*d3570*/  LDL.LU R90, [R1+0x6580] ;  /* 0x00658000015a7983 */ /* 0x000f240000300800 */
[--C-:B---3--:R-:W-:Y:S01]  /*d3580*/  IMAD.X R99, R99, 0x1, R0.reuse, P1 ;  /* 0x0000000163637824 */ /* 0x108fe200008e0600 */
[----:B------:R-:W-:Y:S04]  /*d3590*/  STL [R1+0x6548], R94 ;  /* 0x0065485e01007387 */ /* 0x000fe80000100800 */
[----:B------:R1:W-:Y:S04]  /*d35a0*/  LDGSTS.E [R4+0x1900], [R88.64], P2 ;  /* 0x0190000058047fae */ /* 0x0003e80009121846 */
[----:B------:R3:W-:Y:S01]  /*d35b0*/  STL [R1+0x6544], R99 ;  /* 0x0065446301007387 */ /* 0x0007e20000100800 */
[----:B------:R-:W-:-:S02]  /*d35c0*/  IMAD.X R95, R95, 0x1, R0, P3 ;  /* 0x000000015f5f7824 */ /* 0x000fc400018e0600 */
[----:B------:R-:W-:Y:S02]  /*d35d0*/  STL [R1+0x6550], R91 ;  /* 0x0065505b01007387 */ /* 0x000fe40000100800 */
[----:B-1----:R-:W-:Y:S02]  /*d35e0*/  IMAD.MOV.U32 R89, RZ, RZ, R99 ;  /* 0x000000ffff597224 */ /* 0x002fe400078e0063 */
[----:B---3--:R-:W2:Y:S01]  /*d35f0*/  LDL.LU R99, [R1+0x6574] ;  /* 0x0065740001637983 */ /* 0x008ea20000300800 */
[----:B------:R-:W-:Y:S01]  /*d3600*/  MOV R88, R94 ;  /* 0x0000005e00587202 */ /* 0x000fe20000000f00 */
[----:B------:R1:W-:Y:S02]  /*d3610*/  STL [R1+0x654c], R95 ;  /* 0x00654c5f01007387 */ /* 0x0003e40000100800 */
[----:B------:R-:W2:Y:S01]  /*d3620*/  LDL.LU R94, [R1+0x657c] ;  /* 0x00657c00015e7983 */ /* 0x000ea20000300800 */
[-C--:B------:R-:W-:Y:S02]  /*d3630*/  IADD3 R92, P1, R92, R2.reuse, RZ ;  /* 0x000000025c5c7210 */ /* 0x080fe40007f3e0ff */
[----:B------:R-:W-:Y:S01]  /*d3640*/  IADD3 R93, P3, R93, R2, RZ ;  /* 0x000000025d5d7210 */ /* 0x000fe20007f7e0ff */
[----:B------:R1:W-:Y:S01]  /*d3650*/  LDGSTS.E [R4+0x1980], [R88.64], P2 ;  /* 0x0198000058047fae */ /* 0x0003e20009121846 */
[----:B------:R-:W-:-:S03]  /*d3660*/  IADD3.X R98, R98, R0, RZ, P1, !PT ;  /* 0x0000000062627210 */ /* 0x000fc60000ffe4ff */
[----:B------:R-:W-:Y:S02]  /*d3670*/  IMAD.X R5, R5, 0x1, R0, P3 ;  /* 0x0000000105057824 */ /* 0x000fe400018e0600 */
[----:B-1----:R-:W-:Y:S02]  /*d3680*/  IMAD.MOV.U32 R88, RZ, RZ, R91 ;  /* 0x000000ffff587224 */ /* 0x002fe400078e005b */
[----:B------:R-:W-:Y:S02]  /*d3690*/  IMAD.MOV.U32 R89, RZ, RZ, R95 ;  /* 0x000000ffff597224 */ /* 0x000fe400078e005f */
[----:B------:R-:W2:Y:S01]  /*d36a0*/  LDL.LU R95, [R1+0x6588] ;  /* 0x00658800015f7983 */ /* 0x000ea20000300800 */
[----:B------:R-:W2:Y:S02]  /*d36b0*/  LDL.LU R91, [R1+0x6590] ;  /* 0x00659000015b7983 */ /* 0x000ea40000300800 */
[----:B------:R-:W-:Y:S01]  /*d36c0*/  STL [R1+0x6558], R92 ;  /* 0x0065585c01007387 */ /* 0x000fe20000100800 */
[----:B------:R1:W-:Y:S01]  /*d36d0*/  LDGSTS.E [R4+0x1a00], [R88.64], P2 ;  /* 0x01a0000058047fae */ /* 0x0003e20009121846 */
[----:B------:R1:W-:Y:S02]  /*d36e0*/  STL [R1+0x6554], R98 ;  /* 0x0065546201007387 */ /* 0x0003e40000100800 */
[----:B------:R1:W-:Y:S02]  /*d36f0*/  STL [R1+0x6560], R93 ;  /* 0x0065605d01007387 */ /* 0x0003e40000100800 */
[----:B-1----:R-:W-:-:S02]  /*d3700*/  IMAD.MOV.U32 R89, RZ, RZ, R98 ;  /* 0x000000ffff597224 */ /* 0x002fc400078e0062 */
[----:B------:R-:W2:Y:S01]  /*d3710*/  LDL.LU R98, [R1+0x6584] ;  /* 0x0065840001627983 */ /* 0x000ea20000300800 */
[----:B------:R-:W-:Y:S02]  /*d3720*/  IMAD.MOV.U32 R88, RZ, RZ, R92 ;  /* 0x000000ffff587224 */ /* 0x000fe400078e005c */
[----:B------:R1:W-:Y:S02]  /*d3730*/  STL [R1+0x655c], R5 ;  /* 0x00655c0501007387 */ /* 0x0003e40000100800 */
[----:B------:R-:W2:Y:S01]  /*d3740*/  LDL.LU R92, [R1+0x658c] ;  /* 0x00658c00015c7983 */ /* 0x000ea20000300800 */
[----:B------:R1:W-:Y:S02]  /*d3750*/  LDGSTS.E [R4+0x1a80], [R88.64], P2 ;  /* 0x01a8000058047fae */ /* 0x0003e40009121846 */
[----:B-1----:R-:W-:Y:S01]  /*d3760*/  MOV R88, R93 ;  /* 0x0000005d00587202 */ /* 0x002fe20000000f00 */
[----:B------:R-:W-:Y:S01]  /*d3770*/  IMAD.MOV.U32 R89, RZ, RZ, R5 ;  /* 0x000000ffff597224 */ /* 0x000fe200078e0005 */
[----:B------:R-:W2:Y:S01]  /*d3780*/  LDL.LU R93, [R1+0x6598] ;  /* 0x00659800015d7983 */ /* 0x000ea20000300800 */
[----:B------:R-:W2:Y:S03]  /*d3790*/  LDL.LU R5, [R1+0x65a0] ;  /* 0x0065a00001057983 */ /* 0x000ea60000300800 */
[----:B------:R1:W-:Y:S01]  /*d37a0*/  LDGSTS.E [R4+0x1b00], [R88.64], P2 ;  /* 0x01b0000058047fae */ /* 0x0003e20009121846 */
[----:B--2---:R-:W-:-:S02]  /*d37b0*/  IADD3 R7, P1, R7, R2, RZ ;  /* 0x0000000207077210 */ /* 0x004fc40007f3e0ff */
[----:B----4-:R-:W-:-:S03]  /*d37c0*/  IADD3 R100, P3, R100, R2, RZ ;  /* 0x0000000264647210 */ /* 0x010fc60007f7e0ff */
[----:B------:R-:W-:Y:S01]  /*d37d0*/  STL [R1+0x6568], R7 ;  /* 0x0065680701007387 */ /* 0x000fe20000100800 */
[----:B-1----:R-:W-:Y:S01]  /*d37e0*/  MOV R88, R7 ;  /* 0x0000000700587202 */ /* 0x002fe20000000f00 */
[--C-:B------:R-:W-:Y:S02]  /*d37f0*/  IMAD.X R96, R96, 0x1, R0.reuse, P1 ;  /* 0x0000000160607824 */ /* 0x100fe400008e0600 */
[----:B------:R-:W-:Y:S02]  /*d3800*/  IMAD.X R101, R101, 0x1, R0, P3 ;  /* 0x0000000165657824 */ /* 0x000fe400018e0600 */
[----:B------:R-:W-:Y:S01]  /*d3810*/  IMAD.MOV.U32 R89, RZ, RZ, R96 ;  /* 0x000000ffff597224 */ /* 0x000fe200078e0060 */
[----:B------:R1:W-:Y:S01]  /*d3820*/  STL [R1+0x6564], R96 ;  /* 0x0065646001007387 */ /* 0x0003e20000100800 */
[----:B------:R2:W-:Y:S01]  /*d3830*/  STL [R1+0x6570], R100 ;  /* 0x0065706401007387 */ /* 0x0005e20000100800 */
[-C--:B------:R-:W-:Y:S02]  /*d3840*/  IADD3 R97, P1, R97, R2.reuse, RZ ;  /* 0x0000000261617210 */ /* 0x080fe40007f3e0ff */
[----:B------:R4:W-:Y:S04]  /*d3850*/  LDGSTS.E [R4+0x1b80], [R88.64], P2 ;  /* 0x01b8000058047fae */ /* 0x0009e80009121846 */
[----:B-1----:R-:W3:Y:S01]  /*d3860*/  LDL.LU R96, [R1+0x6594] ;  /* 0x0065940001607983 */ /* 0x002ee20000300800 */
[----:B------:R-:W-:Y:S02]  /*d3870*/  STL [R1+0x656c], R101 ;  /* 0x00656c6501007387 */ /* 0x000fe40000100800 */
[----:B------:R-:W3:Y:S01]  /*d3880*/  LDL.LU R7, [R1+0x659c] ;  /* 0x00659c0001077983 */ /* 0x000ee20000300800 */
[----:B------:R-:W-:Y:S01]  /*d3890*/  IADD3 R90, P3, R90, R2, RZ ;  /* 0x000000025a5a7210 */ /* 0x000fe20007f7e0ff */
[----:B----4-:R-:W-:-:S02]  /*d38a0*/  IMAD.MOV.U32 R88, RZ, RZ, R100 ;  /* 0x000000ffff587224 */ /* 0x010fc400078e0064 */
[----:B------:R-:W-:Y:S01]  /*d38b0*/  IMAD.MOV.U32 R89, RZ, RZ, R101 ;  /* 0x000000ffff597224 */ /* 0x000fe200078e0065 */
[----:B--2---:R-:W-:Y:S01]  /*d38c0*/  IADD3.X R99, R99, R0, RZ, P1, !PT ;  /* 0x0000000063637210 */ /* 0x004fe20000ffe4ff */
[----:B------:R-:W-:Y:S04]  /*d38d0*/  STL [R1+0x6578], R97 ;  /* 0x0065786101007387 */ /* 0x000fe80000100800 */
[----:B------:R1:W-:Y:S01]  /*d38e0*/  LDGSTS.E [R4+0x1c00], [R88.64], P2 ;  /* 0x01c0000058047fae */ /* 0x0003e20009121846 */
[----:B------:R-:W-:-:S03]  /*d38f0*/  IMAD.X R94, R94, 0x1, R0, P3 ;  /* 0x000000015e5e7824 */ /* 0x000fc600018e0600 */
[----:B------:R-:W-:Y:S01]  /*d3900*/  STL [R1+0x6574], R99 ;  /* 0x0065746301007387 */ /* 0x000fe20000100800 */
[----:B------:R2:W-:Y:S03]  /*d3910*/  STL [R1+0x6580], R90 ;  /* 0x0065805a01007387 */ /* 0x0005e60000100800 */
[----:B------:R4:W-:Y:S01]  /*d3920*/  STL [R1+0x657c], R94 ;  /* 0x00657c5e01007387 */ /* 0x0009e20000100800 */
[----:B------:R-:W3:Y:S02]  /*d3930*/  LDL.LU R100, [R1+0x65a4] ;  /* 0x0065a40001647983 */ /* 0x000ee40000300800 */
[----:B-1----:R-:W-:Y:S02]  /*d3940*/  IMAD.MOV.U32 R88, RZ, RZ, R97 ;  /* 0x000000ffff587224 */ /* 0x002fe400078e0061 */
[----:B------:R-:W-:-:S05]  /*d3950*/  IMAD.MOV.U32 R89, RZ, RZ, R99 ;  /* 0x000000ffff597224 */ /* 0x000fca00078e0063 */
[----:B------:R1:W-:Y:S02]  /*d3960*/  LDGSTS.E [R4+0x1c80], [R88.64], P2 ;  /* 0x01c8000058047fae */ /* 0x0003e40009121846 */
[----:B-1----:R-:W-:Y:S02]  /*d3970*/  MOV R88, R90 ;  /* 0x0000005a00587202 */ /* 0x002fe40000000f00 */
[----:B--2---:R-:W2:Y:S01]  /*d3980*/  LDL.LU R90, [R1+0x65a8] ;  /* 0x0065a800015a7983 */ /* 0x004ea20000300800 */
[----:B------:R-:W-:Y:S02]  /*d3990*/  IMAD.MOV.U32 R89, RZ, RZ, R94 ;  /* 0x000000ffff597224 */ /* 0x000fe400078e005e */
[----:B------:R-:W2:Y:S02]  /*d39a0*/  LDL.LU R97, [R1+0x672c] ;  /* 0x00672c0001617983 */ /* 0x000ea40000300800 */
[----:B----4-:R-:W2:Y:S01]  /*d39b0*/  LDL.LU R94, [R1+0x6730] ;  /* 0x00673000015e7983 */ /* 0x010ea20000300800 */
[----:B------:R-:W-:-:S02]  /*d39c0*/  IADD3 R95, P1, R95, R2, RZ ;  /* 0x000000025f5f7210 */ /* 0x000fc40007f3e0ff */
[-C--:B------:R-:W-:Y:S01]  /*d39d0*/  IADD3 R91, P3, R91, R2.reuse, RZ ;  /* 0x000000025b5b7210 */ /* 0x080fe20007f7e0ff */
[----:B------:R1:W-:Y:S02]  /*d39e0*/  LDGSTS.E [R4+0x1d00], [R88.64], P2 ;  /* 0x01d0000058047fae */ /* 0x0003e40009121846 */
[--C-:B------:R-:W-:Y:S02]  /*d39f0*/  IMAD.X R98, R98, 0x1, R0.reuse, P1 ;  /* 0x0000000162627824 */ /* 0x100fe400008e0600 */
[----:B------:R-:W-:Y:S01]  /*d3a00*/  IMAD.X R92, R92, 0x1, R0, P3 ;  /* 0x000000015c5c7824 */ /* 0x000fe200018e0600 */
[----:B------:R-:W-:Y:S02]  /*d3a10*/  STL [R1+0x6588], R95 ;  /* 0x0065885f01007387 */ /* 0x000fe40000100800 */
[----:B------:R1:W-:Y:S02]  /*d3a20*/  STL [R1+0x6584], R98 ;  /* 0x0065846201007387 */ /* 0x0003e40000100800 */
[----:B------:R-:W-:Y:S01]  /*d3a30*/  STL [R1+0x6590], R91 ;  /* 0x0065905b01007387 */ /* 0x000fe20000100800 */
[----:B-1----:R-:W-:Y:S01]  /*d3a40*/  MOV R88, R95 ;  /* 0x0000005f00587202 */ /* 0x002fe20000000f00 */
[----:B------:R-:W-:Y:S01]  /*d3a50*/  IMAD.MOV.U32 R89, RZ, RZ, R98 ;  /* 0x000000ffff597224 */ /* 0x000fe200078e0062 */
[----:B------:R1:W-:Y:S01]  /*d3a60*/  STL [R1+0x658c], R92 ;  /* 0x00658c5c01007387 */ /* 0x0003e20000100800 */
[----:B------:R-:W2:Y:S03]  /*d3a70*/  LDL.LU R98, [R1+0x6734] ;  /* 0x0067340001627983 */ /* 0x000ea60000300800 */
[----:B------:R1:W-:Y:S01]  /*d3a80*/  LDGSTS.E [R4+0x1d80], [R88.64], P2 ;  /* 0x01d8000058047fae */ /* 0x0003e20009121846 */
[----:B------:R-:W-:-:S02]  /*d3a90*/  IADD3 R93, P1, R93, R2, RZ ;  /* 0x000000025d5d7210 */ /* 0x000fc40007f3e0ff */
[----:B------:R-:W-:Y:S01]  /*d3aa0*/  IADD3 R5, P3, R5, R2, RZ ;  /* 0x0000000205057210 */ /* 0x000fe20007f7e0ff */
[----:B-1----:R-:W-:Y:S02]  /*d3ab0*/  IMAD.MOV.U32 R89, RZ, RZ, R92 ;  /* 0x000000ffff597224 */ /* 0x002fe400078e005c */
[----:B------:R-:W2:Y:S01]  /*d3ac0*/  LDL.LU R92, [R1+0x6738] ;  /* 0x00673800015c7983 */ /* 0x000ea20000300800 */
[----:B------:R-:W-:Y:S02]  /*d3ad0*/  IMAD.MOV.U32 R88, RZ, RZ, R91 ;  /* 0x000000ffff587224 */ /* 0x000fe400078e005b */
[----:B------:R-:W2:Y:S02]  /*d3ae0*/  LDL.LU R95, [R1+0x673c] ;  /* 0x00673c00015f7983 */ /* 0x000ea40000300800 */
[----:B------:R-:W2:Y:S01]  /*d3af0*/  LDL.LU R91, [R1+0x6740] ;  /* 0x00674000015b7983 */ /* 0x000ea20000300800 */
[----:B------:R1:W-:Y:S04]  /*d3b00*/  STL [R1+0x6598], R93 ;  /* 0x0065985d01007387 */ /* 0x0003e80000100800 */
[----:B------:R1:W-:Y:S02]  /*d3b10*/  LDGSTS.E [R4+0x1e00], [R88.64], P2 ;  /* 0x01e0000058047fae */ /* 0x0003e40009121846 */
[----:B-1----:R-:W-:Y:S01]  /*d3b20*/  IMAD.MOV.U32 R88, RZ, RZ, R93 ;  /* 0x000000ffff587224 */ /* 0x002fe200078e005d */
[----:B---3--:R-:W-:Y:S01]  /*d3b30*/  IADD3.X R96, R96, R0, RZ, P1, !PT ;  /* 0x0000000060607210 */ /* 0x008fe20000ffe4ff */
[----:B------:R-:W-:-:S04]  /*d3b40*/  IMAD.X R7, R7, 0x1, R0, P3 ;  /* 0x0000000107077824 */ /* 0x000fc800018e0600 */
[----:B------:R1:W-:Y:S01]  /*d3b50*/  STL [R1+0x6594], R96 ;  /* 0x0065946001007387 */ /* 0x0003e20000100800 */
[----:B------:R-:W-:Y:S02]  /*d3b60*/  STL [R1+0x65a0], R5 ;  /* 0x0065a00501007387 */ /* 0x000fe40000100800 */
[----:B------:R3:W-:Y:S02]  /*d3b70*/  STL [R1+0x659c], R7 ;  /* 0x00659c0701007387 */ /* 0x0007e40000100800 */
[----:B------:R-:W-:Y:S01]  /*d3b80*/  IMAD.MOV.U32 R89, RZ, RZ, R96 ;  /* 0x000000ffff597224 */ /* 0x000fe200078e0060 */
[----:B------:R-:W4:Y:S01]  /*d3b90*/  LDL.LU R99, [R1+0x6744] ;  /* 0x0067440001637983 */ /* 0x000f220000300800 */
[----:B------:R-:W4:Y:S03]  /*d3ba0*/  LDL.LU R93, [R1+0x6748] ;  /* 0x00674800015d7983 */ /* 0x000f260000300800 */
[----:B------:R3:W-:Y:S04]  /*d3bb0*/  LDGSTS.E [R4+0x1e80], [R88.64], P2 ;  /* 0x01e8000058047fae */ /* 0x0007e80009121846 */
[----:B-1----:R-:W4:Y:S01]  /*d3bc0*/  LDL.LU R96, [R1+0x674c] ;  /* 0x00674c0001607983 */ /* 0x002f220000300800 */
[----:B---3--:R-:W-:-:S03]  /*d3bd0*/  IMAD.MOV.U32 R89, RZ, RZ, R7 ;  /* 0x000000ffff597224 */ /* 0x008fc600078e0007 */
[----:B------:R-:W3:Y:S01]  /*d3be0*/  LDL.LU R7, [R1+0x6750] ;  /* 0x0067500001077983 */ /* 0x000ee20000300800 */
[----:B------:R-:W-:Y:S02]  /*d3bf0*/  ISETP.GT.AND P1, PT, R6, 0x7, PT ;  /* 0x000000070600780c */ /* 0x000fe40003f24270 */
[----:B------:R-:W-:Y:S02]  /*d3c00*/  MOV R88, R5 ;  /* 0x0000000500587202 */ /* 0x000fe40000000f00 */
[----:B------:R-:W-:-:S03]  /*d3c10*/  SEL R5, RZ, 0x4, !P1 ;  /* 0x00000004ff057807 */ /* 0x000fc60004800000 */
[----:B------:R1:W-:Y:S01]  /*d3c20*/  LDGSTS.E [R4+0x1f00], [R88.64], P2 ;  /* 0x01f0000058047fae */ /* 0x0003e20009121846 */
[-C--:B--2---:R-:W-:Y:S02]  /*d3c30*/  IADD3 R90, P3, R90, R2.reuse, RZ ;  /* 0x000000025a5a7210 */ /* 0x084fe40007f7e0ff */
[----:B------:R-:W-:-:S03]  /*d3c40*/  IADD3 R94, P4, R94, R2, RZ ;  /* 0x000000025e5e7210 */ /* 0x000fc60007f9e0ff */
[--C-:B------:R-:W-:Y:S01]  /*d3c50*/  IMAD.X R100, R100, 0x1, R0.reuse, P3 ;  /* 0x0000000164647824 */ /* 0x100fe200018e0600 */
[----:B------:R-:W-:Y:S01]  /*d3c60*/  SEL R5, R5, RZ, !P0 ;  /* 0x000000ff05057207 */ /* 0x000fe20004000000 */
[----:B------:R2:W-:Y:S01]  /*d3c70*/  STL [R1+0x65a8], R90 ;  /* 0x0065a85a01007387 */ /* 0x0005e20000100800 */
[----:B------:R-:W-:Y:S01]  /*d3c80*/  IMAD.X R97, R97, 0x1, R0, P4 ;  /* 0x0000000161617824 */ /* 0x000fe200020e0600 */
[----:B-1----:R-:W-:Y:S01]  /*d3c90*/  MOV R88, R90 ;  /* 0x0000005a00587202 */ /* 0x002fe20000000f00 */
[----:B------:R-:W-:Y:S01]  /*d3ca0*/  IMAD.MOV.U32 R89, RZ, RZ, R100 ;  /* 0x000000ffff597224 */ /* 0x000fe200078e0064 */
[----:B------:R-:W-:Y:S01]  /*d3cb0*/  STL [R1+0x65a4], R100 ;  /* 0x0065a46401007387 */ /* 0x000fe20000100800 */
[----:B------:R-:W-:Y:S01]  /*d3cc0*/  STL [R1+0x6730], R94 ;  /* 0x0067305e01007387 */ /* 0x000fe20000100800 */
[----:B------:R-:W-:Y:S02]  /*d3cd0*/  ISETP.NE.U32.AND P1, PT, R5, RZ, PT ;  /* 0x000000ff0500720c */ /* 0x000fe40003f25070 */
[----:B------:R1:W-:Y:S04]  /*d3ce0*/  LDGSTS.E [R4+0x1f80], [R88.64], P2 ;  /* 0x01f8000058047fae */ /* 0x0003e80009121846 */
[----:B--2---:R-:W2:Y:S01]  /*d3cf0*/  LDL.LU R90, [R1+0x6758] ;  /* 0x00675800015a7983 */ /* 0x004ea20000300800 */
[----:B------:R1:W-:Y:S02]  /*d3d00*/  STL [R1+0x672c], R97 ;  /* 0x00672c6101007387 */ /* 0x0003e40000100800 */
[----:B------:R-:W2:Y:S02]  /*d3d10*/  LDL.LU R5, [R1+0x6760] ;  /* 0x0067600001057983 */ /* 0x000ea40000300800 */
[----:B-1----:R-:W-:-:S02]  /*d3d20*/  IMAD.MOV.U32 R89, RZ, RZ, R97 ;  /* 0x000000ffff597224 */ /* 0x002fc400078e0061 */
[----:B------:R-:W2:Y:S01]  /*d3d30*/  LDL.LU R97, [R1+0x6754] ;  /* 0x0067540001617983 */ /* 0x000ea20000300800 */
[----:B------:R-:W-:Y:S02]  /*d3d40*/  IMAD.MOV.U32 R88, RZ, RZ, R94 ;  /* 0x000000ffff587224 */ /* 0x000fe400078e005e */
[----:B------:R-:W2:Y:S03]  /*d3d50*/  LDL.LU R94, [R1+0x675c] ;  /* 0x00675c00015e7983 */ /* 0x000ea60000300800 */
[----:B------:R1:W-:Y:S01]  /*d3d60*/  LDGSTS.E [R4+0x3800], [R88.64], P1 ;  /* 0x0380000058047fae */ /* 0x0003e20008921846 */
[-C--:B------:R-:W-:Y:S02]  /*d3d70*/  IADD3 R92, P2, R92, R2.reuse, RZ ;  /* 0x000000025c5c7210 */ /* 0x080fe40007f5e0ff */
[----:B------:R-:W-:Y:S02]  /*d3d80*/  IADD3 R91, P3, R91, R2, RZ ;  /* 0x000000025b5b7210 */ /* 0x000fe40007f7e0ff */
[----:B------:R-:W-:Y:S01]  /*d3d90*/  IADD3.X R98, R98, R0, RZ, P2, !PT ;  /* 0x0000000062627210 */ /* 0x000fe200017fe4ff */
[----:B------:R1:W-:Y:S02]  /*d3da0*/  STL [R1+0x6738], R92 ;  /* 0x0067385c01007387 */ /* 0x0003e40000100800 */
[----:B------:R-:W-:-:S02]  /*d3db0*/  IMAD.X R95, R95, 0x1, R0, P3 ;  /* 0x000000015f5f7824 */ /* 0x000fc400018e0600 */
[----:B------:R-:W-:Y:S01]  /*d3dc0*/  STL [R1+0x6734], R98 ;  /* 0x0067346201007387 */ /* 0x000fe20000100800 */
[----:B-1----:R-:W-:Y:S02]  /*d3dd0*/  IMAD.MOV.U32 R88, RZ, RZ, R92 ;  /* 0x000000ffff587224 */ /* 0x002fe400078e005c */
[----:B------:R-:W-:Y:S01]  /*d3de0*/  IMAD.MOV.U32 R89, RZ, RZ, R98 ;  /* 0x000000ffff597224 */ /* 0x000fe200078e0062 */
[----:B------:R-:W-:Y:S04]  /*d3df0*/  STL [R1+0x6740], R91 ;  /* 0x0067405b01007387 */ /* 0x000fe80000100800 */
[----:B------:R-:W2:Y:S01]  /*d3e00*/  LDL.LU R92, [R1+0x6768] ;  /* 0x00676800015c7983 */ /* 0x000ea20000300800 */
[----:B------:R1:W-:Y:S03]  /*d3e10*/  STL [R1+0x673c], R95 ;  /* 0x00673c5f01007387 */ /* 0x0003e60000100800 */
[----:B------:R1:W-:Y:S01]  /*d3e20*/  LDGSTS.E [R4+0x3880], [R88.64], P1 ;  /* 0x0388000058047fae */ /* 0x0003e20008921846 */
[----:B------:R-:W2:Y:S02]  /*d3e30*/  LDL.LU R100, [R1+0x6770] ;  /* 0x0067700001647983 */ /* 0x000ea40000300800 */
[----:B-1----:R-:W-:-:S02]  /*d3e40*/  IMAD.MOV.U32 R89, RZ, RZ, R95 ;  /* 0x000000ffff597224 */ /* 0x002fc400078e005f */
[----:B------:R-:W2:Y:S01]  /*d3e50*/  LDL.LU R95, [R1+0x6764] ;  /* 0x00676400015f7983 */ /* 0x000ea20000300800 */
[----:B------:R-:W-:Y:S01]  /*d3e60*/  MOV R88, R91 ;  /* 0x0000005b00587202 */ /* 0x000fe20000000f00 */
[----:B------:R-:W2:Y:S02]  /*d3e70*/  LDL.LU R101, [R1+0x676c] ;  /* 0x00676c0001657983 */ /* 0x000ea40000300800 */
[----:B------:R-:W2:Y:S01]  /*d3e80*/  LDL.LU R98, [R1+0x6778] ;  /* 0x0067780001627983 */ /* 0x000ea20000300800 */
[----:B------:R-:W2:Y:S04]  /*d3e90*/  LDL.LU R91, [R1+0x6780] ;  /* 0x00678000015b7983 */ /* 0x000ea80000300800 */
[----:B------:R1:W-:Y:S01]  /*d3ea0*/  LDGSTS.E [R4+0x3900], [R88.64], P1 ;  /* 0x0390000058047fae */ /* 0x0003e20008921846 */
[----:B----4-:R-:W-:-:S05]  /*d3eb0*/  IADD3 R93, P2, R93, R2, RZ ;  /* 0x000000025d5d7210 */ /* 0x010fca0007f5e0ff */
[----:B------:R-:W-:Y:S01]  /*d3ec0*/  IMAD.X R99, R99, 0x1, R0, P2 ;  /* 0x0000000163637824 */ /* 0x000fe200010e0600 */
[----:B------:R-:W-:Y:S03]  /*d3ed0*/  STL [R1+0x6748], R93 ;  /* 0x0067485d01007387 */ /* 0x000fe60000100800 */
[----:B-1----:R-:W-:Y:S01]  /*d3ee0*/  IMAD.MOV.U32 R89, RZ, RZ, R99 ;  /* 0x000000ffff597224 */ /* 0x002fe200078e0063 */
[----:B------:R1:W-:Y:S01]  /*d3ef0*/  STL [R1+0x6744], R99 ;  /* 0x0067446301007387 */ /* 0x0003e20000100800 */
[----:B---3--:R-:W-:-:S05]  /*d3f00*/  IADD3 R7, P3, R7, R2, RZ ;  /* 0x0000000207077210 */ /* 0x008fca0007f7e0ff */
[----:B------:R-:W-:Y:S01]  /*d3f10*/  IMAD.X R96, R96, 0x1, R0, P3 ;  /* 0x0000000160607824 */ /* 0x000fe200018e0600 */
[----:B------:R-:W-:Y:S01]  /*d3f20*/  STL [R1+0x6750], R7 ;  /* 0x0067500701007387 */ /* 0x000fe20000100800 */
[----:B-1----:R-:W3:Y:S01]  /*d3f30*/  LDL.LU R99, [R1+0x6774] ;  /* 0x0067740001637983 */ /* 0x002ee20000300800 */
[----:B------:R-:W-:Y:S02]  /*d3f40*/  MOV R88, R93 ;  /* 0x0000005d00587202 */ /* 0x000fe40000000f00 */
        /* <DEDUP_REMOVED lines=11> */
[----:B------:R-:W-:Y:S01]  /*d4000*/  IADD3.X R97, R97, R0, RZ, P2, !PT ;  /* 0x0000000061617210 */ /* 0x000fe200017fe4ff */
[----:B------:R-:W-:-:S04]  /*d4010*/  IMAD.X R94, R94, 0x1, R0, P3 ;  /* 0x000000015e5e7824 */ /* 0x000fc800018e0600 */
[----:B------:R2:W-:Y:S01]  /*d4020*/  STL [R1+0x6754], R97 ;  /* 0x0067546101007387 */ /* 0x0005e20000100800 */
[----:B-1----:R-:W-:Y:S02]  /*d4030*/  IMAD.MOV.U32 R89, RZ, RZ, R97 ;  /* 0x000000ffff597224 */ /* 0x002fe400078e0061 */
[----:B------:R-:W-:Y:S02]  /*d4040*/  STL [R1+0x6760], R5 ;  /* 0x0067600501007387 */ /* 0x000fe40000100800 */
[----:B------:R-:W-:-:S05]  /*d4050*/  IMAD.MOV.U32 R88, RZ, RZ, R90 ;  /* 0x000000ffff587224 */ /* 0x000fca00078e005a */
[----:B------:R1:W-:Y:S04]  /*d4060*/  LDGSTS.E [R4+0x3a80], [R88.64], P1 ;  /* 0x03a8000058047fae */ /* 0x0003e80008921846 */
[----:B--2---:R-:W2:Y:S01]  /*d4070*/  LDL.LU R97, [R1+0x6784] ;  /* 0x0067840001617983 */ /* 0x004ea20000300800 */
[----:B------:R1:W-:Y:S02]  /*d4080*/  STL [R1+0x675c], R94 ;  /* 0x00675c5e01007387 */ /* 0x0003e40000100800 */
[----:B------:R-:W2:Y:S01]  /*d4090*/  LDL.LU R90, [R1+0x678c] ;  /* 0x00678c00015a7983 */ /* 0x000ea20000300800 */
[-C--:B------:R-:W-:Y:S02]  /*d40a0*/  IADD3 R92, P2, R92, R2.reuse, RZ ;  /* 0x000000025c5c7210 */ /* 0x080fe40007f5e0ff */
[----:B-1----:R-:W-:Y:S01]  /*d40b0*/  MOV R88, R5 ;  /* 0x0000000500587202 */ /* 0x002fe20000000f00 */
[----:B------:R-:W-:Y:S01]  /*d40c0*/  IMAD.MOV.U32 R89, RZ, RZ, R94 ;  /* 0x000000ffff597224 */ /* 0x000fe200078e005e */
[----:B------:R-:W-:Y:S01]  /*d40d0*/  IADD3 R100, P3, R100, R2, RZ ;  /* 0x0000000264647210 */ /* 0x000fe20007f7e0ff */
[----:B------:R-:W2:Y:S04]  /*d40e0*/  LDL.LU R94, [R1+0x6798] ;  /* 0x00679800015e7983 */ /* 0x000ea80000300800 */
[----:B------:R1:W-:Y:S01]  /*d40f0*/  LDGSTS.E [R4+0x3b00], [R88.64], P1 ;  /* 0x03b0000058047fae */ /* 0x0003e20008921846 */
[----:B------:R-:W2:Y:S02]  /*d4100*/  LDL.LU R5, [R1+0x67a0] ;  /* 0x0067a00001057983 */ /* 0x000ea40000300800 */
[----:B------:R-:W-:Y:S02]  /*d4110*/  STL [R1+0x6768], R92 ;  /* 0x0067685c01007387 */ /* 0x000fe40000100800 */
[--C-:B------:R-:W-:Y:S01]  /*d4120*/  IMAD.X R95, R95, 0x1, R0.reuse, P2 ;  /* 0x000000015f5f7824 */ /* 0x100fe200010e0600 */
[----:B-1----:R-:W-:Y:S01]  /*d4130*/  MOV R88, R92 ;  /* 0x0000005c00587202 */ /* 0x002fe20000000f00 */
[----:B------:R-:W-:-:S02]  /*d4140*/  IMAD.X R101, R101, 0x1, R0, P3 ;  /* 0x0000000165657824 */ /* 0x000fc400018e0600 */
[----:B------:R-:W-:Y:S01]  /*d4150*/  IMAD.MOV.U32 R89, RZ, RZ, R95 ;  /* 0x000000ffff597224 */ /* 0x000fe200078e005f */
[----:B------:R1:W-:Y:S01]  /*d4160*/  STL [R1+0x6764], R95 ;  /* 0x0067645f01007387 */ /* 0x0003e20000100800 */
[-C--:B------:R-:W-:Y:S01]  /*d4170*/  IADD3 R98, P2, R98, R2.reuse, RZ ;  /* 0x0000000262627210 */ /* 0x080fe20007f5e0ff */
[----:B------:R3:W-:Y:S02]  /*d4180*/  STL [R1+0x6770], R100 ;  /* 0x0067706401007387 */ /* 0x0007e40000100800 */
[----:B------:R1:W-:Y:S01]  /*d4190*/  LDGSTS.E [R4+0x3b80], [R88.64], P1 ;  /* 0x03b8000058047fae */ /* 0x0003e20008921846 */
[----:B------:R-:W-:-:S03]  /*d41a0*/  IADD3 R91, P3, R91, R2, RZ ;  /* 0x000000025b5b7210 */ /* 0x000fc60007f7e0ff */
[----:B-1----:R-:W2:Y:S01]  /*d41b0*/  LDL.LU R95, [R1+0x6794] ;  /* 0x00679400015f7983 */ /* 0x002ea20000300800 */
[----:B------:R-:W-:Y:S02]  /*d41c0*/  STL [R1+0x676c], R101 ;  /* 0x00676c6501007387 */ /* 0x000fe40000100800 */
[----:B------:R-:W2:Y:S02]  /*d41d0*/  LDL.LU R92, [R1+0x679c] ;  /* 0x00679c00015c7983 */ /* 0x000ea40000300800 */
[----:B------:R-:W-:Y:S02]  /*d41e0*/  IMAD.MOV.U32 R88, RZ, RZ, R100 ;  /* 0x000000ffff587224 */ /* 0x000fe400078e0064 */
[----:B------:R-:W-:Y:S01]  /*d41f0*/  IMAD.MOV.U32 R89, RZ, RZ, R101 ;  /* 0x000000ffff597224 */ /* 0x000fe200078e0065 */
[----:B------:R-:W-:Y:S04]  /*d4200*/  STL [R1+0x6778], R98 ;  /* 0x0067786201007387 */ /* 0x000fe80000100800 */
[----:B------:R1:W-:Y:S02]  /*d4210*/  LDGSTS.E [R4+0x3c00], [R88.64], P1 ;  /* 0x03c0000058047fae */ /* 0x0003e40008921846 */
[----:B-1----:R-:W-:Y:S01]  /*d4220*/  IMAD.MOV.U32 R88, RZ, RZ, R98 ;  /* 0x000000ffff587224 */ /* 0x002fe200078e0062 */
[----:B---3--:R-:W-:Y:S01]  /*d4230*/  IADD3.X R99, R99, R0, RZ, P2, !PT ;  /* 0x0000000063637210 */ /* 0x008fe200017fe4ff */
[----:B----4-:R-:W-:-:S04]  /*d4240*/  IMAD.X R93, R93, 0x1, R0, P3 ;  /* 0x000000015d5d7824 */ /* 0x010fc800018e0600 */
[----:B------:R-:W-:Y:S01]  /*d4250*/  IMAD.MOV.U32 R89, RZ, RZ, R99 ;  /* 0x000000ffff597224 */ /* 0x000fe200078e0063 */
[----:B------:R-:W-:Y:S01]  /*d4260*/  STL [R1+0x6774], R99 ;  /* 0x0067746301007387 */ /* 0x000fe20000100800 */
[----:B------:R-:W-:Y:S02]  /*d4270*/  STL [R1+0x6780], R91 ;  /* 0x0067805b01007387 */ /* 0x000fe40000100800 */
[----:B------:R1:W-:Y:S02]  /*d4280*/  STL [R1+0x677c], R93 ;  /* 0x00677c5d01007387 */ /* 0x0003e40000100800 */
[----:B------:R-:W3:Y:S01]  /*d4290*/  LDL.LU R100, [R1+0x67a4] ;  /* 0x0067a40001647983 */ /* 0x000ee20000300800 */
[----:B------:R4:W-:Y:S02]  /*d42a0*/  LDGSTS.E [R4+0x3c80], [R88.64], P1 ;  /* 0x03c8000058047fae */ /* 0x0009e40008921846 */
[----:B----4-:R-:W-:Y:S02]  /*d42b0*/  IMAD.MOV.U32 R89, RZ, RZ, R93 ;  /* 0x000000ffff597224 */ /* 0x010fe400078e005d */
[----:B-1----:R-:W4:Y:S01]  /*d42c0*/  LDL.LU R93, [R1+0x67a8] ;  /* 0x0067a800015d7983 */ /* 0x002f220000300800 */
[----:B------:R-:W-:Y:S01]  /*d42d0*/  MOV R88, R91 ;  /* 0x0000005b00587202 */ /* 0x000fe20000000f00 */
[----:B------:R-:W3:Y:S02]  /*d42e0*/  LDL.LU R98, [R1+0x692c] ;  /* 0x00692c0001627983 */ /* 0x000ee40000300800 */
[----:B------:R-:W3:Y:S01]  /*d42f0*/  LDL.LU R91, [R1+0x6930] ;  /* 0x00693000015b7983 */ /* 0x000ee20000300800 */
[----:B------:R-:W-:-:S02]  /*d4300*/  IADD3 R96, P2, R96, R2, RZ ;  /* 0x0000000260607210 */ /* 0x000fc40007f5e0ff */
[----:B------:R-:W-:Y:S01]  /*d4310*/  IADD3 R7, P3, R7, R2, RZ ;  /* 0x0000000207077210 */ /* 0x000fe20007f7e0ff */
[----:B------:R1:W-:Y:S04]  /*d4320*/  LDGSTS.E [R4+0x3d00], [R88.64], P1 ;  /* 0x03d0000058047fae */ /* 0x0003e80008921846 */
[----:B------:R-:W-:Y:S01]  /*d4330*/  STL [R1+0x6788], R96 ;  /* 0x0067886001007387 */ /* 0x000fe20000100800 */
[----:B-1----:R-:W-:Y:S01]  /*d4340*/  MOV R88, R96 ;  /* 0x0000006000587202 */ /* 0x002fe20000000f00 */
[--C-:B--2---:R-:W-:Y:S02]  /*d4350*/  IMAD.X R97, R97, 0x1, R0.reuse, P2 ;  /* 0x0000000161617824 */ /* 0x104fe400010e0600 */
[----:B------:R-:W-:Y:S02]  /*d4360*/  IMAD.X R90, R90, 0x1, R0, P3 ;  /* 0x000000015a5a7824 */ /* 0x000fe400018e0600 */
[----:B------:R-:W-:Y:S01]  /*d4370*/  IMAD.MOV.U32 R89, RZ, RZ, R97 ;  /* 0x000000ffff597224 */ /* 0x000fe200078e0061 */
[----:B------:R1:W-:Y:S01]  /*d4380*/  STL [R1+0x6784], R97 ;  /* 0x0067846101007387 */ /* 0x0003e20000100800 */
[----:B------:R2:W-:Y:S02]  /*d4390*/  STL [R1+0x6790], R7 ;  /* 0x0067900701007387 */ /* 0x0005e40000100800 */
[----:B------:R2:W-:Y:S01]  /*d43a0*/  STL [R1+0x678c], R90 ;  /* 0x00678c5a01007387 */ /* 0x0005e20000100800 */
[----:B------:R2:W-:Y:S04]  /*d43b0*/  LDGSTS.E [R4+0x3d80], [R88.64], P1 ;  /* 0x03d8000058047fae */ /* 0x0005e80008921846 */
[----:B-1----:R-:W3:Y:S01]  /*d43c0*/  LDL.LU R97, [R1+0x6934] ;  /* 0x0069340001617983 */ /* 0x002ee20000300800 */
[----:B--2---:R-:W-:-:S03]  /*d43d0*/  IMAD.MOV.U32 R88, RZ, RZ, R7 ;  /* 0x000000ffff587224 */ /* 0x004fc600078e0007 */
[----:B------:R-:W2:Y:S01]  /*d43e0*/  LDL.LU R7, [R1+0x6938] ;  /* 0x0069380001077983 */ /* 0x000ea20000300800 */
[----:B------:R-:W-:Y:S02]  /*d43f0*/  IMAD.MOV.U32 R89, RZ, RZ, R90 ;  /* 0x000000ffff597224 */ /* 0x000fe400078e005a */
[----:B------:R-:W2:Y:S02]  /*d4400*/  LDL.LU R96, [R1+0x693c] ;  /* 0x00693c0001607983 */ /* 0x000ea40000300800 */
[----:B------:R-:W2:Y:S01]  /*d4410*/  LDL.LU R90, [R1+0x6940] ;  /* 0x00694000015a7983 */ /* 0x000ea20000300800 */
[-C--:B------:R-:W-:Y:S02]  /*d4420*/  IADD3 R94, P2, R94, R2.reuse, RZ ;  /* 0x000000025e5e7210 */ /* 0x080fe40007f5e0ff */
[----:B------:R-:W-:Y:S01]  /*d4430*/  IADD3 R5, P3, R5, R2, RZ ;  /* 0x0000000205057210 */ /* 0x000fe20007f7e0ff */
[----:B------:R1:W-:Y:S04]  /*d4440*/  LDGSTS.E [R4+0x3e00], [R88.64], P1 ;  /* 0x03e0000058047fae */ /* 0x0003e80008921846 */
[----:B------:R1:W-:Y:S01]  /*d4450*/  STL [R1+0x6798], R94 ;  /* 0x0067985e01007387 */ /* 0x0003e20000100800 */
[----:B------:R-:W-:Y:S01]  /*d4460*/  IADD3.X R95, R95, R0, RZ, P2, !PT ;  /* 0x000000005f5f7210 */ /* 0x000fe200017fe4ff */
[----:B------:R-:W-:-:S04]  /*d4470*/  IMAD.X R92, R92, 0x1, R0, P3 ;  /* 0x000000015c5c7824 */ /* 0x000fc800018e0600 */
[----:B------:R1:W-:Y:S01]  /*d4480*/  STL [R1+0x6794], R95 ;  /* 0x0067945f01007387 */ /* 0x0003e20000100800 */
[----:B------:R-:W-:Y:S02]  /*d4490*/  STL [R1+0x67a0], R5 ;  /* 0x0067a00501007387 */ /* 0x000fe40000100800 */
[----:B------:R1:W-:Y:S02]  /*d44a0*/  STL [R1+0x679c], R92 ;  /* 0x00679c5c01007387 */ /* 0x0003e40000100800 */
[----:B-1----:R-:W-:Y:S02]  /*d44b0*/  IMAD.MOV.U32 R88, RZ, RZ, R94 ;  /* 0x000000ffff587224 */ /* 0x002fe400078e005e */
[----:B------:R-:W-:Y:S01]  /*d44c0*/  IMAD.MOV.U32 R89, RZ, RZ, R95 ;  /* 0x000000ffff597224 */ /* 0x000fe200078e005f */
[----:B------:R-:W2:Y:S01]  /*d44d0*/  LDL.LU R99, [R1+0x6944] ;  /* 0x0069440001637983 */ /* 0x000ea20000300800 */
[----:B------:R-:W2:Y:S01]  /*d44e0*/  LDL.LU R94, [R1+0x6948] ;  /* 0x00694800015e7983 */ /* 0x000ea20000300800 */
[----:B------:R-:W-:-:S02]  /*d44f0*/  ISETP.GT.AND P2, PT, R6, 0xb, PT ;  /* 0x0000000b0600780c */ /* 0x000fc40003f44270 */
[----:B------:R1:W-:Y:S04]  /*d4500*/  LDGSTS.E [R4+0x3e80], [R88.64], P1 ;  /* 0x03e8000058047fae */ /* 0x0003e80008921846 */
[----:B------:R-:W2:Y:S01]  /*d4510*/  LDL.LU R95, [R1+0x694c] ;  /* 0x00694c00015f7983 */ /* 0x000ea20000300800 */
[----:B-1----:R-:W-:-:S03]  /*d4520*/  IMAD.MOV.U32 R89, RZ, RZ, R92 ;  /* 0x000000ffff597224 */ /* 0x002fc600078e005c */
[----:B------:R-:W2:Y:S01]  /*d4530*/  LDL.LU R92, [R1+0x6950] ;  /* 0x00695000015c7983 */ /* 0x000ea20000300800 */
[----:B------:R-:W-:Y:S01]  /*d4540*/  MOV R88, R5 ;  /* 0x0000000500587202 */ /* 0x000fe20000000f00 */
[----:B------:R-:W-:-:S04]  /*d4550*/  SEL R5, RZ, 0x4, !P2 ;  /* 0x00000004ff057807 */ /* 0x000fc80005000000 */
[----:B------:R1:W-:Y:S01]  /*d4560*/  LDGSTS.E [R4+0x3f00], [R88.64], P1 ;  /* 0x03f0000058047fae */ /* 0x0003e20008921846 */
[----:B------:R-:W-:-:S04]  /*d4570*/  SEL R5, R5, RZ, !P0 ;  /* 0x000000ff05057207 */ /* 0x000fc80004000000 */
[----:B------:R-:W-:Y:S02]  /*d4580*/  ISETP.NE.U32.AND P2, PT, R5, RZ, PT ;  /* 0x000000ff0500720c */ /* 0x000fe40003f45070 */
[-C--:B----4-:R-:W-:Y:S02]  /*d4590*/  IADD3 R93, P3, R93, R2.reuse, RZ ;  /* 0x000000025d5d7210 */ /* 0x090fe40007f7e0ff */
[----:B---3--:R-:W-:-:S03]  /*d45a0*/  IADD3 R91, P4, R91, R2, RZ ;  /* 0x000000025b5b7210 */ /* 0x008fc60007f9e0ff */
[--C-:B------:R-:W-:Y:S01]  /*d45b0*/  IMAD.X R100, R100, 0x1, R0.reuse, P3 ;  /* 0x0000000164647824 */ /* 0x100fe200018e0600 */
[----:B------:R3:W-:Y:S01]  /*d45c0*/  STL [R1+0x67a8], R93 ;  /* 0x0067a85d01007387 */ /* 0x0007e20000100800 */
[----:B-1----:R-:W-:Y:S01]  /*d45d0*/  MOV R88, R93 ;  /* 0x0000005d00587202 */ /* 0x002fe20000000f00 */
[----:B------:R-:W-:Y:S02]  /*d45e0*/  IMAD.X R98, R98, 0x1, R0, P4 ;  /* 0x0000000162627824 */ /* 0x000fe400020e0600 */
[----:B------:R-:W-:Y:S01]  /*d45f0*/  IMAD.MOV.U32 R89, RZ, RZ, R100 ;  /* 0x000000ffff597224 */ /* 0x000fe200078e0064 */
[----:B------:R-:W-:Y:S01]  /*d4600*/  STL [R1+0x67a4], R100 ;  /* 0x0067a46401007387 */ /* 0x000fe20000100800 */
[----:B------:R-:W-:Y:S03]  /*d4610*/  STL [R1+0x6930], R91 ;  /* 0x0069305b01007387 */ /* 0x000fe60000100800 */
[----:B------:R1:W-:Y:S04]  /*d4620*/  LDGSTS.E [R4+0x3f80], [R88.64], P1 ;  /* 0x03f8000058047fae */ /* 0x0003e80008921846 */
[----:B---3--:R-:W3:Y:S01]  /*d4630*/  LDL.LU R93, [R1+0x6958] ;  /* 0x00695800015d7983 */ /* 0x008ee20000300800 */
[----:B------:R4:W-:Y:S02]  /*d4640*/  STL [R1+0x692c], R98 ;  /* 0x00692c6201007387 */ /* 0x0009e40000100800 */
[----:B------:R-:W3:Y:S02]  /*d4650*/  LDL.LU R5, [R1+0x6960] ;  /* 0x0069600001057983 */ /* 0x000ee40000300800 */
[----:B-1----:R-:W-:-:S02]  /*d4660*/  IMAD.MOV.U32 R89, RZ, RZ, R98 ;  /* 0x000000ffff597224 */ /* 0x002fc400078e0062 */
[----:B----4-:R-:W4:Y:S01]  /*d4670*/  LDL.LU R98, [R1+0x6954] ;  /* 0x0069540001627983 */ /* 0x010f220000300800 */
[----:B------:R-:W-:Y:S02]  /*d4680*/  IMAD.MOV.U32 R88, RZ, RZ, R91 ;  /* 0x000000ffff587224 */ /* 0x000fe400078e005b */
[----:B------:R-:W4:Y:S03]  /*d4690*/  LDL.LU R91, [R1+0x695c] ;  /* 0x00695c00015b7983 */ /* 0x000f260000300800 */
[----:B------:R1:W-:Y:S01]  /*d46a0*/  LDGSTS.E [R4+0x5800], [R88.64], P2 ;  /* 0x0580000058047fae */ /* 0x0003e20009121846 */
[-C--:B--2---:R-:W-:Y:S02]  /*d46b0*/  IADD3 R7, P1, R7, R2.reuse, RZ ;  /* 0x0000000207077210 */ /* 0x084fe40007f3e0ff */
[----:B------:R-:W-:Y:S02]  /*d46c0*/  IADD3 R90, P3, R90, R2, RZ ;  /* 0x000000025a5a7210 */ /* 0x000fe40007f7e0ff */
[----:B------:R-:W-:Y:S01]  /*d46d0*/  IADD3.X R97, R97, R0, RZ, P1, !PT ;  /* 0x0000000061617210 */ /* 0x000fe20000ffe4ff */
[----:B------:R2:W-:Y:S01]  /*d46e0*/  STL [R1+0x6938], R7 ;  /* 0x0069380701007387 */ /* 0x0005e20000100800 */
[----:B-1----:R-:W-:-:S02]  /*d46f0*/  IMAD.MOV.U32 R88, RZ, RZ, R7 ;  /* 0x000000ffff587224 */ /* 0x002fc400078e0007 */
[----:B------:R-:W-:Y:S01]  /*d4700*/  IMAD.X R96, R96, 0x1, R0, P3 ;  /* 0x0000000160607824 */ /* 0x000fe200018e0600 */
[----:B------:R1:W-:Y:S01]  /*d4710*/  STL [R1+0x6934], R97 ;  /* 0x0069346101007387 */ /* 0x0003e20000100800 */
[----:B------:R-:W-:Y:S02]  /*d4720*/  STL [R1+0x6940], R90 ;  /* 0x0069405a01007387 */ /* 0x000fe40000100800 */
[----:B------:R-:W-:Y:S01]  /*d4730*/  IMAD.MOV.U32 R89, RZ, RZ, R97 ;  /* 0x000000ffff597224 */ /* 0x000fe200078e0061 */
[----:B--2---:R-:W2:Y:S01]  /*d4740*/  LDL.LU R7, [R1+0x6968] ;  /* 0x0069680001077983 */ /* 0x004ea20000300800 */
[----:B------:R1:W-:Y:S02]  /*d4750*/  STL [R1+0x693c], R96 ;  /* 0x00693c6001007387 */ /* 0x0003e40000100800 */
[----:B------:R-:W2:Y:S01]  /*d4760*/  LDL.LU R100, [R1+0x6970] ;  /* 0x0069700001647983 */ /* 0x000ea20000300800 */
[----:B------:R1:W-:Y:S04]  /*d4770*/  LDGSTS.E [R4+0x5880], [R88.64], P2 ;  /* 0x0588000058047fae */ /* 0x0003e80009121846 */
[----:B-1----:R-:W2:Y:S01]  /*d4780*/  LDL.LU R97, [R1+0x6964] ;  /* 0x0069640001617983 */ /* 0x002ea20000300800 */
[----:B------:R-:W2:Y:S01]  /*d4790*/  LDL.LU R101, [R1+0x696c] ;  /* 0x00696c0001657983 */ /* 0x000ea20000300800 */
[----:B------:R-:W-:-:S02]  /*d47a0*/  IADD3 R94, P1, R94, R2, RZ ;  /* 0x000000025e5e7210 */ /* 0x000fc40007f3e0ff */
[----:B------:R-:W-:Y:S01]  /*d47b0*/  MOV R88, R90 ;  /* 0x0000005a00587202 */ /* 0x000fe20000000f00 */
[----:B------:R-:W-:Y:S02]  /*d47c0*/  IMAD.MOV.U32 R89, RZ, RZ, R96 ;  /* 0x000000ffff597224 */ /* 0x000fe400078e0060 */
[----:B------:R-:W2:Y:S01]  /*d47d0*/  LDL.LU R96, [R1+0x6978] ;  /* 0x0069780001607983 */ /* 0x000ea20000300800 */
[----:B------:R-:W-:Y:S02]  /*d47e0*/  IMAD.X R99, R99, 0x1, R0, P1 ;  /* 0x0000000163637824 */ /* 0x000fe400008e0600 */
[----:B------:R-:W2:Y:S02]  /*d47f0*/  LDL.LU R90, [R1+0x6980] ;  /* 0x00698000015a7983 */ /* 0x000ea40000300800 */
[----:B------:R-:W-:Y:S01]  /*d4800*/  STL [R1+0x6948], R94 ;  /* 0x0069485e01007387 */ /* 0x000fe20000100800 */
[----:B------:R1:W-:Y:S04]  /*d4810*/  LDGSTS.E [R4+0x5900], [R88.64], P2 ;  /* 0x0590000058047fae */ /* 0x0003e80009121846 */
[----:B------:R1:W-:Y:S01]  /*d4820*/  STL [R1+0x6944], R99 ;  /* 0x0069446301007387 */ /* 0x0003e20000100800 */
[----:B------:R-:W-:Y:S01]  /*d4830*/  IADD3 R92, P3, R92, R2, RZ ;  /* 0x000000025c5c7210 */ /* 0x000fe20007f7e0ff */
[----:B-1----:R-:W-:-:S04]  /*d4840*/  IMAD.MOV.U32 R89, RZ, RZ, R99 ;  /* 0x000000ffff597224 */ /* 0x002fc800078e0063 */
[----:B------:R-:W-:Y:S01]  /*d4850*/  IMAD.X R95, R95, 0x1, R0, P3 ;  /* 0x000000015f5f7824 */ /* 0x000fe200018e0600 */
[----:B------:R-:W-:Y:S01]  /*d4860*/  STL [R1+0x6950], R92 ;  /* 0x0069505c01007387 */ /* 0x000fe20000100800 */
[----:B------:R-:W2:Y:S01]  /*d4870*/  LDL.LU R99, [R1+0x6974] ;  /* 0x0069740001637983 */ /* 0x000ea20000300800 */
[----:B------:R-:W-:Y:S02]  /*d4880*/  MOV R88, R94 ;  /* 0x0000005e00587202 */ /* 0x000fe40000000f00 */
[----:B------:R1:W-:Y:S01]  /*d4890*/  STL [R1+0x694c], R95 ;  /* 0x00694c5f01007387 */ /* 0x0003e20000100800 */
[----:B------:R-:W2:Y:S03]  /*d48a0*/  LDL.LU R94, [R1+0x697c] ;  /* 0x00697c00015e7983 */ /* 0x000ea60000300800 */
[----:B------:R1:W-:Y:S02]  /*d48b0*/  LDGSTS.E [R4+0x5980], [R88.64], P2 ;  /* 0x0598000058047fae */ /* 0x0003e40009121846 */
[----:B-1----:R-:W-:-:S02]  /*d48c0*/  IMAD.MOV.U32 R88, RZ, RZ, R92 ;  /* 0x000000ffff587224 */ /* 0x002fc400078e005c */
[----:B------:R-:W-:Y:S02]  /*d48d0*/  IMAD.MOV.U32 R89, RZ, RZ, R95 ;  /* 0x000000ffff597224 */ /* 0x000fe400078e005f */
[----:B------:R-:W2:Y:S01]  /*d48e0*/  LDL.LU R95, [R1+0x6988] ;  /* 0x00698800015f7983 */ /* 0x000ea20000300800 */
[----:B------:R-:W2:Y:S03]  /*d48f0*/  LDL.LU R92, [R1+0x6990] ;  /* 0x00699000015c7983 */ /* 0x000ea60000300800 */
[----:B------:R1:W-:Y:S01]  /*d4900*/  LDGSTS.E [R4+0x5a00], [R88.64], P2 ;  /* 0x05a0000058047fae */ /* 0x0003e20009121846 */
[-C--:B---3--:R-:W-:Y:S02]  /*d4910*/  IADD3 R93, P1, R93, R2.reuse, RZ ;  /* 0x000000025d5d7210 */ /* 0x088fe40007f3e0ff */
[----:B------:R-:W-:-:S03]  /*d4920*/  IADD3 R5, P3, R5, R2, RZ ;  /* 0x0000000205057210 */ /* 0x000fc60007f7e0ff */
[----:B------:R-:W-:Y:S01]  /*d4930*/  STL [R1+0x6958], R93 ;  /* 0x0069585d01007387 */ /* 0x000fe20000100800 */
[----:B----4-:R-:W-:Y:S01]  /*d4940*/  IADD3.X R98, R98, R0, RZ, P1, !PT ;  /* 0x0000000062627210 */ /* 0x010fe20000ffe4ff */
[----:B------:R-:W-:-:S04]  /*d4950*/  IMAD.X R91, R91, 0x1, R0, P3 ;  /* 0x000000015b5b7824 */ /* 0x000fc800018e0600 */
[----:B------:R3:W-:Y:S01]  /*d4960*/  STL [R1+0x6954], R98 ;  /* 0x0069546201007387 */ /* 0x0007e20000100800 */
[----:B-1----:R-:W-:Y:S02]  /*d4970*/  IMAD.MOV.U32 R89, RZ, RZ, R98 ;  /* 0x000000ffff597224 */ /* 0x002fe400078e0062 */
[----:B------:R-:W-:Y:S02]  /*d4980*/  STL [R1+0x6960], R5 ;  /* 0x0069600501007387 */ /* 0x000fe40000100800 */
[----:B------:R-:W-:-:S05]  /*d4990*/  IMAD.MOV.U32 R88, RZ, RZ, R93 ;  /* 0x000000ffff587224 */ /* 0x000fca00078e005d */
[----:B------:R1:W-:Y:S04]  /*d49a0*/  LDGSTS.E [R4+0x5a80], [R88.64], P2 ;  /* 0x05a8000058047fae */ /* 0x0003e80009121846 */
[----:B---3--:R-:W3:Y:S01]  /*d49b0*/  LDL.LU R98, [R1+0x6984] ;  /* 0x0069840001627983 */ /* 0x008ee20000300800 */
[----:B------:R4:W-:Y:S02]  /*d49c0*/  STL [R1+0x695c], R91 ;  /* 0x00695c5b01007387 */ /* 0x0009e40000100800 */
[----:B------:R-:W3:Y:S01]  /*d49d0*/  LDL.LU R93, [R1+0x698c] ;  /* 0x00698c00015d7983 */ /* 0x000ee20000300800 */
[----:B-1----:R-:W-:Y:S01]  /*d49e0*/  MOV R88, R5 ;  /* 0x0000000500587202 */ /* 0x002fe20000000f00 */
[----:B------:R-:W-:Y:S02]  /*d49f0*/  IMAD.MOV.U32 R89, RZ, RZ, R91 ;  /* 0x000000ffff597224 */ /* 0x000fe400078e005b */
[----:B----4-:R-:W4:Y:S01]  /*d4a00*/  LDL.LU R91, [R1+0x6998] ;  /* 0x00699800015b7983 */ /* 0x010f220000300800 */
[----:B------:R-:W4:Y:S03]  /*d4a10*/  LDL.LU R5, [R1+0x69a0] ;  /* 0x0069a00001057983 */ /* 0x000f260000300800 */
[----:B------:R1:W-:Y:S01]  /*d4a20*/  LDGSTS.E [R4+0x5b00], [R88.64], P2 ;  /* 0x05b0000058047fae */ /* 0x0003e20009121846 */
[----:B--2---:R-:W-:-:S02]  /*d4a30*/  IADD3 R7, P1, R7, R2, RZ ;  /* 0x0000000207077210 */ /* 0x004fc40007f3e0ff */
[----:B------:R-:W-:-:S03]  /*d4a40*/  IADD3 R100, P3, R100, R2, RZ ;  /* 0x0000000264647210 */ /* 0x000fc60007f7e0ff */
[--C-:B------:R-:W-:Y:S01]  /*d4a50*/  IMAD.X R97, R97, 0x1, R0.reuse, P1 ;  /* 0x0000000161617824 */ /* 0x100fe200008e0600 */
[----:B------:R-:W-:Y:S01]  /*d4a60*/  STL [R1+0x6968], R7 ;  /* 0x0069680701007387 */ /* 0x000fe20000100800 */
[----:B------:R-:W-:Y:S02]  /*d4a70*/  IMAD.X R101, R101, 0x1, R0, P3 ;  /* 0x0000000165657824 */ /* 0x000fe400018e0600 */
[----:B-1----:R-:W-:Y:S01]  /*d4a80*/  IMAD.MOV.U32 R89, RZ, RZ, R97 ;  /* 0x000000ffff597224 */ /* 0x002fe200078e0061 */
[----:B------:R1:W-:Y:S01]  /*d4a90*/  STL [R1+0x6964], R97 ;  /* 0x0069646101007387 */ /* 0x0003e20000100800 */
[----:B------:R2:W-:Y:S01]  /*d4aa0*/  STL [R1+0x6970], R100 ;  /* 0x0069706401007387 */ /* 0x0005e20000100800 */
[----:B------:R-:W-:-:S05]  /*d4ab0*/  MOV R88, R7 ;  /* 0x0000000700587202 */ /* 0x000fca0000000f00 */
[----:B------:R1:W-:Y:S04]  /*d4ac0*/  LDGSTS.E [R4+0x5b80], [R88.64], P2 ;  /* 0x05b8000058047fae */ /* 0x0003e80009121846 */
[----:B-1----:R-:W4:Y:S01]  /*d4ad0*/  LDL.LU R97, [R1+0x6994] ;  /* 0x0069940001617983 */ /* 0x002f220000300800 */
[----:B------:R-:W-:Y:S02]  /*d4ae0*/  STL [R1+0x696c], R101 ;  /* 0x00696c6501007387 */ /* 0x000fe40000100800 */
[----:B------:R-:W4:Y:S01]  /*d4af0*/  LDL.LU R7, [R1+0x699c] ;  /* 0x00699c0001077983 */ /* 0x000f220000300800 */
[-C--:B------:R-:W-:Y:S02]  /*d4b00*/  IADD3 R96, P1, R96, R2.reuse, RZ ;  /* 0x0000000260607210 */ /* 0x080fe40007f3e0ff */
[----:B------:R-:W-:Y:S01]  /*d4b10*/  IADD3 R90, P3, R90, R2, RZ ;  /* 0x000000025a5a7210 */ /* 0x000fe20007f7e0ff */
[----:B------:R-:W-:-:S02]  /*d4b20*/  IMAD.MOV.U32 R88, RZ, RZ, R100 ;  /* 0x000000ffff587224 */ /* 0x000fc400078e0064 */
[----:B------:R-:W-:Y:S01]  /*d4b30*/  IMAD.MOV.U32 R89, RZ, RZ, R101 ;  /* 0x000000ffff597224 */ /* 0x000fe200078e0065 */
[----:B------:R-:W-:Y:S04]  /*d4b40*/  STL [R1+0x6978], R96 ;  /* 0x0069786001007387 */ /* 0x000fe80000100800 */
[----:B------:R1:W-:Y:S01]  /*d4b50*/  LDGSTS.E [R4+0x5c00], [R88.64], P2 ;  /* 0x05c0000058047fae */ /* 0x0003e20009121846 */
[----:B------:R-:W-:Y:S01]  /*d4b60*/  IADD3.X R99, R99, R0, RZ, P1, !PT ;  /* 0x0000000063637210 */ /* 0x000fe20000ffe4ff */
[----:B------:R-:W-:-:S04]  /*d4b70*/  IMAD.X R94, R94, 0x1, R0, P3 ;  /* 0x000000015e5e7824 */ /* 0x000fc800018e0600 */
[----:B------:R-:W-:Y:S01]  /*d4b80*/  STL [R1+0x6974], R99 ;  /* 0x0069746301007387 */ /* 0x000fe20000100800 */
[----:B-1----:R-:W-:Y:S02]  /*d4b90*/  IMAD.MOV.U32 R88, RZ, RZ, R96 ;  /* 0x000000ffff587224 */ /* 0x002fe400078e0060 */
[----:B------:R-:W-:Y:S01]  /*d4ba0*/  IMAD.MOV.U32 R89, RZ, RZ, R99 ;  /* 0x000000ffff597224 */ /* 0x000fe200078e0063 */
[----:B------:R1:W-:Y:S01]  /*d4bb0*/  STL [R1+0x6980], R90 ;  /* 0x0069805a01007387 */ /* 0x0003e20000100800 */
[----:B------:R1:W-:Y:S02]  /*d4bc0*/  STL [R1+0x697c], R94 ;  /* 0x00697c5e01007387 */ /* 0x0003e40000100800 */
[----:B--2---:R-:W4:Y:S01]  /*d4bd0*/  LDL.LU R100, [R1+0x69a4] ;  /* 0x0069a40001647983 */ /* 0x004f220000300800 */
[----:B------:R1:W-:Y:S01]  /*d4be0*/  LDGSTS.E [R4+0x5c80], [R88.64], P2 ;  /* 0x05c8000058047fae */ /* 0x0003e20009121846 */
[-C--:B------:R-:W-:Y:S02]  /*d4bf0*/  IADD3 R95, P1, R95, R2.reuse, RZ ;  /* 0x000000025f5f7210 */ /* 0x080fe40007f3e0ff */
[----:B------:R-:W-:-:S02]  /*d4c00*/  IADD3 R92, P3, R92, R2, RZ ;  /* 0x000000025c5c7210 */ /* 0x000fc40007f7e0ff */
[----:B-1----:R-:W-:Y:S02]  /*d4c10*/  MOV R88, R90 ;  /* 0x0000005a00587202 */ /* 0x002fe40000000f00 */
[----:B------:R-:W4:Y:S01]  /*d4c20*/  LDL.LU R90, [R1+0x69a8] ;  /* 0x0069a800015a7983 */ /* 0x000f220000300800 */
[----:B------:R-:W-:Y:S02]  /*d4c30*/  IMAD.MOV.U32 R89, RZ, RZ, R94 ;  /* 0x000000ffff597224 */ /* 0x000fe400078e005e */
[----:B------:R-:W4:Y:S02]  /*d4c40*/  LDL.LU R96, [R1+0x6b2c] ;  /* 0x006b2c0001607983 */ /* 0x000f240000300800 */
[----:B------:R-:W4:Y:S01]  /*d4c50*/  LDL.LU R94, [R1+0x6b30] ;  /* 0x006b3000015e7983 */ /* 0x000f220000300800 */
[----:B------:R1:W-:Y:S04]  /*d4c60*/  LDGSTS.E [R4+0x5d00], [R88.64], P2 ;  /* 0x05d0000058047fae */ /* 0x0003e80009121846 */
[----:B------:R-:W-:Y:S01]  /*d4c70*/  STL [R1+0x6988], R95 ;  /* 0x0069885f01007387 */ /* 0x000fe20000100800 */
[----:B-1----:R-:W-:Y:S01]  /*d4c80*/  MOV R88, R95 ;  /* 0x0000005f00587202 */ /* 0x002fe20000000f00 */
[----:B---3--:R-:W-:-:S02]  /*d4c90*/  IMAD.X R98, R98, 0x1, R0, P1 ;  /* 0x0000000162627824 */ /* 0x008fc400008e0600 */
[----:B------:R-:W-:Y:S02]  /*d4ca0*/  IMAD.X R93, R93, 0x1, R0, P3 ;  /* 0x000000015d5d7824 */ /* 0x000fe400018e0600 */
[----:B------:R-:W-:Y:S01]  /*d4cb0*/  IMAD.MOV.U32 R89, RZ, RZ, R98 ;  /* 0x000000ffff597224 */ /* 0x000fe200078e0062 */
[----:B------:R1:W-:Y:S01]  /*d4cc0*/  STL [R1+0x6984], R98 ;  /* 0x0069846201007387 */ /* 0x0003e20000100800 */
[----:B------:R-:W-:Y:S02]  /*d4cd0*/  STL [R1+0x6990], R92 ;  /* 0x0069905c01007387 */ /* 0x000fe40000100800 */
[----:B------:R3:W-:Y:S01]  /*d4ce0*/  STL [R1+0x698c], R93 ;  /* 0x00698c5d01007387 */ /* 0x0007e20000100800 */
[----:B------:R3:W-:Y:S04]  /*d4cf0*/  LDGSTS.E [R4+0x5d80], [R88.64], P2 ;  /* 0x05d8000058047fae */ /* 0x0007e80009121846 */
[----:B-1----:R-:W2:Y:S01]  /*d4d00*/  LDL.LU R98, [R1+0x6b34] ;  /* 0x006b340001627983 */ /* 0x002ea20000300800 */
[----:B---3--:R-:W-:-:S03]  /*d4d10*/  IMAD.MOV.U32 R89, RZ, RZ, R93 ;  /* 0x000000ffff597224 */ /* 0x008fc600078e005d */
[----:B------:R-:W3:Y:S01]  /*d4d20*/  LDL.LU R93, [R1+0x6b38] ;  /* 0x006b3800015d7983 */ /* 0x000ee20000300800 */
[----:B------:R-:W-:Y:S02]  /*d4d30*/  IMAD.MOV.U32 R88, RZ, RZ, R92 ;  /* 0x000000ffff587224 */ /* 0x000fe400078e005c */
[----:B------:R-:W2:Y:S02]  /*d4d40*/  LDL.LU R95, [R1+0x6b3c] ;  /* 0x006b3c00015f7983 */ /* 0x000ea40000300800 */
[----:B------:R-:W2:Y:S01]  /*d4d50*/  LDL.LU R92, [R1+0x6b40] ;  /* 0x006b4000015c7983 */ /* 0x000ea20000300800 */
[-C--:B----4-:R-:W-:Y:S02]  /*d4d60*/  IADD3 R91, P1, R91, R2.reuse, RZ ;  /* 0x000000025b5b7210 */ /* 0x090fe40007f3e0ff */
[----:B------:R-:W-:Y:S01]  /*d4d70*/  IADD3 R5, P3, R5, R2, RZ ;  /* 0x0000000205057210 */ /* 0x000fe20007f7e0ff */
[----:B------:R1:W-:Y:S04]  /*d4d80*/  LDGSTS.E [R4+0x5e00], [R88.64], P2 ;  /* 0x05e0000058047fae */ /* 0x0003e80009121846 */
[----:B------:R-:W-:Y:S01]  /*d4d90*/  STL [R1+0x6998], R91 ;  /* 0x0069985b01007387 */ /* 0x000fe20000100800 */
[----:B------:R-:W-:Y:S01]  /*d4da0*/  IADD3.X R97, R97, R0, RZ, P1, !PT ;  /* 0x0000000061617210 */ /* 0x000fe20000ffe4ff */
[----:B------:R-:W-:-:S02]  /*d4db0*/  IMAD.X R7, R7, 0x1, R0, P3 ;  /* 0x0000000107077824 */ /* 0x000fc400018e0600 */
[----:B-1----:R-:W-:Y:S02]  /*d4dc0*/  IMAD.MOV.U32 R88, RZ, RZ, R91 ;  /* 0x000000ffff587224 */ /* 0x002fe400078e005b */
        /* <DEDUP_REMOVED lines=8> */
[----:B----4-:R-:W-:-:S02]  /*d4e50*/  IMAD.MOV.U32 R89, RZ, RZ, R7 ;  /* 0x000000ffff597224 */ /* 0x010fc400078e0007 */
[----:B------:R-:W4:Y:S01]  /*d4e60*/  LDL.LU R7, [R1+0x6b50] ;  /* 0x006b500001077983 */ /* 0x000f220000300800 */
[----:B------:R-:W-:Y:S02]  /*d4e70*/  ISETP.GT.AND P1, PT, R6, 0xf, PT ;  /* 0x0000000f0600780c */ /* 0x000fe40003f24270 */
[----:B------:R-:W-:Y:S02]  /*d4e80*/  MOV R88, R5 ;  /* 0x0000000500587202 */ /* 0x000fe40000000f00 */
[----:B------:R-:W-:-:S03]  /*d4e90*/  SEL R5, RZ, 0x4, !P1 ;  /* 0x00000004ff057807 */ /* 0x000fc60004800000 */
[----:B------:R1:W-:Y:S01]  /*d4ea0*/  LDGSTS.E [R4+0x5f00], [R88.64], P2 ;  /* 0x05f0000058047fae */ /* 0x0003e20009121846 */
[----:B------:R-:W-:-:S04]  /*d4eb0*/  SEL R5, R5, RZ, !P0 ;  /* 0x000000ff05057207 */ /* 0x000fc80004000000 */
[----:B------:R-:W-:Y:S02]  /*d4ec0*/  ISETP.NE.U32.AND P1, PT, R5, RZ, PT ;  /* 0x000000ff0500720c */ /* 0x000fe40003f25070 */
[-C--:B------:R-:W-:Y:S02]  /*d4ed0*/  IADD3 R90, P3, R90, R2.reuse, RZ ;  /* 0x000000025a5a7210 */ /* 0x080fe40007f7e0ff */
[----:B------:R-:W-:-:S03]  /*d4ee0*/  IADD3 R94, P4, R94, R2, RZ ;  /* 0x000000025e5e7210 */ /* 0x000fc60007f9e0ff */
[--C-:B------:R-:W-:Y:S01]  /*d4ef0*/  IMAD.X R100, R100, 0x1, R0.reuse, P3 ;  /* 0x0000000164647824 */ /* 0x100fe200018e0600 */
[----:B-1----:R-:W-:Y:S01]  /*d4f00*/  MOV R88, R90 ;  /* 0x0000005a00587202 */ /* 0x002fe20000000f00 */
[----:B------:R1:W-:Y:S01]  /*d4f10*/  STL [R1+0x69a8], R90 ;  /* 0x0069a85a01007387 */ /* 0x0003e20000100800 */
[----:B------:R-:W-:Y:S02]  /*d4f20*/  IMAD.X R96, R96, 0x1, R0, P4 ;  /* 0x0000000160607824 */ /* 0x000fe400020e0600 */
[----:B------:R-:W-:Y:S02]  /*d4f30*/  IMAD.MOV.U32 R89, RZ, RZ, R100 ;  /* 0x000000ffff597224 */ /* 0x000fe400078e0064 */
[----:B------:R-:W-:Y:S01]  /*d4f40*/  STL [R1+0x69a4], R100 ;  /* 0x0069a46401007387 */ /* 0x000fe20000100800 */
[----:B------:R-:W-:Y:S04]  /*d4f50*/  STL [R1+0x6b30], R94 ;  /* 0x006b305e01007387 */ /* 0x000fe80000100800 */
[----:B------:R1:W-:Y:S04]  /*d4f60*/  LDGSTS.E [R4+0x5f80], [R88.64], P2 ;  /* 0x05f8000058047fae */ /* 0x0003e80009121846 */
[----:B-1----:R-:W4:Y:S01]  /*d4f70*/  LDL.LU R90, [R1+0x6b58] ;  /* 0x006b5800015a7983 */ /* 0x002f220000300800 */
[----:B------:R1:W-:Y:S02]  /*d4f80*/  STL [R1+0x6b2c], R96 ;  /* 0x006b2c6001007387 */ /* 0x0003e40000100800 */
[----:B------:R-:W4:Y:S02]  /*d4f90*/  LDL.LU R5, [R1+0x6b60] ;  /* 0x006b600001057983 */ /* 0x000f240000300800 */
[----:B------:R-:W-:-:S02]  /*d4fa0*/  IMAD.MOV.U32 R89, RZ, RZ, R96 ;  /* 0x000000ffff597224 */ /* 0x000fc400078e0060 */
[----:B------:R-:W-:Y:S01]  /*d4fb0*/  IMAD.MOV.U32 R88, RZ, RZ, R94 ;  /* 0x000000ffff587224 */ /* 0x000fe200078e005e */
[----:B-1----:R-:W4:Y:S01]  /*d4fc0*/  LDL.LU R96, [R1+0x6b54] ;  /* 0x006b540001607983 */ /* 0x002f220000300800 */
[----:B------:R-:W4:Y:S03]  /*d4fd0*/  LDL.LU R94, [R1+0x6b5c] ;  /* 0x006b5c00015e7983 */ /* 0x000f260000300800 */
[----:B------:R1:W-:Y:S01]  /*d4fe0*/  LDGSTS.E [R4+0x7800], [R88.64], P1 ;  /* 0x0780000058047fae */ /* 0x0003e20008921846 */
[-C--:B---3--:R-:W-:Y:S02]  /*d4ff0*/  IADD3 R93, P2, R93, R2.reuse, RZ ;  /* 0x000000025d5d7210 */ /* 0x088fe40007f5e0ff */
[----:B--2---:R-:W-:Y:S02]  /*d5000*/  IADD3 R92, P3, R92, R2, RZ ;  /* 0x000000025c5c7210 */ /* 0x004fe40007f7e0ff */
[----:B------:R-:W-:Y:S01]  /*d5010*/  IADD3.X R98, R98, R0, RZ, P2, !PT ;  /* 0x0000000062627210 */ /* 0x000fe200017fe4ff */
[----:B------:R2:W-:Y:S01]  /*d5020*/  STL [R1+0x6b38], R93 ;  /* 0x006b385d01007387 */ /* 0x0005e20000100800 */
[----:B-1----:R-:W-:-:S02]  /*d5030*/  IMAD.MOV.U32 R88, RZ, RZ, R93 ;  /* 0x000000ffff587224 */ /* 0x002fc400078e005d */
[----:B------:R-:W-:Y:S01]  /*d5040*/  IMAD.X R95, R95, 0x1, R0, P3 ;  /* 0x000000015f5f7824 */ /* 0x000fe200018e0600 */
[----:B------:R-:W-:Y:S01]  /*d5050*/  STL [R1+0x6b34], R98 ;  /* 0x006b346201007387 */ /* 0x000fe20000100800 */
[----:B------:R-:W-:Y:S02]  /*d5060*/  IMAD.MOV.U32 R89, RZ, RZ, R98 ;  /* 0x000000ffff597224 */ /* 0x000fe400078e0062 */
[----:B------:R-:W-:Y:S01]  /*d5070*/  STL [R1+0x6b40], R92 ;  /* 0x006b405c01007387 */ /* 0x000fe20000100800 */
[----:B--2---:R-:W2:Y:S01]  /*d5080*/  LDL.LU R93, [R1+0x6b68] ;  /* 0x006b6800015d7983 */ /* 0x004ea20000300800 */
[----:B------:R1:W-:Y:S03]  /*d5090*/  STL [R1+0x6b3c], R95 ;  /* 0x006b3c5f01007387 */ /* 0x0003e60000100800 */
[----:B------:R3:W-:Y:S01]  /*d50a0*/  LDGSTS.E [R4+0x7880], [R88.64], P1 ;  /* 0x0788000058047fae */ /* 0x0007e20008921846 */
[----:B------:R-:W2:Y:S02]  /*d50b0*/  LDL.LU R100, [R1+0x6b70] ;  /* 0x006b700001647983 */ /* 0x000ea40000300800 */
[----:B---3--:R-:W-:-:S02]  /*d50c0*/  IMAD.MOV.U32 R89, RZ, RZ, R95 ;  /* 0x000000ffff597224 */ /* 0x008fc400078e005f */
[----:B-1----:R-:W3:Y:S01]  /*d50d0*/  LDL.LU R95, [R1+0x6b64] ;  /* 0x006b6400015f7983 */ /* 0x002ee20000300800 */
[----:B------:R-:W3:Y:S01]  /*d50e0*/  LDL.LU R101, [R1+0x6b6c] ;  /* 0x006b6c0001657983 */ /* 0x000ee20000300800 */
[----:B------:R-:W-:Y:S02]  /*d50f0*/  IADD3 R97, P2, R97, R2, RZ ;  /* 0x0000000261617210 */ /* 0x000fe40007f5e0ff */
[----:B------:R-:W-:Y:S01]  /*d5100*/  MOV R88, R92 ;  /* 0x0000005c00587202 */ /* 0x000fe20000000f00 */
[----:B------:R-:W3:Y:S01]  /*d5110*/  LDL.LU R98, [R1+0x6b78] ;  /* 0x006b780001627983 */ /* 0x000ee20000300800 */
[----:B------:R-:W3:Y:S02]  /*d5120*/  LDL.LU R92, [R1+0x6b80] ;  /* 0x006b8000015c7983 */ /* 0x000ee40000300800 */
[--C-:B------:R-:W-:Y:S01]  /*d5130*/  IMAD.X R99, R99, 0x1, R0.reuse, P2 ;  /* 0x0000000163637824 */ /* 0x100fe200010e0600 */
[----:B----4-:R-:W-:Y:S01]  /*d5140*/  IADD3 R7, P3, R7, R2, RZ ;  /* 0x0000000207077210 */ /* 0x010fe20007f7e0ff */
[----:B------:R-:W-:Y:S04]  /*d5150*/  STL [R1+0x6b48], R97 ;  /* 0x006b486101007387 */ /* 0x000fe80000100800 */
[----:B------:R1:W-:Y:S01]  /*d5160*/  LDGSTS.E [R4+0x7900], [R88.64], P1 ;  /* 0x0790000058047fae */ /* 0x0003e20008921846 */
[----:B------:R4:W-:Y:S02]  /*d5170*/  STL [R1+0x6b44], R99 ;  /* 0x006b446301007387 */ /* 0x0009e40000100800 */
[----:B------:R-:W-:Y:S01]  /*d5180*/  IMAD.X R91, R91, 0x1, R0, P3 ;  /* 0x000000015b5b7824 */ /* 0x000fe200018e0600 */
[----:B------:R-:W-:Y:S01]  /*d5190*/  STL [R1+0x6b50], R7 ;  /* 0x006b500701007387 */ /* 0x000fe20000100800 */
[----:B-1----:R-:W-:Y:S01]  /*d51a0*/  IMAD.MOV.U32 R89, RZ, RZ, R99 ;  /* 0x000000ffff597224 */ /* 0x002fe200078e0063 */
[----:B------:R-:W-:-:S02]  /*d51b0*/  MOV R88, R97 ;  /* 0x0000006100587202 */ /* 0x000fc40000000f00 */
[----:B----4-:R-:W2:Y:S01]  /*d51c0*/  LDL.LU R99, [R1+0x6b74] ;  /* 0x006b740001637983 */ /* 0x010ea20000300800 */
[----:B------:R1:W-:Y:S02]  /*d51d0*/  STL [R1+0x6b4c], R91 ;  /* 0x006b4c5b01007387 */ /* 0x0003e40000100800 */
[----:B------:R-:W2:Y:S01]  /*d51e0*/  LDL.LU R97, [R1+0x6b7c] ;  /* 0x006b7c0001617983 */ /* 0x000ea20000300800 */
[----:B------:R1:W-:Y:S02]  /*d51f0*/  LDGSTS.E [R4+0x7980], [R88.64], P1 ;  /* 0x0798000058047fae */ /* 0x0003e40008921846 */
[----:B-1----:R-:W-:Y:S02]  /*d5200*/  IMAD.MOV.U32 R88, RZ, RZ, R7 ;  /* 0x000000ffff587224 */ /* 0x002fe400078e0007 */
[----:B------:R-:W-:Y:S02]  /*d5210*/  IMAD.MOV.U32 R89, RZ, RZ, R91 ;  /* 0x000000ffff597224 */ /* 0x000fe400078e005b */
[----:B------:R-:W2:Y:S01]  /*d5220*/  LDL.LU R91, [R1+0x6b88] ;  /* 0x006b8800015b7983 */ /* 0x000ea20000300800 */
[----:B------:R-:W2:Y:S03]  /*d5230*/  LDL.LU R7, [R1+0x6b90] ;  /* 0x006b900001077983 */ /* 0x000ea60000300800 */
[----:B------:R1:W-:Y:S01]  /*d5240*/  LDGSTS.E [R4+0x7a00], [R88.64], P1 ;  /* 0x07a0000058047fae */ /* 0x0003e20008921846 */
[----:B------:R-:W-:-:S02]  /*d5250*/  IADD3 R90, P2, R90, R2, RZ ;  /* 0x000000025a5a7210 */ /* 0x000fc40007f5e0ff */
[----:B------:R-:W-:-:S03]  /*d5260*/  IADD3 R5, P3, R5, R2, RZ ;  /* 0x0000000205057210 */ /* 0x000fc60007f7e0ff */
[----:B------:R-:W-:Y:S01]  /*d5270*/  STL [R1+0x6b58], R90 ;  /* 0x006b585a01007387 */ /* 0x000fe20000100800 */
[----:B------:R-:W-:Y:S01]  /*d5280*/  IADD3.X R96, R96, R0, RZ, P2, !PT ;  /* 0x0000000060607210 */ /* 0x000fe200017fe4ff */
[----:B------:R-:W-:Y:S02]  /*d5290*/  IMAD.X R94, R94, 0x1, R0, P3 ;  /* 0x000000015e5e7824 */ /* 0x000fe400018e0600 */
[----:B-1----:R-:W-:Y:S02]  /*d52a0*/  IMAD.MOV.U32 R88, RZ, RZ, R90 ;  /* 0x000000ffff587224 */ /* 0x002fe400078e005a */
[----:B------:R1:W-:Y:S01]  /*d52b0*/  STL [R1+0x6b54], R96 ;  /* 0x006b546001007387 */ /* 0x0003e20000100800 */
[----:B------:R-:W-:Y:S02]  /*d52c0*/  IMAD.MOV.U32 R89, RZ, RZ, R96 ;  /* 0x000000ffff597224 */ /* 0x000fe400078e0060 */
[----:B------:R-:W-:Y:S03]  /*d52d0*/  STL [R1+0x6b60], R5 ;  /* 0x006b600501007387 */ /* 0x000fe60000100800 */
[----:B------:R1:W-:Y:S04]  /*d52e0*/  LDGSTS.E [R4+0x7a80], [R88.64], P1 ;  /* 0x07a8000058047fae */ /* 0x0003e80008921846 */
[----:B-1----:R-:W2:Y:S01]  /*d52f0*/  LDL.LU R96, [R1+0x6b84] ;  /* 0x006b840001607983 */ /* 0x002ea20000300800 */
[----:B------:R1:W-:Y:S02]  /*d5300*/  STL [R1+0x6b5c], R94 ;  /* 0x006b5c5e01007387 */ /* 0x0003e40000100800 */
[----:B------:R-:W2:Y:S01]  /*d5310*/  LDL.LU R90, [R1+0x6b8c] ;  /* 0x006b8c00015a7983 */ /* 0x000ea20000300800 */
[----:B------:R-:W-:Y:S01]  /*d5320*/  MOV R88, R5 ;  /* 0x0000000500587202 */ /* 0x000fe20000000f00 */
[----:B------:R-:W-:-:S02]  /*d5330*/  IMAD.MOV.U32 R89, RZ, RZ, R94 ;  /* 0x000000ffff597224 */ /* 0x000fc400078e005e */
[----:B-1----:R-:W2:Y:S01]  /*d5340*/  LDL.LU R94, [R1+0x6b98] ;  /* 0x006b9800015e7983 */ /* 0x002ea20000300800 */
[----:B------:R-:W2:Y:S03]  /*d5350*/  LDL.LU R5, [R1+0x6ba0] ;  /* 0x006ba00001057983 */ /* 0x000ea60000300800 */
[----:B------:R1:W-:Y:S01]  /*d5360*/  LDGSTS.E [R4+0x7b00], [R88.64], P1 ;  /* 0x07b0000058047fae */ /* 0x0003e20008921846 */
[-C--:B--2---:R-:W-:Y:S02]  /*d5370*/  IADD3 R93, P2, R93, R2.reuse, RZ ;  /* 0x000000025d5d7210 */ /* 0x084fe40007f5e0ff */
[----:B------:R-:W-:-:S03]  /*d5380*/  IADD3 R100, P3, R100, R2, RZ ;  /* 0x0000000264647210 */ /* 0x000fc60007f7e0ff */
[----:B------:R-:W-:Y:S01]  /*d5390*/  STL [R1+0x6b68], R93 ;  /* 0x006b685d01007387 */ /* 0x000fe20000100800 */
[--C-:B---3--:R-:W-:Y:S02]  /*d53a0*/  IMAD.X R95, R95, 0x1, R0.reuse, P2 ;  /* 0x000000015f5f7824 */ /* 0x108fe400010e0600 */
[----:B------:R-:W-:Y:S02]  /*d53b0*/  IMAD.X R101, R101, 0x1, R0, P3 ;  /* 0x0000000165657824 */ /* 0x000fe400018e0600 */
[----:B-1----:R-:W-:Y:S01]  /*d53c0*/  IMAD.MOV.U32 R89, RZ, RZ, R95 ;  /* 0x000000ffff597224 */ /* 0x002fe200078e005f */
[----:B------:R1:W-:Y:S01]  /*d53d0*/  STL [R1+0x6b64], R95 ;  /* 0x006b645f01007387 */ /* 0x0003e20000100800 */
[----:B------:R2:W-:Y:S01]  /*d53e0*/  STL [R1+0x6b70], R100 ;  /* 0x006b706401007387 */ /* 0x0005e20000100800 */
[----:B------:R-:W-:Y:S02]  /*d53f0*/  MOV R88, R93 ;  /* 0x0000005d00587202 */ /* 0x000fe40000000f00 */
[----:B------:R-:W-:-:S02]  /*d5400*/  IADD3 R98, P2, R98, R2, RZ ;  /* 0x0000000262627210 */ /* 0x000fc40007f5e0ff */
[----:B------:R-:W-:Y:S01]  /*d5410*/  IADD3 R92, P3, R92, R2, RZ ;  /* 0x000000025c5c7210 */ /* 0x000fe20007f7e0ff */
[----:B------:R3:W-:Y:S04]  /*d5420*/  LDGSTS.E [R4+0x7b80], [R88.64], P1 ;  /* 0x07b8000058047fae */ /* 0x0007e80008921846 */
[----:B-1----:R-:W4:Y:S01]  /*d5430*/  LDL.LU R95, [R1+0x6b94] ;  /* 0x006b9400015f7983 */ /* 0x002f220000300800 */
[----:B------:R-:W-:Y:S02]  /*d5440*/  STL [R1+0x6b6c], R101 ;  /* 0x006b6c6501007387 */ /* 0x000fe40000100800 */
[----:B------:R-:W4:Y:S02]  /*d5450*/  LDL.LU R93, [R1+0x6b9c] ;  /* 0x006b9c00015d7983 */ /* 0x000f240000300800 */
[----:B------:R1:W-:Y:S02]  /*d5460*/  STL [R1+0x6b78], R98 ;  /* 0x006b786201007387 */ /* 0x0003e40000100800 */
[----:B---3--:R-:W-:-:S02]  /*d5470*/  IMAD.MOV.U32 R88, RZ, RZ, R100 ;  /* 0x000000ffff587224 */ /* 0x008fc400078e0064 */
[----:B------:R-:W-:Y:S01]  /*d5480*/  IMAD.MOV.U32 R89, RZ, RZ, R101 ;  /* 0x000000ffff597224 */ /* 0x000fe200078e0065 */
[----:B--2---:R-:W-:Y:S01]  /*d5490*/  IADD3.X R99, R99, R0, RZ, P2, !PT ;  /* 0x0000000063637210 */ /* 0x004fe200017fe4ff */
[----:B------:R-:W-:-:S03]  /*d54a0*/  IMAD.X R97, R97, 0x1, R0, P3 ;  /* 0x0000000161617824 */ /* 0x000fc600018e0600 */
[----:B------:R2:W-:Y:S04]  /*d54b0*/  LDGSTS.E [R4+0x7c00], [R88.64], P1 ;  /* 0x07c0000058047fae */ /* 0x0005e80008921846 */
[----:B------:R3:W-:Y:S01]  /*d54c0*/  STL [R1+0x6b74], R99 ;  /* 0x006b746301007387 */ /* 0x0007e20000100800 */
[----:B------:R1:W-:Y:S02]  /*d54d0*/  STL [R1+0x6b80], R92 ;  /* 0x006b805c01007387 */ /* 0x0003e40000100800 */
[----:B------:R1:W-:Y:S02]  /*d54e0*/  STL [R1+0x6b7c], R97 ;  /* 0x006b7c6101007387 */ /* 0x0003e40000100800 */
[----:B------:R-:W4:Y:S02]  /*d54f0*/  LDL.LU R100, [R1+0x6ba4] ;  /* 0x006ba40001647983 */ /* 0x000f240000300800 */
[----:B--2---:R-:W-:-:S02]  /*d5500*/  IMAD.MOV.U32 R88, RZ, RZ, R98 ;  /* 0x000000ffff587224 */ /* 0x004fc400078e0062 */
[----:B------:R-:W-:Y:S01]  /*d5510*/  IMAD.MOV.U32 R89, RZ, RZ, R99 ;  /* 0x000000ffff597224 */ /* 0x000fe200078e0063 */
[----:B-1----:R-:W2:Y:S01]  /*d5520*/  LDL.LU R98, [R1+0x6ba8] ;  /* 0x006ba80001627983 */ /* 0x002ea20000300800 */
[----:B---3--:R-:W2:Y:S03]  /*d5530*/  LDL.LU R99, [R1+0x6d2c] ;  /* 0x006d2c0001637983 */ /* 0x008ea60000300800 */
[----:B------:R1:W-:Y:S02]  /*d5540*/  LDGSTS.E [R4+0x7c80], [R88.64], P1 ;  /* 0x07c8000058047fae */ /* 0x0003e40008921846 */
[----:B-1----:R-:W-:Y:S02]  /*d5550*/  MOV R88, R92 ;  /* 0x0000005c00587202 */ /* 0x002fe40000000f00 */
[----:B------:R-:W2:Y:S01]  /*d5560*/  LDL.LU R92, [R1+0x6d30] ;  /* 0x006d3000015c7983 */ /* 0x000ea20000300800 */
[-C--:B------:R-:W-:Y:S01]  /*d5570*/  IADD3 R91, P2, R91, R2.reuse, RZ ;  /* 0x000000025b5b7210 */ /* 0x080fe20007f5e0ff */
[----:B------:R-:W-:Y:S01]  /*d5580*/  IMAD.MOV.U32 R89, RZ, RZ, R97 ;  /* 0x000000ffff597224 */ /* 0x000fe200078e0061 */
[----:B------:R-:W-:-:S04]  /*d5590*/  IADD3 R7, P3, R7, R2, RZ ;  /* 0x0000000207077210 */ /* 0x000fc80007f7e0ff */
[----:B------:R1:W-:Y:S04]  /*d55a0*/  LDGSTS.E [R4+0x7d00], [R88.64], P1 ;  /* 0x07d0000058047fae */ /* 0x0003e80008921846 */
[----:B------:R-:W-:Y:S01]  /*d55b0*/  STL [R1+0x6b88], R91 ;  /* 0x006b885b01007387 */ /* 0x000fe20000100800 */
[--C-:B------:R-:W-:Y:S02]  /*d55c0*/  IMAD.X R96, R96, 0x1, R0.reuse, P2 ;  /* 0x0000000160607824 */ /* 0x100fe400010e0600 */
[----:B------:R-:W-:Y:S01]  /*d55d0*/  IMAD.X R90, R90, 0x1, R0, P3 ;  /* 0x000000015a5a7824 */ /* 0x000fe200018e0600 */
[----:B-1----:R-:W-:Y:S01]  /*d55e0*/  MOV R88, R91 ;  /* 0x0000005b00587202 */ /* 0x002fe20000000f00 */
[----:B------:R-:W-:Y:S01]  /*d55f0*/  IMAD.MOV.U32 R89, RZ, RZ, R96 ;  /* 0x000000ffff597224 */ /* 0x000fe200078e0060 */
[----:B------:R-:W-:Y:S01]  /*d5600*/  STL [R1+0x6b84], R96 ;  /* 0x006b846001007387 */ /* 0x000fe20000100800 */
[----:B------:R-:W-:Y:S02]  /*d5610*/  STL [R1+0x6b90], R7 ;  /* 0x006b900701007387 */ /* 0x000fe40000100800 */
[----:B------:R1:W-:Y:S02]  /*d5620*/  STL [R1+0x6b8c], R90 ;  /* 0x006b8c5a01007387 */ /* 0x0003e40000100800 */
[----:B------:R-:W2:Y:S01]  /*d5630*/  LDL.LU R97, [R1+0x6d34] ;  /* 0x006d340001617983 */ /* 0x000ea20000300800 */
        /* <DEDUP_REMOVED lines=19> */
[----:B----4-:R-:W-:-:S03]  /*d5770*/  IMAD.MOV.U32 R89, RZ, RZ, R93 ;  /* 0x000000ffff597224 */ /* 0x010fc600078e005d */
[----:B------:R-:W4:Y:S01]  /*d5780*/  LDL.LU R93, [R1+0x6d48] ;  /* 0x006d4800015d7983 */ /* 0x000f220000300800 */
[----:B------:R-:W3:Y:S02]  /*d5790*/  LDL.LU R96, [R1+0x6d4c] ;  /* 0x006d4c0001607983 */ /* 0x000ee40000300800 */
[----:B------:R-:W3:Y:S01]  /*d57a0*/  LDL.LU R94, [R1+0x6d50] ;  /* 0x006d5000015e7983 */ /* 0x000ee20000300800 */
[----:B------:R-:W-:Y:S02]  /*d57b0*/  ISETP.GT.AND P2, PT, R6, 0x13, PT ;  /* 0x000000130600780c */ /* 0x000fe40003f44270 */
[----:B------:R-:W-:Y:S02]  /*d57c0*/  MOV R88, R5 ;  /* 0x0000000500587202 */ /* 0x000fe40000000f00 */
[-C--:B--2---:R-:W-:Y:S02]  /*d57d0*/  IADD3 R98, P3, R98, R2.reuse, RZ ;  /* 0x0000000262627210 */ /* 0x084fe40007f7e0ff */
[----:B------:R-:W-:Y:S01]  /*d57e0*/  SEL R5, RZ, 0x4, !P2 ;  /* 0x00000004ff057807 */ /* 0x000fe20005000000 */
[----:B------:R1:W-:Y:S02]  /*d57f0*/  LDGSTS.E [R4+0x7f00], [R88.64], P1 ;  /* 0x07f0000058047fae */ /* 0x0003e40008921846 */
[----:B------:R-:W-:Y:S01]  /*d5800*/  IMAD.X R100, R100, 0x1, R0, P3 ;  /* 0x0000000164647824 */ /* 0x000fe200018e0600 */
[----:B------:R-:W-:Y:S01]  /*d5810*/  SEL R5, R5, RZ, !P0 ;  /* 0x000000ff05057207 */ /* 0x000fe20004000000 */
[----:B------:R2:W-:Y:S03]  /*d5820*/  STL [R1+0x6ba8], R98 ;  /* 0x006ba86201007387 */ /* 0x0005e60000100800 */
[----:B------:R-:W-:Y:S01]  /*d5830*/  STL [R1+0x6ba4], R100 ;  /* 0x006ba46401007387 */ /* 0x000fe20000100800 */
[----:B------:R-:W-:-:S02]  /*d5840*/  IADD3 R92, P4, R92, R2, RZ ;  /* 0x000000025c5c7210 */ /* 0x000fc40007f9e0ff */
[----:B-1----:R-:W-:Y:S01]  /*d5850*/  MOV R88, R98 ;  /* 0x0000006200587202 */ /* 0x002fe20000000f00 */
[----:B------:R-:W-:Y:S02]  /*d5860*/  IMAD.MOV.U32 R89, RZ, RZ, R100 ;  /* 0x000000ffff597224 */ /* 0x000fe400078e0064 */
[----:B------:R-:W-:Y:S01]  /*d5870*/  IMAD.X R99, R99, 0x1, R0, P4 ;  /* 0x0000000163637824 */ /* 0x000fe200020e0600 */
[----:B------:R-:W-:Y:S01]  /*d5880*/  STL [R1+0x6d30], R92 ;  /* 0x006d305c01007387 */ /* 0x000fe20000100800 */
[----:B--2---:R-:W3:Y:S01]  /*d5890*/  LDL.LU R98, [R1+0x6d58] ;  /* 0x006d580001627983 */ /* 0x004ee20000300800 */
[----:B------:R-:W-:Y:S02]  /*d58a0*/  ISETP.NE.U32.AND P2, PT, R5, RZ, PT ;  /* 0x000000ff0500720c */ /* 0x000fe40003f45070 */
[----:B------:R1:W-:Y:S04]  /*d58b0*/  LDGSTS.E [R4+0x7f80], [R88.64], P1 ;  /* 0x07f8000058047fae */ /* 0x0003e80008921846 */
[----:B------:R1:W-:Y:S01]  /*d58c0*/  STL [R1+0x6d2c], R99 ;  /* 0x006d2c6301007387 */ /* 0x0003e20000100800 */
[----:B------:R-:W3:Y:S02]  /*d58d0*/  LDL.LU R5, [R1+0x6d60] ;  /* 0x006d600001057983 */ /* 0x000ee40000300800 */
[----:B-1----:R-:W-:-:S02]  /*d58e0*/  IMAD.MOV.U32 R89, RZ, RZ, R99 ;  /* 0x000000ffff597224 */ /* 0x002fc400078e0063 */
[----:B------:R-:W3:Y:S01]  /*d58f0*/  LDL.LU R99, [R1+0x6d54] ;  /* 0x006d540001637983 */ /* 0x000ee20000300800 */
[----:B------:R-:W-:Y:S02]  /*d5900*/  IMAD.MOV.U32 R88, RZ, RZ, R92 ;  /* 0x000000ffff587224 */ /* 0x000fe400078e005c */
[----:B------:R-:W3:Y:S03]  /*d5910*/  LDL.LU R92, [R1+0x6d5c] ;  /* 0x006d5c00015c7983 */ /* 0x000ee60000300800 */
[----:B------:R1:W-:Y:S01]  /*d5920*/  LDGSTS.E [R4+0x9800], [R88.64], P2 ;  /* 0x0980000058047fae */ /* 0x0003e20009121846 */
[-C--:B------:R-:W-:Y:S02]  /*d5930*/  IADD3 R90, P1, R90, R2.reuse, RZ ;  /* 0x000000025a5a7210 */ /* 0x080fe40007f3e0ff */
[----:B------:R-:W-:Y:S02]  /*d5940*/  IADD3 R7, P3, R7, R2, RZ ;  /* 0x0000000207077210 */ /* 0x000fe40007f7e0ff */
[----:B------:R-:W-:Y:S01]  /*d5950*/  IADD3.X R97, R97, R0, RZ, P1, !PT ;  /* 0x0000000061617210 */ /* 0x000fe20000ffe4ff */
[----:B------:R1:W-:Y:S02]  /*d5960*/  STL [R1+0x6d38], R90 ;  /* 0x006d385a01007387 */ /* 0x0003e40000100800 */
[----:B-1----:R-:W-:-:S02]  /*d5970*/  IMAD.MOV.U32 R88, RZ, RZ, R90 ;  /* 0x000000ffff587224 */ /* 0x002fc400078e005a */
[----:B------:R-:W-:Y:S01]  /*d5980*/  IMAD.X R91, R91, 0x1, R0, P3 ;  /* 0x000000015b5b7824 */ /* 0x000fe200018e0600 */
        /* <DEDUP_REMOVED lines=8> */
[----:B------:R-:W3:Y:S01]  /*d5a10*/  LDL.LU R101, [R1+0x6d6c] ;  /* 0x006d6c0001657983 */ /* 0x000ee20000300800 */
[----:B------:R-:W-:Y:S01]  /*d5a20*/  MOV R88, R7 ;  /* 0x0000000700587202 */ /* 0x000fe20000000f00 */
[----:B------:R-:W-:-:S02]  /*d5a30*/  IMAD.MOV.U32 R89, RZ, RZ, R91 ;  /* 0x000000ffff597224 */ /* 0x000fc400078e005b */
[----:B------:R-:W3:Y:S01]  /*d5a40*/  LDL.LU R91, [R1+0x6d78] ;  /* 0x006d7800015b7983 */ /* 0x000ee20000300800 */
[----:B------:R-:W3:Y:S03]  /*d5a50*/  LDL.LU R7, [R1+0x6d80] ;  /* 0x006d800001077983 */ /* 0x000ee60000300800 */
[----:B------:R1:W-:Y:S01]  /*d5a60*/  LDGSTS.E [R4+0x9900], [R88.64], P2 ;  /* 0x0990000058047fae */ /* 0x0003e20009121846 */
[-C--:B----4-:R-:W-:Y:S02]  /*d5a70*/  IADD3 R93, P1, R93, R2.reuse, RZ ;  /* 0x000000025d5d7210 */ /* 0x090fe40007f3e0ff */
[----:B---3--:R-:W-:-:S03]  /*d5a80*/  IADD3 R94, P3, R94, R2, RZ ;  /* 0x000000025e5e7210 */ /* 0x008fc60007f7e0ff */
        /* <DEDUP_REMOVED lines=8> */
[----:B-1----:R-:W2:Y:S01]  /*d5b10*/  LDL.LU R95, [R1+0x6d74] ;  /* 0x006d7400015f7983 */ /* 0x002ea20000300800 */
[----:B------:R1:W-:Y:S02]  /*d5b20*/  STL [R1+0x6d4c], R96 ;  /* 0x006d4c6001007387 */ /* 0x0003e40000100800 */
[----:B------:R-:W2:Y:S01]  /*d5b30*/  LDL.LU R93, [R1+0x6d7c] ;  /* 0x006d7c00015d7983 */ /* 0x000ea20000300800 */
[-C--:B---3--:R-:W-:Y:S01]  /*d5b40*/  IADD3 R98, P1, R98, R2.reuse, RZ ;  /* 0x0000000262627210 */ /* 0x088fe20007f3e0ff */
[----:B----4-:R-:W-:Y:S02]  /*d5b50*/  IMAD.MOV.U32 R88, RZ, RZ, R94 ;  /* 0x000000ffff587224 */ /* 0x010fe400078e005e */
[----:B------:R-:W-:Y:S01]  /*d5b60*/  IMAD.MOV.U32 R89, RZ, RZ, R96 ;  /* 0x000000ffff597224 */ /* 0x000fe200078e0060 */
[----:B------:R-:W3:Y:S01]  /*d5b70*/  LDL.LU R94, [R1+0x6d88] ;  /* 0x006d8800015e7983 */ /* 0x000ee20000300800 */
[----:B------:R-:W-:Y:S01]  /*d5b80*/  IADD3 R5, P3, R5, R2, RZ ;  /* 0x0000000205057210 */ /* 0x000fe20007f7e0ff */
[----:B-1----:R-:W4:Y:S02]  /*d5b90*/  LDL.LU R96, [R1+0x6d90] ;  /* 0x006d900001607983 */ /* 0x002f240000300800 */
[----:B------:R-:W-:Y:S01]  /*d5ba0*/  STL [R1+0x6d58], R98 ;  /* 0x006d586201007387 */ /* 0x000fe20000100800 */
[----:B------:R1:W-:Y:S01]  /*d5bb0*/  LDGSTS.E [R4+0x9a00], [R88.64], P2 ;  /* 0x09a0000058047fae */ /* 0x0003e20009121846 */
[----:B------:R-:W-:Y:S01]  /*d5bc0*/  IADD3.X R99, R99, R0, RZ, P1, !PT ;  /* 0x0000000063637210 */ /* 0x000fe20000ffe4ff */
[----:B------:R-:W-:-:S04]  /*d5bd0*/  IMAD.X R92, R92, 0x1, R0, P3 ;  /* 0x000000015c5c7824 */ /* 0x000fc800018e0600 */
[----:B------:R1:W-:Y:S02]  /*d5be0*/  STL [R1+0x6d54], R99 ;  /* 0x006d546301007387 */ /* 0x0003e40000100800 */
[----:B-1----:R-:W-:Y:S02]  /*d5bf0*/  IMAD.MOV.U32 R89, RZ, RZ, R99 ;  /* 0x000000ffff597224 */ /* 0x002fe400078e0063 */
[----:B------:R-:W-:Y:S01]  /*d5c00*/  STL [R1+0x6d60], R5 ;  /* 0x006d600501007387 */ /* 0x000fe20000100800 */
[----:B------:R-:W-:-:S05]  /*d5c10*/  IMAD.MOV.U32 R88, RZ, RZ, R98 ;  /* 0x000000ffff587224 */ /* 0x000fca00078e0062 */
[----:B------:R1:W-:Y:S04]  /*d5c20*/  LDGSTS.E [R4+0x9a80], [R88.64], P2 ;  /* 0x09a8000058047fae */ /* 0x0003e80009121846 */
[----:B------:R-:W4:Y:S01]  /*d5c30*/  LDL.LU R99, [R1+0x6d84] ;  /* 0x006d840001637983 */ /* 0x000f220000300800 */
[----:B------:R1:W-:Y:S02]  /*d5c40*/  STL [R1+0x6d5c], R92 ;  /* 0x006d5c5c01007387 */ /* 0x0003e40000100800 */
[----:B------:R-:W4:Y:S01]  /*d5c50*/  LDL.LU R98, [R1+0x6d8c] ;  /* 0x006d8c0001627983 */ /* 0x000f220000300800 */
[----:B-1----:R-:W-:Y:S01]  /*d5c60*/  MOV R88, R5 ;  /* 0x0000000500587202 */ /* 0x002fe20000000f00 */
[----:B------:R-:W-:Y:S02]  /*d5c70*/  IMAD.MOV.U32 R89, RZ, RZ, R92 ;  /* 0x000000ffff597224 */ /* 0x000fe400078e005c */
[----:B------:R-:W4:Y:S04]  /*d5c80*/  LDL.LU R92, [R1+0x6d98] ;  /* 0x006d9800015c7983 */ /* 0x000f280000300800 */
[----:B------:R1:W-:Y:S01]  /*d5c90*/  LDGSTS.E [R4+0x9b00], [R88.64], P2 ;  /* 0x09b0000058047fae */ /* 0x0003e20009121846 */
[----:B------:R-:W4:Y:S01]  /*d5ca0*/  LDL.LU R5, [R1+0x6da0] ;  /* 0x006da00001057983 */ /* 0x000f220000300800 */
[----:B------:R-:W-:-:S02]  /*d5cb0*/  IADD3 R90, P1, R90, R2, RZ ;  /* 0x000000025a5a7210 */ /* 0x000fc40007f3e0ff */
[----:B------:R-:W-:-:S03]  /*d5cc0*/  IADD3 R100, P3, R100, R2, RZ ;  /* 0x0000000264647210 */ /* 0x000fc60007f7e0ff */
[--C-:B------:R-:W-:Y:S02]  /*d5cd0*/  IMAD.X R97, R97, 0x1, R0.reuse, P1 ;  /* 0x0000000161617824 */ /* 0x100fe400008e0600 */
[----:B------:R-:W-:Y:S01]  /*d5ce0*/  IMAD.X R101, R101, 0x1, R0, P3 ;  /* 0x0000000165657824 */ /* 0x000fe200018e0600 */
[----:B-1----:R-:W-:Y:S01]  /*d5cf0*/  MOV R88, R90 ;  /* 0x0000005a00587202 */ /* 0x002fe20000000f00 */
[----:B------:R-:W-:Y:S01]  /*d5d00*/  IMAD.MOV.U32 R89, RZ, RZ, R97 ;  /* 0x000000ffff597224 */ /* 0x000fe200078e0061 */
        /* <DEDUP_REMOVED lines=13> */
[----:B-1----:R-:W-:Y:S01]  /*d5de0*/  IMAD.MOV.U32 R88, RZ, RZ, R91 ;  /* 0x000000ffff587224 */ /* 0x002fe200078e005b */
[----:B--2---:R-:W-:Y:S01]  /*d5df0*/  IADD3.X R95, R95, R0, RZ, P1, !PT ;  /* 0x000000005f5f7210 */ /* 0x004fe20000ffe4ff */
[----:B------:R-:W-:-:S04]  /*d5e00*/  IMAD.X R93, R93, 0x1, R0, P3 ;  /* 0x000000015d5d7824 */ /* 0x000fc800018e0600 */
[----:B------:R-:W-:Y:S01]  /*d5e10*/  STL [R1+0x6d74], R95 ;  /* 0x006d745f01007387 */ /* 0x000fe20000100800 */
[----:B------:R-:W-:Y:S02]  /*d5e20*/  IMAD.MOV.U32 R89, RZ, RZ, R95 ;  /* 0x000000ffff597224 */ /* 0x000fe400078e005f */
[----:B------:R-:W-:Y:S02]  /*d5e30*/  STL [R1+0x6d80], R7 ;  /* 0x006d800701007387 */ /* 0x000fe40000100800 */
[----:B------:R-:W2:Y:S01]  /*d5e40*/  LDL.LU R91, [R1+0x6da8] ;  /* 0x006da800015b7983 */ /* 0x000ea20000300800 */
[----:B------:R1:W-:Y:S04]  /*d5e50*/  STL [R1+0x6d7c], R93 ;  /* 0x006d7c5d01007387 */ /* 0x0003e80000100800 */
[----:B------:R1:W-:Y:S02]  /*d5e60*/  LDGSTS.E [R4+0x9c80], [R88.64], P2 ;  /* 0x09c8000058047fae */ /* 0x0003e40009121846 */
[----:B-1----:R-:W-:-:S02]  /*d5e70*/  IMAD.MOV.U32 R89, RZ, RZ, R93 ;  /* 0x000000ffff597224 */ /* 0x002fc400078e005d */
[----:B------:R-:W2:Y:S01]  /*d5e80*/  LDL.LU R93, [R1+0x6da4] ;  /* 0x006da400015d7983 */ /* 0x000ea20000300800 */
[-C--:B---3--:R-:W-:Y:S02]  /*d5e90*/  IADD3 R94, P1, R94, R2.reuse, RZ ;  /* 0x000000025e5e7210 */ /* 0x088fe40007f3e0ff */
[----:B----4-:R-:W-:Y:S02]  /*d5ea0*/  IADD3 R96, P3, R96, R2, RZ ;  /* 0x0000000260607210 */ /* 0x010fe40007f7e0ff */
[----:B------:R-:W-:Y:S01]  /*d5eb0*/  MOV R88, R7 ;  /* 0x0000000700587202 */ /* 0x000fe20000000f00 */
[----:B------:R-:W3:Y:S01]  /*d5ec0*/  LDL.LU R95, [R1+0x6f30] ;  /* 0x006f3000015f7983 */ /* 0x000ee20000300800 */
[----:B------:R-:W4:Y:S02]  /*d5ed0*/  LDL.LU R7, [R1+0x6f38] ;  /* 0x006f380001077983 */ /* 0x000f240000300800 */
[----:B------:R1:W-:Y:S01]  /*d5ee0*/  STL [R1+0x6d88], R94 ;  /* 0x006d885e01007387 */ /* 0x0003e20000100800 */
[----:B------:R1:W-:Y:S01]  /*d5ef0*/  LDGSTS.E [R4+0x9d00], [R88.64], P2 ;  /* 0x09d0000058047fae */ /* 0x0003e20009121846 */
[----:B------:R-:W-:-:S02]  /*d5f00*/  IMAD.X R99, R99, 0x1, R0, P1 ;  /* 0x0000000163637824 */ /* 0x000fc400008e0600 */
[----:B------:R-:W-:-:S03]  /*d5f10*/  IMAD.X R98, R98, 0x1, R0, P3 ;  /* 0x0000000162627824 */ /* 0x000fc600018e0600 */
[----:B------:R-:W-:Y:S01]  /*d5f20*/  STL [R1+0x6d84], R99 ;  /* 0x006d846301007387 */ /* 0x000fe20000100800 */
[----:B------:R-:W-:Y:S02]  /*d5f30*/  STL [R1+0x6d90], R96 ;  /* 0x006d906001007387 */ /* 0x000fe40000100800 */
[----:B------:R-:W4:Y:S01]  /*d5f40*/  LDL.LU R100, [R1+0x6f2c] ;  /* 0x006f2c0001647983 */ /* 0x000f220000300800 */
[----:B-1----:R-:W-:Y:S01]  /*d5f50*/  MOV R88, R94 ;  /* 0x0000005e00587202 */ /* 0x002fe20000000f00 */
[----:B------:R1:W-:Y:S01]  /*d5f60*/  STL [R1+0x6d8c], R98 ;  /* 0x006d8c6201007387 */ /* 0x0003e20000100800 */
[----:B------:R-:W4:Y:S02]  /*d5f70*/  LDL.LU R94, [R1+0x6f34] ;  /* 0x006f3400015e7983 */ /* 0x000f240000300800 */
[----:B------:R-:W-:Y:S01]  /*d5f80*/  IMAD.MOV.U32 R89, RZ, RZ, R99 ;  /* 0x000000ffff597224 */ /* 0x000fe200078e0063 */
[----:B------:R-:W-:-:S04]  /*d5f90*/  IADD3 R92, P1, R92, R2, RZ ;  /* 0x000000025c5c7210 */ /* 0x000fc80007f3e0ff */
[----:B------:R1:W-:Y:S01]  /*d5fa0*/  LDGSTS.E [R4+0x9d80], [R88.64], P2 ;  /* 0x09d8000058047fae */ /* 0x0003e20009121846 */
[----:B------:R-:W-:Y:S01]  /*d5fb0*/  IADD3 R5, P3, R5, R2, RZ ;  /* 0x0000000205057210 */ /* 0x000fe20007f7e0ff */
[----:B-1----:R-:W-:Y:S02]  /*d5fc0*/  IMAD.MOV.U32 R88, RZ, RZ, R96 ;  /* 0x000000ffff587224 */ /* 0x002fe400078e0060 */
[----:B------:R-:W-:Y:S02]  /*d5fd0*/  IMAD.MOV.U32 R89, RZ, RZ, R98 ;  /* 0x000000ffff597224 */ /* 0x000fe400078e0062 */
[----:B------:R-:W4:Y:S01]  /*d5fe0*/  LDL.LU R98, [R1+0x6f40] ;  /* 0x006f400001627983 */ /* 0x000f220000300800 */
[----:B------:R-:W4:Y:S03]  /*d5ff0*/  LDL.LU R96, [R1+0x6f48] ;  /* 0x006f480001607983 */ /* 0x000f260000300800 */
[----:B------:R1:W-:Y:S01]  /*d6000*/  LDGSTS.E [R4+0x9e00], [R88.64], P2 ;  /* 0x09e0000058047fae */ /* 0x0003e20009121846 */
[----:B------:R-:W-:Y:S01]  /*d6010*/  STL [R1+0x6d98], R92 ;  /* 0x006d985c01007387 */ /* 0x000fe20000100800 */
[----:B------:R-:W-:Y:S01]  /*d6020*/  IADD3.X R97, R97, R0, RZ, P1, !PT ;  /* 0x0000000061617210 */ /* 0x000fe20000ffe4ff */
[----:B------:R-:W-:-:S04]  /*d6030*/  IMAD.X R90, R90, 0x1, R0, P3 ;  /* 0x000000015a5a7824 */ /* 0x000fc800018e0600 */
[----:B------:R1:W-:Y:S02]  /*d6040*/  STL [R1+0x6d94], R97 ;  /* 0x006d946101007387 */ /* 0x0003e40000100800 */
[----:B-1----:R-:W-:Y:S02]  /*d6050*/  IMAD.MOV.U32 R88, RZ, RZ, R92 ;  /* 0x000000ffff587224 */ /* 0x002fe400078e005c */
[----:B------:R-:W-:Y:S01]  /*d6060*/  IMAD.MOV.U32 R89, RZ, RZ, R97 ;  /* 0x000000ffff597224 */ /* 0x000fe200078e0061 */
[----:B------:R-:W-:Y:S04]  /*d6070*/  STL [R1+0x6da0], R5 ;  /* 0x006da00501007387 */ /* 0x000fe80000100800 */
[----:B------:R-:W4:Y:S01]  /*d6080*/  LDL.LU R99, [R1+0x6f3c] ;  /* 0x006f3c0001637983 */ /* 0x000f220000300800 */
[----:B------:R1:W-:Y:S03]  /*d6090*/  STL [R1+0x6d9c], R90 ;  /* 0x006d9c5a01007387 */ /* 0x0003e60000100800 */
[----:B------:R1:W-:Y:S04]  /*d60a0*/  LDGSTS.E [R4+0x9e80], [R88.64], P2 ;  /* 0x09e8000058047fae */ /* 0x0003e80009121846 */
[----:B------:R-:W4:Y:S01]  /*d60b0*/  LDL.LU R97, [R1+0x6f44] ;  /* 0x006f440001617983 */ /* 0x000f220000300800 */
[----:B------:R-:W4:Y:S01]  /*d60c0*/  LDL.LU R92, [R1+0x6f50] ;  /* 0x006f5000015c7983 */ /* 0x000f220000300800 */
[----:B-1----:R-:W-:Y:S01]  /*d60d0*/  MOV R88, R5 ;  /* 0x0000000500587202 */ /* 0x002fe20000000f00 */
[----:B------:R-:W-:-:S02]  /*d60e0*/  IMAD.MOV.U32 R89, RZ, RZ, R90 ;  /* 0x000000ffff597224 */ /* 0x000fc400078e005a */
[----:B------:R-:W4:Y:S04]  /*d60f0*/  LDL.LU R90, [R1+0x6f58] ;  /* 0x006f5800015a7983 */ /* 0x000f280000300800 */
[----:B------:R1:W-:Y:S01]  /*d6100*/  LDGSTS.E [R4+0x9f00], [R88.64], P2 ;  /* 0x09f0000058047fae */ /* 0x0003e20009121846 */
[----:B--2---:R-:W-:-:S05]  /*d6110*/  IADD3 R91, P3, R91, R2, RZ ;  /* 0x000000025b5b7210 */ /* 0x004fca0007f7e0ff */
[----:B------:R-:W-:Y:S01]  /*d6120*/  STL [R1+0x6da8], R91 ;  /* 0x006da85b01007387 */ /* 0x000fe20000100800 */
[----:B-1----:R-:W-:Y:S02]  /*d6130*/  IMAD.MOV.U32 R88, RZ, RZ, R91 ;  /* 0x000000ffff587224 */ /* 0x002fe400078e005b */
[----:B------:R-:W-:-:S05]  /*d6140*/  IMAD.X R93, R93, 0x1, R0, P3 ;  /* 0x000000015d5d7824 */ /* 0x000fca00018e0600 */
[----:B------:R1:W-:Y:S01]  /*d6150*/  STL [R1+0x6da4], R93 ;  /* 0x006da45d01007387 */ /* 0x0003e20000100800 */
[----:B------:R-:W-:Y:S02]  /*d6160*/  MOV R89, R93 ;  /* 0x0000005d00597202 */ /* 0x000fe40000000f00 */
[----:B------:R-:W-:Y:S01]  /*d6170*/  ISETP.GT.AND P1, PT, R6, 0x17, PT ;  /* 0x000000170600780c */ /* 0x000fe20003f24270 */
[----:B-1----:R-:W2:Y:S01]  /*d6180*/  LDL.LU R93, [R1+0x6f4c] ;  /* 0x006f4c00015d7983 */ /* 0x002ea20000300800 */
[----:B------:R-:W2:Y:S02]  /*d6190*/  LDL.LU R91, [R1+0x6f54] ;  /* 0x006f5400015b7983 */ /* 0x000ea40000300800 */
[----:B------:R-:W-:Y:S01]  /*d61a0*/  SEL R5, RZ, 0x4, !P1 ;  /* 0x00000004ff057807 */ /* 0x000fe20004800000 */
[----:B------:R1:W-:Y:S01]  /*d61b0*/  LDGSTS.E [R4+0x9f80], [R88.64], P2 ;  /* 0x09f8000058047fae */ /* 0x0003e20009121846 */
[----:B---3--:R-:W-:Y:S02]  /*d61c0*/  IADD3 R95, P2, R95, R2, RZ ;  /* 0x000000025f5f7210 */ /* 0x008fe40007f5e0ff */
[----:B------:R-:W-:-:S02]  /*d61d0*/  SEL R5, R5, RZ, !P0 ;  /* 0x000000ff05057207 */ /* 0x000fc40004000000 */
[----:B----4-:R-:W-:Y:S02]  /*d61e0*/  IADD3 R7, P3, R7, R2, RZ ;  /* 0x0000000207077210 */ /* 0x010fe40007f7e0ff */
[----:B------:R-:W-:Y:S01]  /*d61f0*/  ISETP.NE.U32.AND P1, PT, R5, RZ, PT ;  /* 0x000000ff0500720c */ /* 0x000fe20003f25070 */
[--C-:B------:R-:W-:Y:S01]  /*d6200*/  IMAD.X R100, R100, 0x1, R0.reuse, P2 ;  /* 0x0000000164647824 */ /* 0x100fe200010e0600 */
[----:B------:R3:W-:Y:S01]  /*d6210*/  STL [R1+0x6f30], R95 ;  /* 0x006f305f01007387 */ /* 0x0007e20000100800 */
[----:B------:R-:W-:Y:S02]  /*d6220*/  IMAD.X R94, R94, 0x1, R0, P3 ;  /* 0x000000015e5e7824 */ /* 0x000fe400018e0600 */
[----:B-1----:R-:W-:Y:S01]  /*d6230*/  IMAD.MOV.U32 R88, RZ, RZ, R95 ;  /* 0x000000ffff587224 */ /* 0x002fe200078e005f */
[----:B------:R-:W-:Y:S01]  /*d6240*/  MOV R89, R100 ;  /* 0x0000006400597202 */ /* 0x000fe20000000f00 */
[----:B------:R-:W-:Y:S01]  /*d6250*/  STL [R1+0x6f2c], R100 ;  /* 0x006f2c6401007387 */ /* 0x000fe20000100800 */
[----:B------:R-:W-:Y:S02]  /*d6260*/  STL [R1+0x6f38], R7 ;  /* 0x006f380701007387 */ /* 0x000fe40000100800 */
[----:B------:R1:W-:Y:S03]  /*d6270*/  STL [R1+0x6f34], R94 ;  /* 0x006f345e01007387 */ /* 0x0003e60000100800 */
[----:B------:R4:W-:Y:S04]  /*d6280*/  LDGSTS.E [R4+0xb800], [R88.64], P1 ;  /* 0x0b80000058047fae */ /* 0x0009e80008921846 */
[----:B---3--:R-:W3:Y:S01]  /*d6290*/  LDL.LU R95, [R1+0x6f5c] ;  /* 0x006f5c00015f7983 */ /* 0x008ee20000300800 */
[----:B----4-:R-:W-:-:S02]  /*d62a0*/  IMAD.MOV.U32 R89, RZ, RZ, R94 ;  /* 0x000000ffff597224 */ /* 0x010fc400078e005e */
[----:B------:R-:W-:Y:S01]  /*d62b0*/  IMAD.MOV.U32 R88, RZ, RZ, R7 ;  /* 0x000000ffff587224 */ /* 0x000fe200078e0007 */
[----:B-1----:R-:W4:Y:S01]  /*d62c0*/  LDL.LU R94, [R1+0x6f60] ;  /* 0x006f6000015e7983 */ /* 0x002f220000300800 */
[----:B------:R-:W3:Y:S02]  /*d62d0*/  LDL.LU R7, [R1+0x6f64] ;  /* 0x006f640001077983 */ /* 0x000ee40000300800 */
[----:B------:R-:W3:Y:S01]  /*d62e0*/  LDL.LU R5, [R1+0x6f68] ;  /* 0x006f680001057983 */ /* 0x000ee20000300800 */
[-C--:B------:R-:W-:Y:S02]  /*d62f0*/  IADD3 R98, P2, R98, R2.reuse, RZ ;  /* 0x0000000262627210 */ /* 0x080fe40007f5e0ff */
[----:B------:R-:W-:Y:S01]  /*d6300*/  IADD3 R96, P3, R96, R2, RZ ;  /* 0x0000000260607210 */ /* 0x000fe20007f7e0ff */
[----:B------:R1:W-:Y:S04]  /*d6310*/  LDGSTS.E [R4+0xb880], [R88.64], P1 ;  /* 0x0b88000058047fae */ /* 0x0003e80008921846 */
[----:B------:R1:W-:Y:S01]  /*d6320*/  STL [R1+0x6f40], R98 ;  /* 0x006f406201007387 */ /* 0x0003e20000100800 */
[----:B------:R-:W-:-:S02]  /*d6330*/  IMAD.X R99, R99, 0x1, R0, P2 ;  /* 0x0000000163637824 */ /* 0x000fc400010e0600 */
[----:B-1----:R-:W-:Y:S02]  /*d6340*/  IMAD.MOV.U32 R88, RZ, RZ, R98 ;  /* 0x000000ffff587224 */ /* 0x002fe400078e0062 */
[----:B------:R-:W-:Y:S01]  /*d6350*/  IMAD.MOV.U32 R89, RZ, RZ, R99 ;  /* 0x000000ffff597224 */ /* 0x000fe200078e0063 */
[----:B------:R-:W-:Y:S01]  /*d6360*/  IADD3.X R97, R97, R0, RZ, P3, !PT ;  /* 0x0000000061617210 */ /* 0x000fe20001ffe4ff */
[----:B------:R-:W-:Y:S01]  /*d6370*/  STL [R1+0x6f3c], R99 ;  /* 0x006f3c6301007387 */ /* 0x000fe20000100800 */
[-C--:B------:R-:W-:Y:S01]  /*d6380*/  IADD3 R92, P2, R92, R2.reuse, RZ ;  /* 0x000000025c5c7210 */ /* 0x080fe20007f5e0ff */
[----:B------:R1:W-:Y:S02]  /*d6390*/  STL [R1+0x6f48], R96 ;  /* 0x006f486001007387 */ /* 0x0003e40000100800 */
[----:B------:R1:W-:Y:S04]  /*d63a0*/  LDGSTS.E [R4+0xb900], [R88.64], P1 ;  /* 0x0b90000058047fae */ /* 0x0003e80008921846 */
[----:B------:R1:W-:Y:S01]  /*d63b0*/  STL [R1+0x6f44], R97 ;  /* 0x006f446101007387 */ /* 0x0003e20000100800 */
[----:B------:R-:W3:Y:S02]  /*d63c0*/  LDL.LU R103, [R1+0x6f6c] ;  /* 0x006f6c0001677983 */ /* 0x000ee40000300800 */
[----:B------:R-:W3:Y:S02]  /*d63d0*/  LDL.LU R102, [R1+0x6f70] ;  /* 0x006f700001667983 */ /* 0x000ee40000300800 */
[----:B------:R-:W3:Y:S01]  /*d63e0*/  LDL.LU R101, [R1+0x6f74] ;  /* 0x006f740001657983 */ /* 0x000ee20000300800 */
[----:B------:R-:W3:Y:S01]  /*d63f0*/  LDL.LU R100, [R1+0x6f78] ;  /* 0x006f780001647983 */ /* 0x000ee20000300800 */
[----:B------:R-:W3:Y:S01]  /*d6400*/  LDL.LU R98, [R1+0x6f80] ;  /* 0x006f800001627983 */ /* 0x000ee20000300800 */
[----:B------:R-:W-:Y:S01]  /*d6410*/  IADD3 R90, P3, R90, R2, RZ ;  /* 0x000000025a5a7210 */ /* 0x000fe20007f7e0ff */
[----:B-1----:R-:W-:Y:S01]  /*d6420*/  IMAD.MOV.U32 R88, RZ, RZ, R96 ;  /* 0x000000ffff587224 */ /* 0x002fe200078e0060 */
[----:B------:R-:W-:Y:S01]  /*d6430*/  MOV R89, R97 ;  /* 0x0000006100597202 */ /* 0x000fe20000000f00 */
[----:B------:R-:W3:Y:S01]  /*d6440*/  LDL.LU R96, [R1+0x6f88] ;  /* 0x006f880001607983 */ /* 0x000ee20000300800 */
[----:B------:R-:W-:Y:S03]  /*d6450*/  STL [R1+0x6f50], R92 ;  /* 0x006f505c01007387 */ /* 0x000fe60000100800 */
[----:B------:R1:W-:Y:S02]  /*d6460*/  LDGSTS.E [R4+0xb980], [R88.64], P1 ;  /* 0x0b98000058047fae */ /* 0x0003e40008921846 */
[----:B-1----:R-:W-:-:S02]  /*d6470*/  IMAD.MOV.U32 R88, RZ, RZ, R92 ;  /* 0x000000ffff587224 */ /* 0x002fc400078e005c */
[--C-:B--2---:R-:W-:Y:S02]  /*d6480*/  IMAD.X R93, R93, 0x1, R0.reuse, P2 ;  /* 0x000000015d5d7824 */ /* 0x104fe400010e0600 */
[----:B------:R-:W-:-:S03]  /*d6490*/  IMAD.X R91, R91, 0x1, R0, P3 ;  /* 0x000000015b5b7824 */ /* 0x000fc600018e0600 */
[----:B------:R1:W-:Y:S01]  /*d64a0*/  STL [R1+0x6f4c], R93 ;  /* 0x006f4c5d01007387 */ /* 0x0003e20000100800 */
[----:B------:R-:W-:Y:S01]  /*d64b0*/  MOV R89, R93 ;  /* 0x0000005d00597202 */ /* 0x000fe20000000f00 */
[----:B------:R-:W-:Y:S02]  /*d64c0*/  STL [R1+0x6f58], R90 ;  /* 0x006f585a01007387 */ /* 0x000fe40000100800 */
[----:B------:R-:W2:Y:S01]  /*d64d0*/  LDL.LU R99, [R1+0x6f7c] ;  /* 0x006f7c0001637983 */ /* 0x000ea20000300800 */
[----:B------:R1:W-:Y:S01]  /*d64e0*/  STL [R1+0x6f54], R91 ;  /* 0x006f545b01007387 */ /* 0x0003e20000100800 */
[----:B------:R-:W2:Y:S03]  /*d64f0*/  LDL.LU R97, [R1+0x6f84] ;  /* 0x006f840001617983 */ /* 0x000ea60000300800 */
[----:B------:R1:W-:Y:S04]  /*d6500*/  LDGSTS.E [R4+0xba00], [R88.64], P1 ;  /* 0x0ba0000058047fae */ /* 0x0003e80008921846 */
[----:B-1----:R-:W2:Y:S01]  /*d6510*/  LDL.LU R93, [R1+0x6f8c] ;  /* 0x006f8c00015d7983 */ /* 0x002ea20000300800 */
[----:B------:R-:W2:Y:S02]  /*d6520*/  LDL.LU R92, [R1+0x6f90] ;  /* 0x006f9000015c7983 */ /* 0x000ea40000300800 */
[----:B------:R-:W-:-:S02]  /*d6530*/  IMAD.MOV.U32 R89, RZ, RZ, R91 ;  /* 0x000000ffff597224 */ /* 0x000fc400078e005b */
[----:B------:R-:W-:Y:S01]  /*d6540*/  IMAD.MOV.U32 R88, RZ, RZ, R90 ;  /* 0x000000ffff587224 */ /* 0x000fe200078e005a */
[----:B------:R-:W2:Y:S01]  /*d6550*/  LDL.LU R91, [R1+0x6f94] ;  /* 0x006f9400015b7983 */ /* 0x000ea20000300800 */
[----:B------:R-:W2:Y:S03]  /*d6560*/  LDL.LU R90, [R1+0x6f98] ;  /* 0x006f9800015a7983 */ /* 0x000ea60000300800 */
[----:B------:R1:W-:Y:S01]  /*d6570*/  LDGSTS.E [R4+0xba80], [R88.64], P1 ;  /* 0x0ba8000058047fae */ /* 0x0003e20008921846 */
[-C--:B----4-:R-:W-:Y:S02]  /*d6580*/  IADD3 R94, P2, R94, R2.reuse, RZ ;  /* 0x000000025e5e7210 */ /* 0x090fe40007f5e0ff */
[----:B---3--:R-:W-:-:S03]  /*d6590*/  IADD3 R5, P3, R5, R2, RZ ;  /* 0x0000000205057210 */ /* 0x008fc60007f7e0ff */
[----:B------:R-:W-:Y:S01]  /*d65a0*/  IMAD.X R95, R95, 0x1, R0, P2 ;  /* 0x000000015f5f7824 */ /* 0x000fe200010e0600 */
[----:B------:R-:W-:Y:S01]  /*d65b0*/  IADD3.X R7, R7, R0, RZ, P3, !PT ;  /* 0x0000000007077210 */ /* 0x000fe20001ffe4ff */
[----:B------:R-:W-:Y:S03]  /*d65c0*/  STL [R1+0x6f60], R94 ;  /* 0x006f605e01007387 */ /* 0x000fe60000100800 */
[----:B------:R3:W-:Y:S02]  /*d65d0*/  STL [R1+0x6f5c], R95 ;  /* 0x006f5c5f01007387 */ /* 0x0007e40000100800 */
[----:B------:R-:W-:Y:S02]  /*d65e0*/  STL [R1+0x6f68], R5 ;  /* 0x006f680501007387 */ /* 0x000fe40000100800 */
[----:B-1----:R-:W-:Y:S02]  /*d65f0*/  IMAD.MOV.U32 R88, RZ, RZ, R94 ;  /* 0x000000ffff587224 */ /* 0x002fe400078e005e */
[----:B------:R-:W-:Y:S01]  /*d6600*/  IMAD.MOV.U32 R89, RZ, RZ, R95 ;  /* 0x000000ffff597224 */ /* 0x000fe200078e005f */
[----:B------:R1:W-:Y:S04]  /*d6610*/  STL [R1+0x6f64], R7 ;  /* 0x006f640701007387 */ /* 0x0003e80000100800 */
[----:B------:R4:W-:Y:S04]  /*d6620*/  LDGSTS.E [R4+0xbb00], [R88.64], P1 ;  /* 0x0bb0000058047fae */ /* 0x0009e80008921846 */
[----:B---3--:R-:W3:Y:S01]  /*d6630*/  LDL.LU R95, [R1+0x6f9c] ;  /* 0x006f9c00015f7983 */ /* 0x008ee20000300800 */
[----:B------:R-:W3:Y:S01]  /*d6640*/  LDL.LU R94, [R1+0x6fa0] ;  /* 0x006fa000015e7983 */ /* 0x000ee20000300800 */
[----:B----4-:R-:W-:Y:S01]  /*d6650*/  MOV R89, R7 ;  /* 0x0000000700597202 */ /* 0x010fe20000000f00 */
[----:B------:R-:W-:Y:S01]  /*d6660*/  IMAD.MOV.U32 R88, RZ, RZ, R5 ;  /* 0x000000ffff587224 */ /* 0x000fe200078e0005 */
[----:B-1----:R-:W2:Y:S01]  /*d6670*/  LDL.LU R7, [R1+0x6fa4] ;  /* 0x006fa40001077983 */ /* 0x002ea20000300800 */
[----:B------:R-:W3:Y:S01]  /*d6680*/  LDL.LU R5, [R1+0x6fa8] ;  /* 0x006fa80001057983 */ /* 0x000ee20000300800 */
[----:B------:R-:W-:-:S02]  /*d6690*/  IADD3 R102, P2, R102, R2, RZ ;  /* 0x0000000266667210 */ /* 0x000fc40007f5e0ff */
[-C--:B------:R-:W-:Y:S01]  /*d66a0*/  IADD3 R100, P3, R100, R2.reuse, RZ ;  /* 0x0000000264647210 */ /* 0x080fe20007f7e0ff */
[----:B------:R1:W-:Y:S02]  /*d66b0*/  LDGSTS.E [R4+0xbb80], [R88.64], P1 ;  /* 0x0bb8000058047fae */ /* 0x0003e40008921846 */
[--C-:B------:R-:W-:Y:S01]  /*d66c0*/  IMAD.X R103, R103, 0x1, R0.reuse, P2 ;  /* 0x0000000167677824 */ /* 0x100fe200010e0600 */
[-C--:B------:R-:W-:Y:S01]  /*d66d0*/  IADD3 R98, P2, R98, R2.reuse, RZ ;  /* 0x0000000262627210 */ /* 0x080fe20007f5e0ff */
[--C-:B------:R-:W-:Y:S01]  /*d66e0*/  IMAD.X R101, R101, 0x1, R0.reuse, P3 ;  /* 0x0000000165657824 */ /* 0x100fe200018e0600 */
[----:B------:R-:W-:Y:S01]  /*d66f0*/  IADD3 R96, P3, R96, R2, RZ ;  /* 0x0000000260607210 */ /* 0x000fe20007f7e0ff */
[----:B------:R-:W-:Y:S01]  /*d6700*/  STL [R1+0x6f70], R102 ;  /* 0x006f706601007387 */ /* 0x000fe20000100800 */
[----:B------:R-:W-:Y:S02]  /*d6710*/  STL [R1+0x6f6c], R103 ;  /* 0x006f6c6701007387 */ /* 0x000fe40000100800 */
[----:B------:R-:W-:Y:S02]  /*d6720*/  STL [R1+0x6f78], R100 ;  /* 0x006f786401007387 */ /* 0x000fe40000100800 */
[----:B------:R-:W-:Y:S01]  /*d6730*/  STL [R1+0x6f74], R101 ;  /* 0x006f746501007387 */ /* 0x000fe20000100800 */
[----:B------:R-:W-:Y:S01]  /*d6740*/  STL [R1+0x6f80], R98 ;  /* 0x006f806201007387 */ /* 0x000fe20000100800 */
[----:B--2---:R-:W-:Y:S01]  /*d6750*/  IMAD.X R99, R99, 0x1, R0, P2 ;  /* 0x0000000163637824 */ /* 0x004fe200010e0600 */
[----:B------:R-:W-:-:S02]  /*d6760*/  IADD3.X R97, R97, R0, RZ, P3, !PT ;  /* 0x0000000061617210 */ /* 0x000fc40001ffe4ff */
        /* <DEDUP_REMOVED lines=11> */
[----:B------:R-:W4:Y:S02]  /*d6820*/  LDL.LU.64 R110, [R1+0x6328] ;  /* 0x00632800016e7983 */ /* 0x000f240000300a00 */
        /* <DEDUP_REMOVED lines=11> */
[----:B------:R1:W-:Y:S01]  /*d68e0*/  LDGSTS.E [R4+0xbd80], [R88.64], P1 ;  /* 0x0bd8000058047fae */ /* 0x0003e20008921846 */
[----:B---3--:R-:W-:Y:S01]  /*d68f0*/  IADD3 R94, P2, R94, R2, RZ ;  /* 0x000000025e5e7210 */ /* 0x008fe20007f5e0ff */
[----:B-1----:R-:W-:Y:S01]  /*d6900*/  IMAD.MOV.U32 R88, RZ, RZ, R92 ;  /* 0x000000ffff587224 */ /* 0x002fe200078e005c */
[----:B------:R-:W-:-:S05]  /*d6910*/  MOV R89, R93 ;  /* 0x0000005d00597202 */ /* 0x000fca0000000f00 */
[----:B------:R1:W-:Y:S01]  /*d6920*/  LDGSTS.E [R4+0xbe00], [R88.64], P1 ;  /* 0x0be0000058047fae */ /* 0x0003e20008921846 */
[----:B------:R-:W-:Y:S01]  /*d6930*/  IMAD.X R95, R95, 0x1, R0, P2 ;  /* 0x000000015f5f7824 */ /* 0x000fe200010e0600 */
[----:B------:R-:W-:Y:S01]  /*d6940*/  IADD3 R5, P3, R5, R2, RZ ;  /* 0x0000000205057210 */ /* 0x000fe20007f7e0ff */
[----:B-1----:R-:W-:Y:S02]  /*d6950*/  IMAD.MOV.U32 R88, RZ, RZ, R90 ;  /* 0x000000ffff587224 */ /* 0x002fe400078e005a */
[----:B------:R-:W-:Y:S02]  /*d6960*/  IMAD.MOV.U32 R89, RZ, RZ, R91 ;  /* 0x000000ffff597224 */ /* 0x000fe400078e005b */
[----:B--2---:R-:W2:Y:S01]  /*d6970*/  LDL.LU.64 R90, [R1+0x6320] ;  /* 0x00632000015a7983 */ /* 0x004ea20000300a00 */
[----:B------:R-:W3:Y:S02]  /*d6980*/  LDL.LU.64 R92, [R1+0x6318] ;  /* 0x00631800015c7983 */ /* 0x000ee40000300a00 */
[----:B------:R-:W-:Y:S01]  /*d6990*/  STL [R1+0x6fa0], R94 ;  /* 0x006fa05e01007387 */ /* 0x000fe20000100800 */
[----:B------:R1:W-:Y:S01]  /*d69a0*/  LDGSTS.E [R4+0xbe80], [R88.64], P1 ;  /* 0x0be8000058047fae */ /* 0x0003e20008921846 */
[----:B------:R1:W-:Y:S03]  /*d69b0*/  STL [R1+0x6f9c], R95 ;  /* 0x006f9c5f01007387 */ /* 0x0003e60000100800 */
[----:B------:R-:W1:Y:S01]  /*d69c0*/  S2R R213, SR_TID.X ;  /* 0x0000000000d57919 */ /* 0x000e620000002100 */
[----:B------:R-:W-:Y:S01]  /*d69d0*/  IADD3.X R7, R7, R0, RZ, P3, !PT ;  /* 0x0000000007077210 */ /* 0x000fe20001ffe4ff */
[----:B------:R1:W-:Y:S02]  /*d69e0*/  STL [R1+0x6fa8], R5 ;  /* 0x006fa80501007387 */ /* 0x0003e40000100800 */
[----:B-1----:R-:W-:-:S02]  /*d69f0*/  IMAD.MOV.U32 R88, RZ, RZ, R94 ;  /* 0x000000ffff587224 */ /* 0x002fc400078e005e */
[----:B------:R-:W-:Y:S02]  /*d6a00*/  IMAD.MOV.U32 R89, RZ, RZ, R95 ;  /* 0x000000ffff597224 */ /* 0x000fe400078e005f */
[----:B------:R-:W3:Y:S01]  /*d6a10*/  LDL.LU.64 R94, [R1+0x6310] ;  /* 0x00631000015e7983 */ /* 0x000ee20000300a00 */
[----:B------:R1:W-:Y:S02]  /*d6a20*/  STL [R1+0x6fa4], R7 ;  /* 0x006fa40701007387 */ /* 0x0003e40000100800 */
[----:B------:R-:W3:Y:S02]  /*d6a30*/  LDL.LU.64 R96, [R1+0x6308] ;  /* 0x0063080001607983 */ /* 0x000ee40000300a00 */
[----:B------:R-:W3:Y:S01]  /*d6a40*/  LDL.LU.64 R98, [R1+0x6300] ;  /* 0x0063000001627983 */ /* 0x000ee20000300a00 */
[----:B------:R1:W-:Y:S04]  /*d6a50*/  LDGSTS.E [R4+0xbf00], [R88.64], P1 ;  /* 0x0bf0000058047fae */ /* 0x0003e80008921846 */
[----:B------:R-:W3:Y:S01]  /*d6a60*/  LDL.LU.64 R100, [R1+0x62f8] ;  /* 0x0062f80001647983 */ /* 0x000ee20000300a00 */
[----:B------:R-:W3:Y:S01]  /*d6a70*/  LDL.LU.64 R102, [R1+0x62f0] ;  /* 0x0062f00001667983 */ /* 0x000ee20000300a00 */
[----:B------:R-:W-:Y:S01]  /*d6a80*/  ISETP.GT.AND P2, PT, R6, 0x1f, PT ;  /* 0x0000001f0600780c */ /* 0x000fe20003f44270 */
[----:B------:R-:W3:Y:S01]  /*d6a90*/  LDL.LU.64 R104, [R1+0x62e8] ;  /* 0x0062e80001687983 */ /* 0x000ee20000300a00 */
[----:B------:R-:W3:Y:S01]  /*d6aa0*/  LDL.LU.64 R106, [R1+0x62e0] ;  /* 0x0062e000016a7983 */ /* 0x000ee20000300a00 */
[----:B------:R-:W3:Y:S02]  /*d6ab0*/  LDL.LU.64 R108, [R1+0x62d8] ;  /* 0x0062d800016c7983 */ /* 0x000ee40000300a00 */
[----:B-1----:R-:W-:Y:S01]  /*d6ac0*/  IMAD.MOV.U32 R88, RZ, RZ, R5 ;  /* 0x000000ffff587224 */ /* 0x002fe200078e0005 */
[----:B------:R-:W-:-:S02]  /*d6ad0*/  MOV R89, R7 ;  /* 0x0000000700597202 */ /* 0x000fc40000000f00 */
[----:B------:R-:W-:-:S03]  /*d6ae0*/  LOP3.LUT R5, R213, 0x1f, RZ, 0xc0, !PT ;  /* 0x0000001fd5057812 */ /* 0x000fc600078ec0ff */
[----:B------:R2:W-:Y:S01]  /*d6af0*/  LDGSTS.E [R4+0xbf80], [R88.64], P1 ;  /* 0x0bf8000058047fae */ /* 0x0005e20008921846 */
[----:B------:R-:W-:Y:S02]  /*d6b00*/  ISETP.GT.AND P1, PT, R6, 0x1b, PT ;  /* 0x0000001b0600780c */ /* 0x000fe40003f24270 */
[----:B------:R-:W-:Y:S02]  /*d6b10*/  ISETP.GE.AND P3, PT, R5, R6, PT ;  /* 0x000000060500720c */ /* 0x000fe40003f66270 */
[----:B------:R-:W-:Y:S01]  /*d6b20*/  SEL R5, RZ, 0x4, !P1 ;  /* 0x00000004ff057807 */ /* 0x000fe20004800000 */
[----:B------:R-:W-:-:S03]  /*d6b30*/  SEL R6, RZ, 0x4, !P2 ;  /* 0x00000004ff067807 */ /* 0x000fc60005000000 */
[----:B------:R-:W-:Y:S02]  /*d6b40*/  SEL R5, R5, RZ, !P0 ;  /* 0x000000ff05057207 */ /* 0x000fe40004000000 */
[----:B------:R-:W-:Y:S02]  /*d6b50*/  SEL R6, R6, RZ, !P0 ;  /* 0x000000ff06067207 */ /* 0x000fe40004000000 */
[----:B------:R-:W-:Y:S01]  /*d6b60*/  ISETP.NE.U32.AND P1, PT, R5, RZ, PT ;  /* 0x000000ff0500720c */ /* 0x000fe20003f25070 */
[----:B------:R-:W-:Y:S01]  /*d6b70*/  SEL R5, RZ, 0x4, P3 ;  /* 0x00000004ff057807 */ /* 0x000fe20001800000 */
[----:B------:R-:W-:-:S03]  /*d6b80*/  ISETP.NE.U32.AND P2, PT, R6, RZ, PT ;  /* 0x000000ff0600720c */ /* 0x000fc60003f45070 */
[----:B------:R-:W-:-:S04]  /*d6b90*/  SEL R5, R5, RZ, !P0 ;  /* 0x000000ff05057207 */ /* 0x000fc80004000000 */
[----:B------:R-:W-:Y:S02]  /*d6ba0*/  ISETP.NE.U32.AND P0, PT, R5, RZ, PT ;  /* 0x000000ff0500720c */ /* 0x000fe40003f05070 */
[----:B----4-:R-:W-:-:S05]  /*d6bb0*/  IADD3 R6, P3, R110, R2, RZ ;  /* 0x000000026e067210 */ /* 0x010fca0007f7e0ff */
        /* <DEDUP_REMOVED lines=22> */
[----:B--2---:R-:W-:-:S05]  /*d6d20*/  IADD3 R88, P3, R90, R2, RZ ;  /* 0x000000025a587210 */ /* 0x004fca0007f7e0ff */
[----:B------:R-:W-:Y:S01]  /*d6d30*/  IMAD.X R7, R91, 0x1, R0, P3 ;  /* 0x000000015b077824 */ /* 0x000fe200018e0600 */
[----:B---3--:R-:W-:-:S05]  /*d6d40*/  IADD3 R90, P3, R92, R2, RZ ;  /* 0x000000025c5a7210 */ /* 0x008fca0007f7e0ff */
        /* <DEDUP_REMOVED lines=16> */
[----:B------:R-:W-:Y:S02]  /*d6e50*/  IMAD.X R105, R109, 0x1, R0, P3 ;  /* 0x000000016d697824 */ /* 0x000fe400018e0600 */
[----:B------:R-:W-:Y:S02]  /*d6e60*/  IMAD.MOV.U32 R218, RZ, RZ, R6 ;  /* 0x000000ffffda7224 */ /* 0x000fe400078e0006 */
[----:B------:R-:W-:Y:S02]  /*d6e70*/  IMAD.MOV.U32 R219, RZ, RZ, R5 ;  /* 0x000000ffffdb7224 */ /* 0x000fe400078e0005 */
[----:B------:R-:W-:Y:S01]  /*d6e80*/  IMAD.MOV.U32 R214, RZ, RZ, R88 ;  /* 0x000000ffffd67224 */ /* 0x000fe200078e0058 */
[----:B------:R-:W-:Y:S01]  /*d6e90*/  MOV R215, R7 ;  /* 0x0000000700d77202 */ /* 0x000fe20000000f00 */
[----:B------:R-:W-:Y:S02]  /*d6ea0*/  IMAD.MOV.U32 R212, RZ, RZ, R90 ;  /* 0x000000ffffd47224 */ /* 0x000fe400078e005a */
[----:B------:R-:W-:-:S02]  /*d6eb0*/  IMAD.MOV.U32 R213, RZ, RZ, R89 ;  /* 0x000000ffffd57224 */ /* 0x000fc400078e0059 */
[----:B------:R-:W-:Y:S01]  /*d6ec0*/  IMAD.MOV.U32 R210, RZ, RZ, R92 ;  /* 0x000000ffffd27224 */ /* 0x000fe200078e005c */
[----:B------:R-:W-:Y:S01]  /*d6ed0*/  MOV R211, R91 ;  /* 0x0000005b00d37202 */ /* 0x000fe20000000f00 */
[----:B------:R-:W-:Y:S02]  /*d6ee0*/  IMAD.MOV.U32 R208, RZ, RZ, R94 ;  /* 0x000000ffffd07224 */ /* 0x000fe400078e005e */
[----:B------:R-:W-:Y:S01]  /*d6ef0*/  IMAD.MOV.U32 R209, RZ, RZ, R93 ;  /* 0x000000ffffd17224 */ /* 0x000fe200078e005d */
[----:B------:R-:W-:Y:S01]  /*d6f00*/  STL.64 [R1+0x6328], R218 ;  /* 0x006328da01007387 */ /* 0x000fe20000100a00 */
[----:B------:R-:W-:Y:S01]  /*d6f10*/  IMAD.MOV.U32 R206, RZ, RZ, R96 ;  /* 0x000000ffffce7224 */ /* 0x000fe200078e0060 */
[----:B------:R-:W-:Y:S01]  /*d6f20*/  MOV R207, R95 ;  /* 0x0000005f00cf7202 */ /* 0x000fe20000000f00 */
[----:B------:R-:W-:Y:S02]  /*d6f30*/  STL.64 [R1+0x6320], R214 ;  /* 0x006320d601007387 */ /* 0x000fe40000100a00 */
[----:B------:R-:W-:-:S02]  /*d6f40*/  IMAD.MOV.U32 R204, RZ, RZ, R98 ;  /* 0x000000ffffcc7224 */ /* 0x000fc400078e0062 */
[----:B------:R-:W-:Y:S01]  /*d6f50*/  IMAD.MOV.U32 R205, RZ, RZ, R97 ;  /* 0x000000ffffcd7224 */ /* 0x000fe200078e0061 */
[----:B------:R-:W-:Y:S01]  /*d6f60*/  STL.64 [R1+0x6318], R212 ;  /* 0x006318d401007387 */ /* 0x000fe20000100a00 */
[----:B------:R-:W-:Y:S01]  /*d6f70*/  IMAD.MOV.U32 R202, RZ, RZ, R100 ;  /* 0x000000ffffca7224 */ /* 0x000fe200078e0064 */
[----:B------:R-:W-:Y:S01]  /*d6f80*/  MOV R203, R99 ;  /* 0x0000006300cb7202 */ /* 0x000fe20000000f00 */
[----:B------:R-:W-:Y:S02]  /*d6f90*/  STL.64 [R1+0x6310], R210 ;  /* 0x006310d201007387 */ /* 0x000fe40000100a00 */
        /* <DEDUP_REMOVED lines=9> */
[----:B------:R-:W-:Y:S02]  /*d7030*/  STL.64 [R1+0x62f0], R202 ;  /* 0x0062f0ca01007387 */ /* 0x000fe40000100a00 */
[----:B------:R-:W-:Y:S02]  /*d7040*/  STL.64 [R1+0x62e8], R200 ;  /* 0x0062e8c801007387 */ /* 0x000fe40000100a00 */
[----:B------:R-:W-:Y:S01]  /*d7050*/  STL.64 [R1+0x62e0], R198 ;  /* 0x0062e0c601007387 */ /* 0x000fe20000100a00 */
[----:B------:R-:W-:Y:S04]  /*d7060*/  STL.64 [R1+0x62d8], R196 ;  /* 0x0062d8c401007387 */ /* 0x000fe80000100a00 */
        /* <DEDUP_REMOVED lines=10> */
[----:B------:R1:W-:Y:S01]  /*d7110*/  LDGSTS.E [R4+0xdd00], [R196.64], P1 ;  /* 0x0dd00000c4047fae */ /* 0x0003e20008921846 */
[----:B----4-:R-:W-:-:S04]  /*d7120*/  IADD3 R108, P3, R110, R2, RZ ;  /* 0x000000026e6c7210 */ /* 0x010fc80007f7e0ff */
        /* <DEDUP_REMOVED lines=33> */
[-C--:B------:R-:W-:Y:S02]  /*d7340*/  IADD3 R142, P3, R144, R2.reuse, RZ ;  /* 0x00000002908e7210 */ /* 0x080fe40007f7e0ff */
[----:B------:R-:W-:Y:S01]  /*d7350*/  IMAD.MOV.U32 R194, RZ, RZ, R108 ;  /* 0x000000ffffc27224 */ /* 0x000fe200078e006c */
[----:B------:R-:W-:Y:S01]  /*d7360*/  MOV R195, R107 ;  /* 0x0000006b00c37202 */ /* 0x000fe20000000f00 */
[----:B------:R-:W-:Y:S02]  /*d7370*/  IMAD.MOV.U32 R192, RZ, RZ, R110 ;  /* 0x000000ffffc07224 */ /* 0x000fe400078e006e */
[----:B------:R-:W-:Y:S01]  /*d7380*/  IMAD.X R141, R145, 0x1, R0, P3 ;  /* 0x00000001918d7824 */ /* 0x000fe200018e0600 */
[----:B------:R-:W-:Y:S01]  /*d7390*/  IADD3 R144, P3, R146, R2, RZ ;  /* 0x0000000292907210 */ /* 0x000fe20007f7e0ff */
[----:B------:R-:W-:Y:S02]  /*d73a0*/  IMAD.MOV.U32 R193, RZ, RZ, R109 ;  /* 0x000000ffffc17224 */ /* 0x000fe400078e006d */
[----:B------:R-:W-:Y:S01]  /*d73b0*/  IMAD.MOV.U32 R190, RZ, RZ, R112 ;  /* 0x000000ffffbe7224 */ /* 0x000fe200078e0070 */
[----:B------:R-:W-:Y:S01]  /*d73c0*/  MOV R191, R111 ;  /* 0x0000006f00bf7202 */ /* 0x000fe20000000f00 */
[----:B------:R-:W-:-:S02]  /*d73d0*/  IMAD.MOV.U32 R188, RZ, RZ, R114 ;  /* 0x000000ffffbc7224 */ /* 0x000fc400078e0072 */
[----:B------:R-:W-:Y:S02]  /*d73e0*/  IMAD.MOV.U32 R189, RZ, RZ, R113 ;  /* 0x000000ffffbd7224 */ /* 0x000fe400078e0071 */
[----:B------:R-:W-:Y:S01]  /*d73f0*/  IMAD.MOV.U32 R186, RZ, RZ, R116 ;  /* 0x000000ffffba7224 */ /* 0x000fe200078e0074 */
[----:B------:R-:W-:Y:S01]  /*d7400*/  MOV R187, R115 ;  /* 0x0000007300bb7202 */ /* 0x000fe20000000f00 */
[----:B------:R-:W-:Y:S01]  /*d7410*/  IMAD.X R143, R147, 0x1, R0, P3 ;  /* 0x00000001938f7824 */ /* 0x000fe200018e0600 */
[----:B------:R-:W-:Y:S01]  /*d7420*/  STL.64 [R1+0x62d0], R194 ;  /* 0x0062d0c201007387 */ /* 0x000fe20000100a00 */
[----:B------:R-:W-:Y:S02]  /*d7430*/  IMAD.MOV.U32 R184, RZ, RZ, R118 ;  /* 0x000000ffffb87224 */ /* 0x000fe400078e0076 */
[----:B------:R-:W-:Y:S01]  /*d7440*/  IMAD.MOV.U32 R185, RZ, RZ, R117 ;  /* 0x000000ffffb97224 */ /* 0x000fe200078e0075 */
[----:B------:R-:W-:Y:S01]  /*d7450*/  IADD3 R146, P3, R152, R2, RZ ;  /* 0x0000000298927210 */ /* 0x000fe20007f7e0ff */
        /* <DEDUP_REMOVED lines=15> */
[----:B------:R-:W-:Y:S01]  /*d7550*/  IMAD.X R145, R153, 0x1, R0, P3 ;  /* 0x0000000199917824 */ /* 0x000fe200018e0600 */
[----:B------:R-:W-:Y:S01]  /*d7560*/  STL.64 [R1+0x6120], R182 ;  /* 0x006120b601007387 */ /* 0x000fe20000100a00 */
[----:B------:R-:W-:-:S02]  /*d7570*/  IMAD.MOV.U32 R172, RZ, RZ, R130 ;  /* 0x000000ffffac7224 */ /* 0x000fc400078e0082 */
[----:B------:R-:W-:Y:S01]  /*d7580*/  IMAD.MOV.U32 R173, RZ, RZ, R129 ;  /* 0x000000ffffad7224 */ /* 0x000fe200078e0081 */
[----:B------:R-:W-:Y:S01]  /*d7590*/  IADD3 R148, P3, R150, R2, RZ ;  /* 0x0000000296947210 */ /* 0x000fe20007f7e0ff */
        /* <DEDUP_REMOVED lines=12> */
[----:B------:R-:W-:Y:S01]  /*d7660*/  IADD3.X R147, R151, R0, RZ, P3, !PT ;  /* 0x0000000097937210 */ /* 0x000fe20001ffe4ff */
        /* <DEDUP_REMOVED lines=17> */
[----:B------:R-:W-:Y:S02]  /*d7780*/  STL.64 [R1+0x60c0], R154 ;  /* 0x0060c09a01007387 */ /* 0x000fe40000100a00 */
[----:B------:R-:W-:Y:S02]  /*d7790*/  STL.64 [R1+0x60b8], R152 ;  /* 0x0060b89801007387 */ /* 0x000fe40000100a00 */
[----:B------:R2:W-:Y:S01]  /*d77a0*/  STL.64 [R1+0x60b0], R150 ;  /* 0x0060b09601007387 */ /* 0x0005e20000100a00 */
[----:B------:R-:W3:Y:S01]  /*d77b0*/  LDL.LU.64 R108, [R1+0x60a8] ;  /* 0x0060a800016c7983 */ /* 0x000ee20000300a00 */
[----:B------:R-:W4:Y:S02]  /*d77c0*/  LDL.LU.64 R88, [R1+0x6068] ;  /* 0x0060680001587983 */ /* 0x000f240000300a00 */
[----:B------:R-:W2:Y:S02]  /*d77d0*/  LDL.LU.64 R90, [R1+0x6028] ;  /* 0x00602800015a7983 */ /* 0x000ea40000300a00 */
[----:B------:R-:W2:Y:S01]  /*d77e0*/  LDL.LU.64 R92, [R1+0x5fe8] ;  /* 0x005fe800015c7983 */ /* 0x000ea20000300a00 */
[----:B------:R-:W2:Y:S01]  /*d77f0*/  LDL.LU.64 R94, [R1+0x5fa8] ;  /* 0x005fa800015e7983 */ /* 0x000ea20000300a00 */
[----:B------:R-:W2:Y:S02]  /*d7800*/  LDL.LU.64 R96, [R1+0x5f68] ;  /* 0x005f680001607983 */ /* 0x000ea40000300a00 */
[----:B------:R-:W2:Y:S02]  /*d7810*/  LDL.LU.64 R98, [R1+0x5f28] ;  /* 0x005f280001627983 */ /* 0x000ea40000300a00 */
[----:B------:R-:W2:Y:S02]  /*d7820*/  LDL.LU.64 R100, [R1+0x5ee8] ;  /* 0x005ee80001647983 */ /* 0x000ea40000300a00 */
[----:B------:R-:W-:Y:S01]  /*d7830*/  IMAD.MOV.U32 R148, RZ, RZ, c[0x0][0x18c] ;  /* 0x00006300ff947624 */ /* 0x000fe200078e00ff */
[----:B------:R-:W2:Y:S01]  /*d7840*/  LDL.LU.64 R102, [R1+0x5ea8] ;  /* 0x005ea80001667983 */ /* 0x000ea20000300a00 */
[----:B------:R-:W2:Y:S03]  /*d7850*/  LDL.LU.64 R104, [R1+0x5e68] ;  /* 0x005e680001687983 */ /* 0x000ea60000300a00 */
[----:B------:R1:W-:Y:S01]  /*d7860*/  LDGSTS.E [R4+0xdd80], [R194.64], P1 ;  /* 0x0dd80000c2047fae */ /* 0x0003e20008921846 */
[----:B------:R-:W-:-:S02]  /*d7870*/  IMAD.SHL.U32 R148, R148, 0x20, RZ ;  /* 0x0000002094947824 */ /* 0x000fc400078e00ff */
[----:B------:R1:W-:Y:S02]  /*d7880*/  LDGSTS.E [R4+0xde00], [R192.64], P1 ;  /* 0x0de00000c0047fae */ /* 0x0003e40008921846 */
[----:B------:R1:W-:Y:S01]  /*d7890*/  LDGSTS.E [R4+0xde80], [R190.64], P1 ;  /* 0x0de80000be047fae */ /* 0x0003e20008921846 */
[----:B------:R1:W-:Y:S01]  /*d78a0*/  LDGSTS.E [R4+0xdf00], [R188.64], P1 ;  /* 0x0df00000bc047fae */ /* 0x0003e20008921846 */
[----:B------:R-:W-:Y:S02]  /*d78b0*/  IMAD.SHL.U32 R148, R148, 0x4, RZ ;  /* 0x0000000494947824 */ /* 0x000fe400078e00ff */
[----:B------:R1:W-:Y:S01]  /*d78c0*/  LDGSTS.E [R4+0xdf80], [R186.64], P1 ;  /* 0x0df80000ba047fae */ /* 0x0003e20008921846 */
[----:B------:R-:W2:Y:S01]  /*d78d0*/  LDL.LU.64 R106, [R1+0x5e28] ;  /* 0x005e2800016a7983 */ /* 0x000ea20000300a00 */
        /* <DEDUP_REMOVED lines=16> */
[----:B------:R-:W0:Y:S01]  /*d79e0*/  LDGDEPBAR ;  /* 0x00000000000079af */ /* 0x000e220000000000 */
[----:B---3--:R-:W-:-:S04]  /*d79f0*/  IADD3 R6, P1, R108, R148, RZ ;  /* 0x000000946c067210 */ /* 0x008fc80007f3e0ff */
[----:B------:R-:W-:Y:S02]  /*d7a00*/  IADD3.X R5, R109, R3, RZ, P1, !PT ;  /* 0x000000036d057210 */ /* 0x000fe40000ffe4ff */
[----:B------:R-:W3:Y:S01]  /*d7a10*/  LDL.LU.64 R108, [R1+0x5de8] ;  /* 0x005de800016c7983 */ /* 0x000ee20000300a00 */
[----:B------:R-:W3:Y:S02]  /*d7a20*/  LDL.LU.64 R110, [R1+0x5da8] ;  /* 0x005da800016e7983 */ /* 0x000ee40000300a00 */
[----:B------:R-:W3:Y:S02]  /*d7a30*/  LDL.LU.64 R112, [R1+0x5d68] ;  /* 0x005d680001707983 */ /* 0x000ee40000300a00 */
[----:B------:R-:W3:Y:S01]  /*d7a40*/  LDL.LU.64 R114, [R1+0x5d28] ;  /* 0x005d280001727983 */ /* 0x000ee20000300a00 */
        /* <DEDUP_REMOVED lines=16> */
[----:B--2---:R-:W2:Y:S01]  /*d7b50*/  LDL.LU.64 R150, [R1+0x5990] ;  /* 0x0059900001967983 */ /* 0x004ea20000300a00 */
[----:B----4-:R-:W-:-:S05]  /*d7b60*/  IADD3 R7, P1, R88, R148, RZ ;  /* 0x0000009458077210 */ /* 0x010fca0007f3e0ff */
[----:B-1----:R-:W-:Y:S01]  /*d7b70*/  IMAD.X R4, R89, 0x1, R3, P1 ;  /* 0x0000000159047824 */ /* 0x002fe200008e0603 */
        /* <DEDUP_REMOVED lines=26> */
[----:B------:R-:W-:Y:S01]  /*d7d20*/  MOV R154, R6 ;  /* 0x00000006009a7202 */ /* 0x000fe20000000f00 */
[----:B------:R-:W-:Y:S01]  /*d7d30*/  IMAD.MOV.U32 R155, RZ, RZ, R5 ;  /* 0x000000ffff9b7224 */ /* 0x000fe200078e0005 */
[----:B------:R-:W-:Y:S02]  /*d7d40*/  LOP3.LUT R92, R93, R92, RZ, 0x3c, !PT ;  /* 0x0000005c5d5c7212 */ /* 0x000fe400078e3cff */
[----:B------:R-:W-:Y:S01]  /*d7d50*/  LOP3.LUT R101, R101, R100, RZ, 0x3c, !PT ;  /* 0x0000006465657212 */ /* 0x000fe200078e3cff */
[----:B------:R-:W-:Y:S02]  /*d7d60*/  IMAD.MOV.U32 R152, RZ, RZ, R7 ;  /* 0x000000ffff987224 */ /* 0x000fe400078e0007 */
[----:B------:R-:W-:Y:S01]  /*d7d70*/  IMAD.MOV.U32 R153, RZ, RZ, R4 ;  /* 0x000000ffff997224 */ /* 0x000fe200078e0004 */
        /* <DEDUP_REMOVED lines=27> */
[----:B------:R-:W-:Y:S01]  /*d7f30*/  MOV R4, UR4 ;  /* 0x0000000400047c02 */ /* 0x000fe20008000f00 */
[----:B------:R-:W-:Y:S04]  /*d7f40*/  STL.64 [R1+0x5e28], R104 ;  /* 0x005e286801007387 */ /* 0x000fe80000100a00 */
[----:B------:R-:W-:-:S05]  /*d7f50*/  IMAD R4, R4, 0x8000, R160 ;  /* 0x0000800004047824 */ /* 0x000fca00078e02a0 */
        /* <DEDUP_REMOVED lines=43> */
[----:B------:R-:W-:Y:S02]  /*d8210*/  IADD3 R139, P1, R140, R148, RZ ;  /* 0x000000948c8b7210 */ /* 0x000fe40007f3e0ff */
[----:B------:R-:W-:-:S03]  /*d8220*/  LOP3.LUT R107, R107, R106, RZ, 0x3c, !PT ;  /* 0x0000006a6b6b7212 */ /* 0x000fc600078e3cff */
[----:B------:R-:W-:Y:S01]  /*d8230*/  IMAD.X R138, R141, 0x1, R3, P1 ;  /* 0x000000018d8a7824 */ /* 0x000fe200008e0603 */
[----:B------:R-:W-:Y:S02]  /*d8240*/  IADD3 R141, P1, R142, R148, RZ ;  /* 0x000000948e8d7210 */ /* 0x000fe40007f3e0ff */
[----:B------:R-:W-:Y:S02]  /*d8250*/  LOP3.LUT R109, R109, R108, RZ, 0x3c, !PT ;  /* 0x0000006c6d6d7212 */ /* 0x000fe400078e3cff */
[----:B------:R-:W-:Y:S02]  /*d8260*/  LOP3.LUT R111, R111, R110, RZ, 0x3c, !PT ;  /* 0x0000006e6f6f7212 */ /* 0x000fe400078e3cff */
[----:B------:R-:W-:Y:S02]  /*d8270*/  LOP3.LUT R113, R113, R112, RZ, 0x3c, !PT ;  /* 0x0000007071717212 */ /* 0x000fe400078e3cff */
[----:B------:R-:W-:Y:S01]  /*d8280*/  IADD3.X R140, R143, R3, RZ, P1, !PT ;  /* 0x000000038f8c7210 */ /* 0x000fe20000ffe4ff */
[----:B------:R-:W-:Y:S01]  /*d8290*/  IADD3 R143, P1, R144, R148, RZ ;  /* 0x00000094908f7210 */ /* 0x000fe20007f3e0ff */
[----:B------:R-:W-:-:S02]  /*d82a0*/  LOP3.LUT R106, R107, R106, RZ, 0x3c, !PT ;  /* 0x0000006a6b6a7212 */ /* 0x000fc400078e3cff */
[----:B------:R-:W-:Y:S02]  /*d82b0*/  LOP3.LUT R115, R115, R114, RZ, 0x3c, !PT ;  /* 0x0000007273737212 */ /* 0x000fe400078e3cff */
[----:B------:R-:W-:Y:S02]  /*d82c0*/  LOP3.LUT R108, R109, R108, RZ, 0x3c, !PT ;  /* 0x0000006c6d6c7212 */ /* 0x000fe400078e3cff */
[----:B------:R-:W-:Y:S02]  /*d82d0*/  LOP3.LUT R117, R117, R116, RZ, 0x3c, !PT ;  /* 0x0000007475757212 */ /* 0x000fe400078e3cff */
[----:B------:R-:W-:Y:S02]  /*d82e0*/  LOP3.LUT R110, R111, R110, RZ, 0x3c, !PT ;  /* 0x0000006e6f6e7212 */ /* 0x000fe400078e3cff */
[----:B------:R-:W-:Y:S02]  /*d82f0*/  LOP3.LUT R119, R119, R118, RZ, 0x3c, !PT ;  /* 0x0000007677777212 */ /* 0x000fe400078e3cff */
[----:B------:R-:W-:-:S02]  /*d8300*/  LOP3.LUT R112, R113, R112, RZ, 0x3c, !PT ;  /* 0x0000007071707212 */ /* 0x000fc400078e3cff */
[----:B------:R-:W-:Y:S01]  /*d8310*/  LOP3.LUT R121, R121, R120, RZ, 0x3c, !PT ;  /* 0x0000007879797212 */ /* 0x000fe200078e3cff */
[----:B------:R-:W-:Y:S01]  /*d8320*/  IMAD.X R142, R145, 0x1, R3, P1 ;  /* 0x00000001918e7824 */ /* 0x000fe200008e0603 */
[----:B------:R-:W-:Y:S02]  /*d8330*/  LOP3.LUT R107, R107, R106, RZ, 0x3c, !PT ;  /* 0x0000006a6b6b7212 */ /* 0x000fe400078e3cff */
[----:B------:R-:W-:Y:S02]  /*d8340*/  LOP3.LUT R114, R115, R114, RZ, 0x3c, !PT ;  /* 0x0000007273727212 */ /* 0x000fe400078e3cff */
[----:B------:R-:W-:Y:S02]  /*d8350*/  LOP3.LUT R123, R123, R122, RZ, 0x3c, !PT ;  /* 0x0000007a7b7b7212 */ /* 0x000fe400078e3cff */
[----:B------:R-:W-:Y:S02]  /*d8360*/  IADD3 R145, P1, R146, R148, RZ ;  /* 0x0000009492917210 */ /* 0x000fe40007f3e0ff */
        /* <DEDUP_REMOVED lines=9> */
[----:B------:R-:W-:Y:S02]  /*d8400*/  LOP3.LUT R115, R115, R114, RZ, 0x3c, !PT ;  /* 0x0000007273737212 */ /* 0x000fe400078e3cff */
[----:B------:R-:W-:Y:S02]  /*d8410*/  LOP3.LUT R122, R123, R122, RZ, 0x3c, !PT ;  /* 0x0000007a7b7a7212 */ /* 0x000fe400078e3cff */
[----:B------:R-:W-:Y:S01]  /*d8420*/  LOP3.LUT R131, R131, R130, RZ, 0x3c, !PT ;  /* 0x0000008283837212 */ /* 0x000fe200078e3cff */
[----:B------:R-:W-:Y:S01]  /*d8430*/  STL.64 [R1+0x5de8], R106 ;  /* 0x005de86a01007387 */ /* 0x000fe20000100a00 */
[----:B------:R-:W-:-:S02]  /*d8440*/  LOP3.LUT R117, R117, R116, RZ, 0x3c, !PT ;  /* 0x0000007475757212 */ /* 0x000fc400078e3cff */
[----:B------:R-:W-:Y:S02]  /*d8450*/  LOP3.LUT R124, R125, R124, RZ, 0x3c, !PT ;  /* 0x0000007c7d7c7212 */ /* 0x000fe400078e3cff */
[----:B------:R-:W-:Y:S01]  /*d8460*/  LOP3.LUT R133, R133, R132, RZ, 0x3c, !PT ;  /* 0x0000008485857212 */ /* 0x000fe200078e3cff */
[----:B------:R-:W-:Y:S01]  /*d8470*/  IMAD.X R144, R147, 0x1, R3, P1 ;  /* 0x0000000193907824 */ /* 0x000fe200008e0603 */
[----:B------:R3:W-:Y:S01]  /*d8480*/  STL.64 [R1+0x5da8], R108 ;  /* 0x005da86c01007387 */ /* 0x0007e20000100a00 */
[----:B------:R-:W-:Y:S02]  /*d8490*/  LOP3.LUT R119, R119, R118, RZ, 0x3c, !PT ;  /* 0x0000007677777212 */ /* 0x000fe400078e3cff */
        /* <DEDUP_REMOVED lines=17> */
[----:B------:R-:W-:Y:S02]  /*d85b0*/  LOP3.LUT R143, R143, R142, RZ, 0x3c, !PT ;  /* 0x0000008e8f8f7212 */ /* 0x000fe400078e3cff */
[----:B--2---:R-:W-:Y:S01]  /*d85c0*/  IADD3 R147, P1, R150, R148, RZ ;  /* 0x0000009496937210 */ /* 0x004fe20007f3e0ff */
[----:B------:R2:W-:Y:S01]  /*d85d0*/  STL.64 [R1+0x5c68], R118 ;  /* 0x005c687601007387 */ /* 0x0005e20000100a00 */
[----:B------:R-:W-:-:S02]  /*d85e0*/  LOP3.LUT R129, R129, R128, RZ, 0x3c, !PT ;  /* 0x0000008081817212 */ /* 0x000fc400078e3cff */
[----:B------:R-:W-:Y:S02]  /*d85f0*/  LOP3.LUT R136, R137, R136, RZ, 0x3c, !PT ;  /* 0x0000008889887212 */ /* 0x000fe400078e3cff */
[----:B------:R-:W-:Y:S01]  /*d8600*/  LOP3.LUT R145, R145, R144, RZ, 0x3c, !PT ;  /* 0x0000009091917212 */ /* 0x000fe200078e3cff */
[----:B------:R1:W-:Y:S01]  /*d8610*/  STL.64 [R1+0x5c28], R120 ;  /* 0x005c287801007387 */ /* 0x0003e20000100a00 */
[----:B------:R-:W-:Y:S02]  /*d8620*/  LOP3.LUT R131, R131, R130, RZ, 0x3c, !PT ;  /* 0x0000008283837212 */ /* 0x000fe400078e3cff */
[----:B------:R-:W-:Y:S01]  /*d8630*/  LOP3.LUT R138, R139, R138, RZ, 0x3c, !PT ;  /* 0x0000008a8b8a7212 */ /* 0x000fe200078e3cff */
[----:B------:R1:W-:Y:S01]  /*d8640*/  STL.64 [R1+0x5be8], R122 ;  /* 0x005be87a01007387 */ /* 0x0003e20000100a00 */
[----:B------:R-:W-:Y:S02]  /*d8650*/  LOP3.LUT R133, R133, R132, RZ, 0x3c, !PT ;  /* 0x0000008485857212 */ /* 0x000fe400078e3cff */
[----:B------:R-:W-:Y:S01]  /*d8660*/  LOP3.LUT R140, R141, R140, RZ, 0x3c, !PT ;  /* 0x0000008c8d8c7212 */ /* 0x000fe200078e3cff */
[----:B------:R1:W-:Y:S01]  /*d8670*/  STL.64 [R1+0x5ba8], R124 ;  /* 0x005ba87c01007387 */ /* 0x0003e20000100a00 */
[----:B------:R-:W-:-:S02]  /*d8680*/  LOP3.LUT R135, R135, R134, RZ, 0x3c, !PT ;  /* 0x0000008687877212 */ /* 0x000fc400078e3cff */
[----:B------:R-:W-:Y:S01]  /*d8690*/  LOP3.LUT R142, R143, R142, RZ, 0x3c, !PT ;  /* 0x0000008e8f8e7212 */ /* 0x000fe200078e3cff */
[----:B------:R1:W-:Y:S01]  /*d86a0*/  STL.64 [R1+0x5b68], R126 ;  /* 0x005b687e01007387 */ /* 0x0003e20000100a00 */
[----:B------:R-:W-:Y:S02]  /*d86b0*/  LOP3.LUT R137, R137, R136, RZ, 0x3c, !PT ;  /* 0x0000008889897212 */ /* 0x000fe400078e3cff */
[----:B------:R-:W-:Y:S01]  /*d86c0*/  LOP3.LUT R144, R145, R144, RZ, 0x3c, !PT ;  /* 0x0000009091907212 */ /* 0x000fe200078e3cff */
[----:B------:R-:W-:Y:S01]  /*d86d0*/  IMAD.X R146, R151, 0x1, R3, P1 ;  /* 0x0000000197927824 */ /* 0x000fe200008e0603 */
[----:B------:R1:W-:Y:S01]  /*d86e0*/  STL.64 [R1+0x5b28], R128 ;  /* 0x005b288001007387 */ /* 0x0003e20000100a00 */
[----:B------:R-:W-:Y:S01]  /*d86f0*/  LOP3.LUT R139, R139, R138, RZ, 0x3c, !PT ;  /* 0x0000008a8b8b7212 */ /* 0x000fe200078e3cff */
[----:B------:R1:W-:Y:S01]  /*d8700*/  STL.64 [R1+0x5ae8], R130 ;  /* 0x005ae88201007387 */ /* 0x0003e20000100a00 */
[----:B------:R-:W-:Y:S01]  /*d8710*/  LOP3.LUT R141, R141, R140, RZ, 0x3c, !PT ;  /* 0x0000008c8d8d7212 */ /* 0x000fe200078e3cff */
[----:B------:R1:W-:Y:S01]  /*d8720*/  STL.64 [R1+0x5aa8], R132 ;  /* 0x005aa88401007387 */ /* 0x0003e20000100a00 */
[----:B------:R-:W-:Y:S01]  /*d8730*/  LOP3.LUT R143, R143, R142, RZ, 0x3c, !PT ;  /* 0x0000008e8f8f7212 */ /* 0x000fe200078e3cff */
[----:B------:R1:W-:Y:S01]  /*d8740*/  STL.64 [R1+0x5a88], R134 ;  /* 0x005a888601007387 */ /* 0x0003e20000100a00 */
[----:B------:R-:W-:Y:S01]  /*d8750*/  LOP3.LUT R145, R145, R144, RZ, 0x3c, !PT ;  /* 0x0000009091917212 */ /* 0x000fe200078e3cff */
[----:B------:R1:W-:Y:S01]  /*d8760*/  STL.64 [R1+0x5a80], R136 ;  /* 0x005a808801007387 */ /* 0x0003e20000100a00 */
[----:B------:R-:W-:-:S02]  /*d8770*/  IMAD.MOV.U32 R150, RZ, RZ, R147 ;  /* 0x000000ffff967224 */ /* 0x000fc400078e0093 */
[----:B------:R-:W-:Y:S02]  /*d8780*/  IMAD.MOV.U32 R151, RZ, RZ, R146 ;  /* 0x000000ffff977224 */ /* 0x000fe400078e0092 */
[----:B------:R1:W-:Y:S01]  /*d8790*/  STL.64 [R1+0x5a78], R138 ;  /* 0x005a788a01007387 */ /* 0x0003e20000100a00 */
[----:B------:R1:W-:Y:S01]  /*d87a0*/  STL.64 [R1+0x5a70], R140 ;  /* 0x005a708c01007387 */ /* 0x0003e20000100a00 */
[----:B------:R1:W-:Y:S02]  /*d87b0*/  STL.64 [R1+0x59a0], R142 ;  /* 0x0059a08e01007387 */ /* 0x0003e40000100a00 */
[----:B------:R1:W-:Y:S01]  /*d87c0*/  STL.64 [R1+0x5998], R144 ;  /* 0x0059989001007387 */ /* 0x0003e20000100a00 */
[----:B------:R1:W-:Y:S01]  /*d87d0*/  LDGSTS.E [R4+0x22c00], [R106.64], P0 ;  /* 0x22c000006a047fae */ /* 0x0003e20008121846 */
[----:B------:R1:W-:Y:S02]  /*d87e0*/  STL.64 [R1+0x5990], R150 ;  /* 0x0059909601007387 */ /* 0x0003e40000100a00 */
        /* <DEDUP_REMOVED lines=11> */
[----:B---3--:R-:W3:Y:S01]  /*d88a0*/  LDL.LU.64 R108, [R1+0x60a0] ;  /* 0x0060a000016c7983 */ /* 0x008ee20000300a00 */
[----:B----4-:R-:W4:Y:S02]  /*d88b0*/  LDL.LU.64 R88, [R1+0x6060] ;  /* 0x0060600001587983 */ /* 0x010f240000300a00 */
[----:B-1----:R-:W2:Y:S02]  /*d88c0*/  LDL.LU.64 R90, [R1+0x6020] ;  /* 0x00602000015a7983 */ /* 0x002ea40000300a00 */
[----:B------:R-:W2:Y:S01]  /*d88d0*/  LDL.LU.64 R92, [R1+0x5fe0] ;  /* 0x005fe000015c7983 */ /* 0x000ea20000300a00 */
[----:B------:R-:W2:Y:S01]  /*d88e0*/  LDL.LU.64 R94, [R1+0x5fa0] ;  /* 0x005fa000015e7983 */ /* 0x000ea20000300a00 */
[----:B------:R-:W2:Y:S02]  /*d88f0*/  LDL.LU.64 R96, [R1+0x5f60] ;  /* 0x005f600001607983 */ /* 0x000ea40000300a00 */
[----:B------:R-:W2:Y:S02]  /*d8900*/  LDL.LU.64 R98, [R1+0x5f20] ;  /* 0x005f200001627983 */ /* 0x000ea40000300a00 */
[----:B------:R-:W2:Y:S01]  /*d8910*/  LDL.LU.64 R100, [R1+0x5ee0] ;  /* 0x005ee00001647983 */ /* 0x000ea20000300a00 */
[----:B------:R-:W2:Y:S01]  /*d8920*/  LDL.LU.64 R102, [R1+0x5ea0] ;  /* 0x005ea00001667983 */ /* 0x000ea20000300a00 */
[----:B------:R-:W4:Y:S02]  /*d8930*/  LDL.LU.64 R104, [R1+0x5e60] ;  /* 0x005e600001687983 */ /* 0x000f240000300a00 */
[----:B------:R-:W4:Y:S01]  /*d8940*/  LDL.LU.64 R106, [R1+0x5e20] ;  /* 0x005e2000016a7983 */ /* 0x000f220000300a00 */
        /* <DEDUP_REMOVED lines=9> */
[----:B---3--:R-:W-:-:S04]  /*d89e0*/  IADD3 R6, P1, R108, R148, RZ ;  /* 0x000000946c067210 */ /* 0x008fc80007f3e0ff */
[----:B------:R-:W-:Y:S02]  /*d89f0*/  IADD3.X R5, R109, R3, RZ, P1, !PT ;  /* 0x000000036d057210 */ /* 0x000fe40000ffe4ff */
[----:B------:R-:W3:Y:S01]  /*d8a00*/  LDL.LU.64 R108, [R1+0x5de0] ;  /* 0x005de000016c7983 */ /* 0x000ee20000300a00 */
[----:B------:R-:W3:Y:S02]  /*d8a10*/  LDL.LU.64 R110, [R1+0x5da0] ;  /* 0x005da000016e7983 */ /* 0x000ee40000300a00 */
[----:B--2---:R-:W2:Y:S02]  /*d8a20*/  LDL.LU.64 R112, [R1+0x5d60] ;  /* 0x005d600001707983 */ /* 0x004ea40000300a00 */
        /* <DEDUP_REMOVED lines=8> */
[----:B-1----:R-:W2:Y:S01]  /*d8ab0*/  LDL.LU.64 R130, [R1+0x5b60] ;  /* 0x005b600001827983 */ /* 0x002ea20000300a00 */
        /* <DEDUP_REMOVED lines=63> */
[----:B------:R-:W-:Y:S01]  /*d8eb0*/  MOV R156, R105 ;  /* 0x00000069009c7202 */ /* 0x000fe20000000f00 */
[----:B------:R-:W-:Y:S01]  /*d8ec0*/  IMAD.MOV.U32 R157, RZ, RZ, R104 ;  /* 0x000000ffff9d7224 */ /* 0x000fe200078e0068 */
[----:B------:R-:W-:Y:S01]  /*d8ed0*/  STL.64 [R1+0x5f20], R96 ;  /* 0x005f206001007387 */ /* 0x000fe20000100a00 */
[----:B------:R-:W-:Y:S02]  /*d8ee0*/  STL.64 [R1+0x5ee0], R98 ;  /* 0x005ee06201007387 */ /* 0x000fe40000100a00 */
[----:B------:R-:W-:Y:S02]  /*d8ef0*/  STL.64 [R1+0x5ea0], R100 ;  /* 0x005ea06401007387 */ /* 0x000fe40000100a00 */
[----:B------:R-:W-:Y:S01]  /*d8f00*/  STL.64 [R1+0x5e60], R102 ;  /* 0x005e606601007387 */ /* 0x000fe20000100a00 */
[----:B------:R-:W-:-:S02]  /*d8f10*/  MOV R4, UR4 ;  /* 0x0000000400047c02 */ /* 0x000fc40008000f00 */
[----:B------:R-:W-:Y:S01]  /*d8f20*/  LOP3.LUT R166, R216, 0x10, RZ, 0x3c, !PT ;  /* 0x00000010d8a67812 */ /* 0x000fe200078e3cff */
        /* <DEDUP_REMOVED lines=17> */
[----:B--2---:R-:W-:-:S05]  /*d9040*/  IADD3 R111, P1, R112, R148, RZ ;  /* 0x00000094706f7210 */ /* 0x004fca0007f3e0ff */
        /* <DEDUP_REMOVED lines=42> */
[----:B------:R-:W-:Y:S02]  /*d92f0*/  IMAD.MOV.U32 R154, RZ, RZ, R107 ;  /* 0x000000ffff9a7224 */ /* 0x000fe400078e006b */
[----:B------:R-:W-:Y:S01]  /*d9300*/  IMAD.MOV.U32 R155, RZ, RZ, R106 ;  /* 0x000000ffff9b7224 */ /* 0x000fe200078e006a */
[----:B------:R-:W-:Y:S01]  /*d9310*/  LOP3.LUT R114, R115, R114, RZ, 0x3c, !PT ;  /* 0x0000007273727212 */ /* 0x000fe200078e3cff */
[----:B------:R-:W-:Y:S01]  /*d9320*/  IMAD.X R144, R147, 0x1, R3, P1 ;  /* 0x0000000193907824 */ /* 0x000fe200008e0603 */
[----:B------:R-:W-:-:S02]  /*d9330*/  LOP3.LUT R109, R109, R108, RZ, 0x3c, !PT ;  /* 0x0000006c6d6d7212 */ /* 0x000fc400078e3cff */
[----:B------:R-:W-:Y:S02]  /*d9340*/  LOP3.LUT R116, R117, R116, RZ, 0x3c, !PT ;  /* 0x0000007475747212 */ /* 0x000fe400078e3cff */
[----:B------:R-:W-:Y:S02]  /*d9350*/  LOP3.LUT R125, R125, R124, RZ, 0x3c, !PT ;  /* 0x0000007c7d7d7212 */ /* 0x000fe400078e3cff */
[----:B------:R-:W-:Y:S02]  /*d9360*/  IADD3 R147, P1, R150, R148, RZ ;  /* 0x0000009496937210 */ /* 0x000fe40007f3e0ff */
[----:B------:R-:W-:Y:S01]  /*d9370*/  MOV R152, R111 ;  /* 0x0000006f00987202 */ /* 0x000fe20000000f00 */
[----:B------:R-:W-:Y:S01]  /*d9380*/  IMAD.MOV.U32 R153, RZ, RZ, R110 ;  /* 0x000000ffff997224 */ /* 0x000fe200078e006e */
        /* <DEDUP_REMOVED lines=11> */
[----:B------:R2:W-:Y:S01]  /*d9440*/  STL.64 [R1+0x5da0], R108 ;  /* 0x005da06c01007387 */ /* 0x0005e20000100a00 */
[----:B------:R-:W-:Y:S02]  /*d9450*/  LOP3.LUT R119, R119, R118, RZ, 0x3c, !PT ;  /* 0x0000007677777212 */ /* 0x000fe400078e3cff */
[----:B------:R-:W-:Y:S02]  /*d9460*/  LOP3.LUT R126, R127, R126, RZ, 0x3c, !PT ;  /* 0x0000007e7f7e7212 */ /* 0x000fe400078e3cff */
[----:B------:R-:W-:Y:S01]  /*d9470*/  LOP3.LUT R135, R135, R134, RZ, 0x3c, !PT ;  /* 0x0000008687877212 */ /* 0x000fe200078e3cff */
[----:B------:R-:W-:Y:S01]  /*d9480*/  IMAD.X R146, R151, 0x1, R3, P1 ;  /* 0x0000000197927824 */ /* 0x000fe200008e0603 */
[----:B------:R-:W-:Y:S01]  /*d9490*/  STL.64 [R1+0x5d60], R152 ;  /* 0x005d609801007387 */ /* 0x000fe20000100a00 */
[----:B------:R-:W-:-:S02]  /*d94a0*/  LOP3.LUT R121, R121, R120, RZ, 0x3c, !PT ;  /* 0x0000007879797212 */ /* 0x000fc400078e3cff */
[----:B------:R-:W-:Y:S02]  /*d94b0*/  LOP3.LUT R128, R129, R128, RZ, 0x3c, !PT ;  /* 0x0000008081807212 */ /* 0x000fe400078e3cff */
[----:B------:R-:W-:Y:S01]  /*d94c0*/  LOP3.LUT R137, R137, R136, RZ, 0x3c, !PT ;  /* 0x0000008889897212 */ /* 0x000fe200078e3cff */
[----:B------:R-:W-:Y:S01]  /*d94d0*/  STL.64 [R1+0x5d20], R112 ;  /* 0x005d207001007387 */ /* 0x000fe20000100a00 */
[----:B------:R-:W-:Y:S02]  /*d94e0*/  IMAD.MOV.U32 R150, RZ, RZ, R123 ;  /* 0x000000ffff967224 */ /* 0x000fe400078e007b */
[----:B------:R-:W-:Y:S01]  /*d94f0*/  IMAD.MOV.U32 R151, RZ, RZ, R122 ;  /* 0x000000ffff977224 */ /* 0x000fe200078e007a */
        /* <DEDUP_REMOVED lines=31> */
[----:B------:R-:W-:Y:S01]  /*d96f0*/  STL.64 [R1+0x5a68], R136 ;  /* 0x005a688801007387 */ /* 0x000fe20000100a00 */
[----:B------:R-:W-:Y:S01]  /*d9700*/  MOV R6, R147 ;  /* 0x0000009300067202 */ /* 0x000fe20000000f00 */
[----:B------:R-:W-:Y:S01]  /*d9710*/  IMAD.MOV.U32 R7, RZ, RZ, R146 ;  /* 0x000000ffff077224 */ /* 0x000fe200078e0092 */
[----:B------:R-:W-:Y:S01]  /*d9720*/  STL.64 [R1+0x5a60], R138 ;  /* 0x005a608a01007387 */ /* 0x000fe20000100a00 */
[----:B------:R-:W-:Y:S02]  /*d9730*/  STL.64 [R1+0x5988], R110 ;  /* 0x0059886e01007387 */ /* 0x000fe40000100a00 */
[----:B------:R3:W-:Y:S02]  /*d9740*/  STL.64 [R1+0x5980], R104 ;  /* 0x0059806801007387 */ /* 0x0007e40000100a00 */
[----:B------:R1:W-:Y:S01]  /*d9750*/  STL.64 [R1+0x5978], R106 ;  /* 0x0059786a01007387 */ /* 0x0003e20000100a00 */
[----:B------:R1:W-:Y:S04]  /*d9760*/  LDGSTS.E [R4+0x22c80], [R154.64], P0 ;  /* 0x22c800009a047fae */ /* 0x0003e80008121846 */
[----:B------:R1:W-:Y:S01]  /*d9770*/  STL.64 [R1+0x5970], R6 ;  /* 0x0059700601007387 */ /* 0x0003e20000100a00 */
        /* <DEDUP_REMOVED lines=12> */
[----:B--2---:R-:W2:Y:S01]  /*d9840*/  LDL.LU.64 R108, [R1+0x6098] ;  /* 0x00609800016c7983 */ /* 0x004ea20000300a00 */
[----:B----4-:R-:W4:Y:S02]  /*d9850*/  LDL.LU.64 R88, [R1+0x6058] ;  /* 0x0060580001587983 */ /* 0x010f240000300a00 */
[----:B-1----:R-:W4:Y:S02]  /*d9860*/  LDL.LU.64 R90, [R1+0x6018] ;  /* 0x00601800015a7983 */ /* 0x002f240000300a00 */
[----:B------:R-:W4:Y:S01]  /*d9870*/  LDL.LU.64 R92, [R1+0x5fd8] ;  /* 0x005fd800015c7983 */ /* 0x000f220000300a00 */
[----:B------:R-:W4:Y:S01]  /*d9880*/  LDL.LU.64 R94, [R1+0x5f98] ;  /* 0x005f9800015e7983 */ /* 0x000f220000300a00 */
[----:B------:R-:W4:Y:S02]  /*d9890*/  LDL.LU.64 R96, [R1+0x5f58] ;  /* 0x005f580001607983 */ /* 0x000f240000300a00 */
[----:B------:R-:W4:Y:S02]  /*d98a0*/  LDL.LU.64 R98, [R1+0x5f18] ;  /* 0x005f180001627983 */ /* 0x000f240000300a00 */
[----:B------:R-:W4:Y:S01]  /*d98b0*/  LDL.LU.64 R100, [R1+0x5ed8] ;  /* 0x005ed80001647983 */ /* 0x000f220000300a00 */
[----:B------:R-:W4:Y:S04]  /*d98c0*/  LDL.LU.64 R102, [R1+0x5e98] ;  /* 0x005e980001667983 */ /* 0x000f280000300a00 */
        /* <DEDUP_REMOVED lines=8> */
[----:B---3--:R-:W3:Y:S01]  /*d9950*/  LDL.LU.64 R104, [R1+0x5e58] ;  /* 0x005e580001687983 */ /* 0x008ee20000300a00 */
[----:B-1----:R-:W3:Y:S01]  /*d9960*/  LDL.LU.64 R106, [R1+0x5e18] ;  /* 0x005e1800016a7983 */ /* 0x002ee20000300a00 */
[----:B--2---:R-:W-:-:S05]  /*d9970*/  IADD3 R6, P1, R108, R148, RZ ;  /* 0x000000946c067210 */ /* 0x004fca0007f3e0ff */
[----:B------:R-:W-:Y:S02]  /*d9980*/  IMAD.X R5, R109, 0x1, R3, P1 ;  /* 0x000000016d057824 */ /* 0x000fe400008e0603 */
        /* <DEDUP_REMOVED lines=37> */
[----:B---3--:R-:W-:-:S05]  /*d9be0*/  IADD3 R103, P1, R104, R148, RZ ;  /* 0x0000009468677210 */ /* 0x008fca0007f3e0ff */
[----:B------:R-:W-:Y:S01]  /*d9bf0*/  IMAD.X R102, R105, 0x1, R3, P1 ;  /* 0x0000000169667824 */ /* 0x000fe200008e0603 */
[----:B------:R-:W-:-:S04]  /*d9c00*/  IADD3 R105, P1, R106, R148, RZ ;  /* 0x000000946a697210 */ /* 0x000fc80007f3e0ff */
[----:B------:R-:W-:Y:S02]  /*d9c10*/  IADD3.X R104, R107, R3, RZ, P1, !PT ;  /* 0x000000036b687210 */ /* 0x000fe40000ffe4ff */
        /* <DEDUP_REMOVED lines=8> */
[----:B------:R-:W-:Y:S02]  /*d9ca0*/  IMAD.MOV.U32 R158, RZ, RZ, R6 ;  /* 0x000000ffff9e7224 */ /* 0x000fe400078e0006 */
[----:B------:R-:W-:Y:S01]  /*d9cb0*/  IMAD.MOV.U32 R159, RZ, RZ, R5 ;  /* 0x000000ffff9f7224 */ /* 0x000fe200078e0005 */
[----:B------:R-:W-:Y:S02]  /*d9cc0*/  LOP3.LUT R92, R93, R92, RZ, 0x3c, !PT ;  /* 0x0000005c5d5c7212 */ /* 0x000fe400078e3cff */
[----:B------:R-:W-:-:S02]  /*d9cd0*/  LOP3.LUT R101, R101, R100, RZ, 0x3c, !PT ;  /* 0x0000006465657212 */ /* 0x000fc400078e3cff */
[----:B------:R-:W-:Y:S01]  /*d9ce0*/  MOV R156, R7 ;  /* 0x00000007009c7202 */ /* 0x000fe20000000f00 */
[----:B------:R-:W-:Y:S01]  /*d9cf0*/  IMAD.MOV.U32 R157, RZ, RZ, R4 ;  /* 0x000000ffff9d7224 */ /* 0x000fe200078e0004 */
        /* <DEDUP_REMOVED lines=19> */
[----:B------:R-:W-:Y:S02]  /*d9e30*/  STL.64 [R1+0x5f58], R94 ;  /* 0x005f585e01007387 */ /* 0x000fe40000100a00 */
[----:B------:R-:W-:-:S02]  /*d9e40*/  IMAD.MOV.U32 R154, RZ, RZ, R105 ;  /* 0x000000ffff9a7224 */ /* 0x000fc400078e0069 */
[----:B------:R-:W-:Y:S01]  /*d9e50*/  IMAD.MOV.U32 R155, RZ, RZ, R104 ;  /* 0x000000ffff9b7224 */ /* 0x000fe200078e0068 */
        /* <DEDUP_REMOVED lines=60> */
[----:B------:R-:W-:Y:S01]  /*da220*/  IADD3.X R144, R147, R3, RZ, P1, !PT ;  /* 0x0000000393907210 */ /* 0x000fe20000ffe4ff */
[----:B------:R-:W-:Y:S01]  /*da230*/  IADD3 R147, P1, R150, R148, RZ ;  /* 0x0000009496937210 */ /* 0x000fe20007f3e0ff */
[----:B------:R-:W-:Y:S02]  /*da240*/  LOP3.LUT R108, R109, R108, RZ, 0x3c, !PT ;  /* 0x0000006c6d6c7212 */ /* 0x000fe400078e3cff */
[----:B------:R-:W-:-:S02]  /*da250*/  LOP3.LUT R117, R117, R116, RZ, 0x3c, !PT ;  /* 0x0000007475757212 */ /* 0x000fc400078e3cff */
[----:B------:R-:W-:Y:S02]  /*da260*/  LOP3.LUT R119, R119, R118, RZ, 0x3c, !PT ;  /* 0x0000007677777212 */ /* 0x000fe400078e3cff */
[----:B------:R-:W-:Y:S02]  /*da270*/  LOP3.LUT R112, R113, R112, RZ, 0x3c, !PT ;  /* 0x0000007071707212 */ /* 0x000fe400078e3cff */
[----:B------:R-:W-:Y:S02]  /*da280*/  LOP3.LUT R121, R121, R120, RZ, 0x3c, !PT ;  /* 0x0000007879797212 */ /* 0x000fe400078e3cff */
[----:B------:R-:W-:Y:S01]  /*da290*/  MOV R152, R107 ;  /* 0x0000006b00987202 */ /* 0x000fe20000000f00 */
[----:B------:R-:W-:Y:S01]  /*da2a0*/  IMAD.MOV.U32 R153, RZ, RZ, R106 ;  /* 0x000000ffff997224 */ /* 0x000fe200078e006a */
[----:B------:R-:W-:Y:S02]  /*da2b0*/  LOP3.LUT R114, R115, R114, RZ, 0x3c, !PT ;  /* 0x0000007273727212 */ /* 0x000fe400078e3cff */
[----:B------:R-:W-:Y:S01]  /*da2c0*/  LOP3.LUT R123, R123, R122, RZ, 0x3c, !PT ;  /* 0x0000007a7b7b7212 */ /* 0x000fe200078e3cff */
[----:B------:R-:W-:Y:S01]  /*da2d0*/  IMAD.X R146, R151, 0x1, R3, P1 ;  /* 0x0000000197927824 */ /* 0x000fe200008e0603 */
[----:B------:R-:W-:-:S02]  /*da2e0*/  LOP3.LUT R109, R109, R108, RZ, 0x3c, !PT ;  /* 0x0000006c6d6d7212 */ /* 0x000fc400078e3cff */
[----:B------:R-:W-:Y:S02]  /*da2f0*/  LOP3.LUT R116, R117, R116, RZ, 0x3c, !PT ;  /* 0x0000007475747212 */ /* 0x000fe400078e3cff */
[----:B------:R-:W-:Y:S01]  /*da300*/  LOP3.LUT R125, R125, R124, RZ, 0x3c, !PT ;  /* 0x0000007c7d7d7212 */ /* 0x000fe200078e3cff */
[----:B------:R-:W-:Y:S02]  /*da310*/  IMAD.MOV.U32 R150, RZ, RZ, R111 ;  /* 0x000000ffff967224 */ /* 0x000fe400078e006f */
[----:B------:R-:W-:Y:S01]  /*da320*/  IMAD.MOV.U32 R151, RZ, RZ, R110 ;  /* 0x000000ffff977224 */ /* 0x000fe200078e006e */
        /* <DEDUP_REMOVED lines=57> */
[----:B------:R1:W-:Y:S02]  /*da6c0*/  STL.64 [R1+0x5968], R104 ;  /* 0x0059686801007387 */ /* 0x0003e40000100a00 */
[----:B------:R-:W-:Y:S02]  /*da6d0*/  STL.64 [R1+0x5960], R110 ;  /* 0x0059606e01007387 */ /* 0x000fe40000100a00 */
        /* <DEDUP_REMOVED lines=16> */
[----:B---3--:R-:W3:Y:S02]  /*da7e0*/  LDL.LU.64 R88, [R1+0x6050] ;  /* 0x0060500001587983 */ /* 0x008ee40000300a00 */
[----:B----4-:R-:W4:Y:S02]  /*da7f0*/  LDL.LU.64 R90, [R1+0x6010] ;  /* 0x00601000015a7983 */ /* 0x010f240000300a00 */
[----:B-1----:R-:W3:Y:S01]  /*da800*/  LDL.LU.64 R92, [R1+0x5fd0] ;  /* 0x005fd000015c7983 */ /* 0x002ee20000300a00 */
[----:B------:R-:W3:Y:S01]  /*da810*/  LDL.LU.64 R94, [R1+0x5f90] ;  /* 0x005f9000015e7983 */ /* 0x000ee20000300a00 */
[----:B------:R-:W3:Y:S02]  /*da820*/  LDL.LU.64 R96, [R1+0x5f50] ;  /* 0x005f500001607983 */ /* 0x000ee40000300a00 */
[----:B------:R-:W3:Y:S02]  /*da830*/  LDL.LU.64 R98, [R1+0x5f10] ;  /* 0x005f100001627983 */ /* 0x000ee40000300a00 */
[----:B------:R-:W3:Y:S01]  /*da840*/  LDL.LU.64 R100, [R1+0x5ed0] ;  /* 0x005ed00001647983 */ /* 0x000ee20000300a00 */
[----:B------:R-:W3:Y:S04]  /*da850*/  LDL.LU.64 R102, [R1+0x5e90] ;  /* 0x005e900001667983 */ /* 0x000ee80000300a00 */
        /* <DEDUP_REMOVED lines=8> */
[----:B-1----:R-:W3:Y:S01]  /*da8e0*/  LDL.LU.64 R104, [R1+0x5e50] ;  /* 0x005e500001687983 */ /* 0x002ee20000300a00 */
[----:B------:R-:W3:Y:S01]  /*da8f0*/  LDL.LU.64 R106, [R1+0x5e10] ;  /* 0x005e1000016a7983 */ /* 0x000ee20000300a00 */
        /* <DEDUP_REMOVED lines=23> */
[----:B---3--:R-:W-:-:S05]  /*daa70*/  IADD3 R7, P1, R88, R148, RZ ;  /* 0x0000009458077210 */ /* 0x008fca0007f3e0ff */
[----:B------:R-:W-:Y:S01]  /*daa80*/  IMAD.X R4, R89, 0x1, R3, P1 ;  /* 0x0000000159047824 */ /* 0x000fe200008e0603 */
        /* <DEDUP_REMOVED lines=58> */
[----:B------:R-:W-:Y:S01]  /*dae30*/  LOP3.LUT R163, R217, 0x30, RZ, 0x3c, !PT ;  /* 0x00000030d9a37812 */ /* 0x000fe200078e3cff */
[----:B------:R-:W-:Y:S01]  /*dae40*/  STL.64 [R1+0x5e10], R156 ;  /* 0x005e109c01007387 */ /* 0x000fe20000100a00 */
[----:B------:R-:W-:-:S04]  /*dae50*/  IMAD.U32 R4, RZ, RZ, UR4 ;  /* 0x00000004ff047e24 */ /* 0x000fc8000f8e00ff */
        /* <DEDUP_REMOVED lines=52> */
[----:B------:R-:W-:-:S02]  /*db1a0*/  LOP3.LUT R108, R109, R108, RZ, 0x3c, !PT ;  /* 0x0000006c6d6c7212 */ /* 0x000fc400078e3cff */
[----:B------:R-:W-:Y:S02]  /*db1b0*/  LOP3.LUT R117, R117, R116, RZ, 0x3c, !PT ;  /* 0x0000007475757212 */ /* 0x000fe400078e3cff */
[----:B------:R-:W-:Y:S01]  /*db1c0*/  LOP3.LUT R119, R119, R118, RZ, 0x3c, !PT ;  /* 0x0000007677777212 */ /* 0x000fe200078e3cff */
[----:B------:R-:W-:Y:S01]  /*db1d0*/  IMAD.X R142, R145, 0x1, R3, P1 ;  /* 0x00000001918e7824 */ /* 0x000fe200008e0603 */
[----:B------:R-:W-:Y:S02]  /*db1e0*/  LOP3.LUT R112, R113, R112, RZ, 0x3c, !PT ;  /* 0x0000007071707212 */ /* 0x000fe400078e3cff */
[----:B------:R-:W-:Y:S02]  /*db1f0*/  LOP3.LUT R121, R121, R120, RZ, 0x3c, !PT ;  /* 0x0000007879797212 */ /* 0x000fe400078e3cff */
[----:B------:R-:W-:Y:S02]  /*db200*/  IADD3 R145, P1, R146, R148, RZ ;  /* 0x0000009492917210 */ /* 0x000fe40007f3e0ff */
[----:B------:R-:W-:Y:S01]  /*db210*/  MOV R154, R107 ;  /* 0x0000006b009a7202 */ /* 0x000fe20000000f00 */
[----:B------:R-:W-:Y:S01]  /*db220*/  IMAD.MOV.U32 R155, RZ, RZ, R106 ;  /* 0x000000ffff9b7224 */ /* 0x000fe200078e006a */
[----:B------:R-:W-:-:S02]  /*db230*/  LOP3.LUT R114, R115, R114, RZ, 0x3c, !PT ;  /* 0x0000007273727212 */ /* 0x000fc400078e3cff */
[----:B------:R-:W-:Y:S02]  /*db240*/  LOP3.LUT R123, R123, R122, RZ, 0x3c, !PT ;  /* 0x0000007a7b7b7212 */ /* 0x000fe400078e3cff */
[----:B------:R-:W-:Y:S02]  /*db250*/  LOP3.LUT R109, R109, R108, RZ, 0x3c, !PT ;  /* 0x0000006c6d6d7212 */ /* 0x000fe400078e3cff */
        /* <DEDUP_REMOVED lines=8> */
[----:B------:R-:W-:Y:S02]  /*db2e0*/  IADD3.X R144, R147, R3, RZ, P1, !PT ;  /* 0x0000000393907210 */ /* 0x000fe40000ffe4ff */
[----:B------:R-:W-:Y:S02]  /*db2f0*/  LOP3.LUT R115, R115, R114, RZ, 0x3c, !PT ;  /* 0x0000007273737212 */ /* 0x000fe400078e3cff */
[----:B------:R-:W-:-:S02]  /*db300*/  LOP3.LUT R122, R123, R122, RZ, 0x3c, !PT ;  /* 0x0000007a7b7a7212 */ /* 0x000fc400078e3cff */
[----:B------:R-:W-:Y:S01]  /*db310*/  LOP3.LUT R131, R131, R130, RZ, 0x3c, !PT ;  /* 0x0000008283837212 */ /* 0x000fe200078e3cff */
[----:B------:R-:W-:Y:S01]  /*db320*/  IADD3 R147, P1, R150, R148, RZ ;  /* 0x0000009496937210 */ /* 0x000fe20007f3e0ff */
[----:B------:R-:W-:Y:S01]  /*db330*/  STL.64 [R1+0x5dd0], R154 ;  /* 0x005dd09a01007387 */ /* 0x000fe20000100a00 */
[----:B------:R-:W-:Y:S02]  /*db340*/  LOP3.LUT R117, R117, R116, RZ, 0x3c, !PT ;  /* 0x0000007475757212 */ /* 0x000fe400078e3cff */
[----:B------:R-:W-:Y:S02]  /*db350*/  LOP3.LUT R124, R125, R124, RZ, 0x3c, !PT ;  /* 0x0000007c7d7c7212 */ /* 0x000fe400078e3cff */
[----:B------:R-:W-:Y:S01]  /*db360*/  LOP3.LUT R133, R133, R132, RZ, 0x3c, !PT ;  /* 0x0000008485857212 */ /* 0x000fe200078e3cff */
[----:B------:R2:W-:Y:S01]  /*db370*/  STL.64 [R1+0x5d90], R108 ;  /* 0x005d906c01007387 */ /* 0x0005e20000100a00 */
[----:B------:R-:W-:Y:S02]  /*db380*/  LOP3.LUT R119, R119, R118, RZ, 0x3c, !PT ;  /* 0x0000007677777212 */ /* 0x000fe400078e3cff */
[----:B------:R-:W-:-:S02]  /*db390*/  LOP3.LUT R126, R127, R126, RZ, 0x3c, !PT ;  /* 0x0000007e7f7e7212 */ /* 0x000fc400078e3cff */
[----:B------:R-:W-:Y:S01]  /*db3a0*/  LOP3.LUT R135, R135, R134, RZ, 0x3c, !PT ;  /* 0x0000008687877212 */ /* 0x000fe200078e3cff */
[----:B------:R-:W-:Y:S01]  /*db3b0*/  STL.64 [R1+0x5d50], R152 ;  /* 0x005d509801007387 */ /* 0x000fe20000100a00 */
        /* <DEDUP_REMOVED lines=9> */
[----:B------:R-:W-:Y:S01]  /*db450*/  IMAD.X R146, R151, 0x1, R3, P1 ;  /* 0x0000000197927824 */ /* 0x000fe200008e0603 */
[----:B------:R-:W-:Y:S01]  /*db460*/  STL.64 [R1+0x5c90], R116 ;  /* 0x005c907401007387 */ /* 0x000fe20000100a00 */
[----:B------:R-:W-:Y:S02]  /*db470*/  LOP3.LUT R127, R127, R126, RZ, 0x3c, !PT ;  /* 0x0000007e7f7f7212 */ /* 0x000fe400078e3cff */
[----:B------:R-:W-:Y:S01]  /*db480*/  LOP3.LUT R134, R135, R134, RZ, 0x3c, !PT ;  /* 0x0000008687867212 */ /* 0x000fe200078e3cff */
[----:B------:R-:W-:Y:S01]  /*db490*/  STL.64 [R1+0x5c50], R118 ;  /* 0x005c507601007387 */ /* 0x000fe20000100a00 */
[----:B------:R-:W-:Y:S01]  /*db4a0*/  MOV R150, R129 ;  /* 0x0000008100967202 */ /* 0x000fe20000000f00 */
[----:B------:R-:W-:Y:S01]  /*db4b0*/  IMAD.MOV.U32 R151, RZ, RZ, R128 ;  /* 0x000000ffff977224 */ /* 0x000fe200078e0080 */
        /* <DEDUP_REMOVED lines=25> */
[----:B------:R-:W-:Y:S01]  /*db650*/  STL.64 [R1+0x5948], R110 ;  /* 0x0059486e01007387 */ /* 0x000fe20000100a00 */
        /* <DEDUP_REMOVED lines=23> */
[----:B------:R1:W-:Y:S01]  /*db7d0*/  LDGSTS.E [R4+0x25d80], [R132.64], P0 ;  /* 0x25d8000084047fae */ /* 0x0003e20008121846 */
[----:B------:R1:W-:Y:S03]  /*db7e0*/  LDGSTS.E [R4+0x26180], [R134.64], P0 ;  /* 0x2618000086047fae */ /* 0x0003e60008121846 */
[----:B------:R-:W3:Y:S01]  /*db7f0*/  LDL.LU.64 R102, [R1+0x5e88] ;  /* 0x005e880001667983 */ /* 0x000ee20000300a00 */
        /* <DEDUP_REMOVED lines=9> */
[----:B--2---:R-:W-:-:S04]  /*db890*/  IADD3 R6, P1, R108, R148, RZ ;  /* 0x000000946c067210 */ /* 0x004fc80007f3e0ff */
[----:B------:R-:W-:Y:S02]  /*db8a0*/  IADD3.X R5, R109, R3, RZ, P1, !PT ;  /* 0x000000036d057210 */ /* 0x000fe40000ffe4ff */
        /* <DEDUP_REMOVED lines=23> */
[----:B----4-:R-:W-:-:S05]  /*dba20*/  IADD3 R89, P1, R90, R148, RZ ;  /* 0x000000945a597210 */ /* 0x010fca0007f3e0ff */
        /* <DEDUP_REMOVED lines=108> */
[----:B------:R-:W-:-:S04]  /*dc0f0*/  LOP3.LUT R109, R109, R108, RZ, 0x3c, !PT ;  /* 0x0000006c6d6d7212 */ /* 0x000fc800078e3cff */
        /* <DEDUP_REMOVED lines=10> */
[----:B------:R-:W-:Y:S01]  /*dc1a0*/  LOP3.LUT R121, R121, R120, RZ, 0x3c, !PT ;  /* 0x0000007879797212 */ /* 0x000fe200078e3cff */
[----:B------:R-:W-:Y:S02]  /*dc1b0*/  IMAD.MOV.U32 R152, RZ, RZ, R107 ;  /* 0x000000ffff987224 */ /* 0x000fe400078e006b */
[----:B------:R-:W-:Y:S01]  /*dc1c0*/  IMAD.MOV.U32 R153, RZ, RZ, R106 ;  /* 0x000000ffff997224 */ /* 0x000fe200078e006a */
[----:B------:R-:W-:Y:S02]  /*dc1d0*/  LOP3.LUT R114, R115, R114, RZ, 0x3c, !PT ;  /* 0x0000007273727212 */ /* 0x000fe400078e3cff */
[----:B------:R-:W-:Y:S01]  /*dc1e0*/  LOP3.LUT R123, R123, R122, RZ, 0x3c, !PT ;  /* 0x0000007a7b7b7212 */ /* 0x000fe200078e3cff */
[----:B------:R-:W-:Y:S01]  /*dc1f0*/  IMAD.X R146, R151, 0x1, R3, P1 ;  /* 0x0000000197927824 */ /* 0x000fe200008e0603 */
[----:B------:R-:W-:-:S02]  /*dc200*/  LOP3.LUT R109, R109, R108, RZ, 0x3c, !PT ;  /* 0x0000006c6d6d7212 */ /* 0x000fc400078e3cff */
[----:B------:R-:W-:Y:S02]  /*dc210*/  LOP3.LUT R116, R117, R116, RZ, 0x3c, !PT ;  /* 0x0000007475747212 */ /* 0x000fe400078e3cff */
[----:B------:R-:W-:Y:S02]  /*dc220*/  LOP3.LUT R125, R125, R124, RZ, 0x3c, !PT ;  /* 0x0000007c7d7d7212 */ /* 0x000fe400078e3cff */
[----:B------:R-:W-:Y:S01]  /*dc230*/  MOV R150, R111 ;  /* 0x0000006f00967202 */ /* 0x000fe20000000f00 */
        /* <DEDUP_REMOVED lines=47> */
[----:B------:R-:W-:-:S02]  /*dc530*/  IMAD.MOV.U32 R105, RZ, RZ, R140 ;  /* 0x000000ffff697224 */ /* 0x000fc400078e008c */
[----:B------:R-:W-:Y:S02]  /*dc540*/  STL.64 [R1+0x5a20], R132 ;  /* 0x005a208401007387 */ /* 0x000fe40000100a00 */
[----:B------:R-:W-:Y:S02]  /*dc550*/  IMAD.MOV.U32 R110, RZ, RZ, R143 ;  /* 0x000000ffff6e7224 */ /* 0x000fe400078e008f */
[----:B------:R-:W-:Y:S01]  /*dc560*/  IMAD.MOV.U32 R111, RZ, RZ, R142 ;  /* 0x000000ffff6f7224 */ /* 0x000fe200078e008e */
[----:B------:R-:W-:Y:S01]  /*dc570*/  STL.64 [R1+0x5a18], R134 ;  /* 0x005a188601007387 */ /* 0x000fe20000100a00 */
[----:B------:R-:W-:Y:S01]  /*dc580*/  MOV R106, R145 ;  /* 0x00000091006a7202 */ /* 0x000fe20000000f00 */
[----:B------:R-:W-:Y:S02]  /*dc590*/  IMAD.MOV.U32 R107, RZ, RZ, R144 ;  /* 0x000000ffff6b7224 */ /* 0x000fe400078e0090 */
[----:B------:R-:W-:Y:S02]  /*dc5a0*/  STL.64 [R1+0x5a10], R136 ;  /* 0x005a108801007387 */ /* 0x000fe40000100a00 */
[----:B------:R-:W-:-:S02]  /*dc5b0*/  IMAD.MOV.U32 R6, RZ, RZ, R147 ;  /* 0x000000ffff067224 */ /* 0x000fc400078e0093 */
        /* <DEDUP_REMOVED lines=27> */
[----:B------:R1:W-:Y:S04]  /*dc770*/  LDGSTS.E [R4+0x26200], [R132.64], P0 ;  /* 0x2620000084047fae */ /* 0x0003e80008121846 */
        /* <DEDUP_REMOVED lines=157> */
[----:B------:R-:W-:Y:S02]  /*dd150*/  LOP3.LUT R109, R109, R108, RZ, 0x3c, !PT ;  /* 0x0000006c6d6d7212 */ /* 0x000fe400078e3cff */
[----:B------:R-:W-:Y:S02]  /*dd160*/  LOP3.LUT R116, R117, R116, RZ, 0x3c, !PT ;  /* 0x0000007475747212 */ /* 0x000fe400078e3cff */
[----:B------:R-:W-:Y:S01]  /*dd170*/  LOP3.LUT R125, R125, R124, RZ, 0x3c, !PT ;  /* 0x0000007c7d7d7212 */ /* 0x000fe200078e3cff */
[----:B------:R-:W-:Y:S01]  /*dd180*/  IMAD.X R142, R145, 0x1, R3, P1 ;  /* 0x00000001918e7824 */ /* 0x000fe200008e0603 */
[----:B------:R-:W-:Y:S01]  /*dd190*/  MOV R152, R111 ;  /* 0x0000006f00987202 */ /* 0x000fe20000000f00 */
[----:B------:R-:W-:Y:S01]  /*dd1a0*/  IMAD.MOV.U32 R153, RZ, RZ, R110 ;  /* 0x000000ffff997224 */ /* 0x000fe200078e006e */
[----:B------:R-:W-:Y:S02]  /*dd1b0*/  LOP3.LUT R118, R119, R118, RZ, 0x3c, !PT ;  /* 0x0000007677767212 */ /* 0x000fe400078e3cff */
[----:B------:R-:W-:-:S02]  /*dd1c0*/  LOP3.LUT R127, R127, R126, RZ, 0x3c, !PT ;  /* 0x0000007e7f7f7212 */ /* 0x000fc400078e3cff */
[----:B------:R-:W-:Y:S02]  /*dd1d0*/  IADD3 R145, P1, R146, R148, RZ ;  /* 0x0000009492917210 */ /* 0x000fe40007f3e0ff */
        /* <DEDUP_REMOVED lines=17> */
[----:B------:R-:W-:Y:S01]  /*dd2f0*/  IMAD.X R144, R147, 0x1, R3, P1 ;  /* 0x0000000193907824 */ /* 0x000fe200008e0603 */
[----:B------:R-:W-:Y:S01]  /*dd300*/  STL.64 [R1+0x5d00], R112 ;  /* 0x005d007001007387 */ /* 0x000fe20000100a00 */
[----:B------:R-:W-:Y:S02]  /*dd310*/  LOP3.LUT R123, R123, R122, RZ, 0x3c, !PT ;  /* 0x0000007a7b7b7212 */ /* 0x000fe400078e3cff */
[----:B------:R-:W-:Y:S02]  /*dd320*/  LOP3.LUT R130, R131, R130, RZ, 0x3c, !PT ;  /* 0x0000008283827212 */ /* 0x000fe400078e3cff */
[----:B------:R-:W-:-:S02]  /*dd330*/  LOP3.LUT R139, R139, R138, RZ, 0x3c, !PT ;  /* 0x0000008a8b8b7212 */ /* 0x000fc400078e3cff */
[----:B------:R-:W-:Y:S01]  /*dd340*/  IADD3 R147, P1, R150, R148, RZ ;  /* 0x0000009496937210 */ /* 0x000fe20007f3e0ff */
        /* <DEDUP_REMOVED lines=9> */
[----:B------:R-:W-:-:S02]  /*dd3e0*/  LOP3.LUT R131, R131, R130, RZ, 0x3c, !PT ;  /* 0x0000008283837212 */ /* 0x000fc400078e3cff */
[----:B------:R-:W-:Y:S01]  /*dd3f0*/  LOP3.LUT R138, R139, R138, RZ, 0x3c, !PT ;  /* 0x0000008a8b8a7212 */ /* 0x000fe200078e3cff */
[----:B------:R-:W-:Y:S01]  /*dd400*/  STL.64 [R1+0x5bc0], R122 ;  /* 0x005bc07a01007387 */ /* 0x000fe20000100a00 */
[----:B------:R-:W-:Y:S01]  /*dd410*/  LOP3.LUT R133, R133, R132, RZ, 0x3c, !PT ;  /* 0x0000008485857212 */ /* 0x000fe200078e3cff */
[----:B------:R-:W-:Y:S02]  /*dd420*/  IMAD.X R146, R151, 0x1, R3, P1 ;  /* 0x0000000197927824 */ /* 0x000fe400008e0603 */
[----:B------:R-:W-:Y:S01]  /*dd430*/  STL.64 [R1+0x5b80], R124 ;  /* 0x005b807c01007387 */ /* 0x000fe20000100a00 */
[----:B------:R-:W-:Y:S01]  /*dd440*/  LOP3.LUT R135, R135, R134, RZ, 0x3c, !PT ;  /* 0x0000008687877212 */ /* 0x000fe200078e3cff */
[----:B------:R-:W-:Y:S01]  /*dd450*/  STL.64 [R1+0x5b40], R126 ;  /* 0x005b407e01007387 */ /* 0x000fe20000100a00 */
[----:B------:R-:W-:Y:S01]  /*dd460*/  IMAD.MOV.U32 R150, RZ, RZ, R137 ;  /* 0x000000ffff967224 */ /* 0x000fe200078e0089 */
[----:B------:R-:W-:Y:S01]  /*dd470*/  MOV R151, R136 ;  /* 0x0000008800977202 */ /* 0x000fe20000000f00 */
        /* <DEDUP_REMOVED lines=344> */
[----:B------:R-:W-:Y:S01]  /*dea00*/  LOP3.LUT R97, R97, R96, RZ, 0x3c, !PT ;  /* 0x0000006061617212 */ /* 0x000fe200078e3cff */
[----:B------:R-:W-:Y:S01]  /*dea10*/  IMAD.MOV.U32 R157, RZ, RZ, R4 ;  /* 0x000000ffff9d7224 */ /* 0x000fe200078e0004 */
[----:B------:R-:W-:Y:S01]  /*dea20*/  LOP3.LUT R99, R99, R98, RZ, 0x3c, !PT ;  /* 0x0000006263637212 */ /* 0x000fe200078e3cff */
[----:B------:R-:W-:Y:S02]  /*dea30*/  IMAD.MOV.U32 R158, RZ, RZ, R6 ;  /* 0x000000ffff9e7224 */ /* 0x000fe400078e0006 */
[----:B------:R-:W-:Y:S01]  /*dea40*/  IMAD.MOV.U32 R159, RZ, RZ, R5 ;  /* 0x000000ffff9f7224 */ /* 0x000fe200078e0005 */
[----:B------:R-:W-:-:S02]  /*dea50*/  LOP3.LUT R101, R101, R100, RZ, 0x3c, !PT ;  /* 0x0000006465657212 */ /* 0x000fc400078e3cff */
[----:B------:R-:W-:Y:S02]  /*dea60*/  MOV R4, UR4 ;  /* 0x0000000400047c02 */ /* 0x000fe40008000f00 */
[----:B------:R-:W-:Y:S02]  /*dea70*/  MOV R156, R7 ;  /* 0x00000007009c7202 */ /* 0x000fe40000000f00 */
[----:B------:R-:W-:Y:S02]  /*dea80*/  LOP3.LUT R94, R95, R94, RZ, 0x3c, !PT ;  /* 0x0000005e5f5e7212 */ /* 0x000fe400078e3cff */
[----:B------:R-:W-:Y:S01]  /*dea90*/  LOP3.LUT R103, R103, R102, RZ, 0x3c, !PT ;  /* 0x0000006667677212 */ /* 0x000fe200078e3cff */
[----:B------:R-:W-:Y:S02]  /*deaa0*/  IMAD.MOV.U32 R154, RZ, RZ, R89 ;  /* 0x000000ffff9a7224 */ /* 0x000fe400078e0059 */
[----:B------:R-:W-:Y:S01]  /*deab0*/  IMAD.MOV.U32 R155, RZ, RZ, R88 ;  /* 0x000000ffff9b7224 */ /* 0x000fe200078e0058 */
[----:B------:R-:W-:-:S02]  /*deac0*/  LOP3.LUT R96, R97, R96, RZ, 0x3c, !PT ;  /* 0x0000006061607212 */ /* 0x000fc400078e3cff */
[----:B------:R-:W-:Y:S02]  /*dead0*/  LOP3.LUT R105, R105, R104, RZ, 0x3c, !PT ;  /* 0x0000006869697212 */ /* 0x000fe400078e3cff */
[----:B------:R-:W-:Y:S01]  /*deae0*/  MOV R152, R91 ;  /* 0x0000005b00987202 */ /* 0x000fe20000000f00 */
[----:B------:R-:W-:Y:S01]  /*deaf0*/  IMAD.MOV.U32 R153, RZ, RZ, R90 ;  /* 0x000000ffff997224 */ /* 0x000fe200078e005a */
        /* <DEDUP_REMOVED lines=9> */
[----:B------:R-:W-:Y:S01]  /*deb90*/  LOP3.LUT R99, R99, R98, RZ, 0x3c, !PT ;  /* 0x0000006263637212 */ /* 0x000fe200078e3cff */
[----:B------:R1:W-:Y:S01]  /*deba0*/  STL.64 [R1+0x5fb0], R152 ;  /* 0x005fb09801007387 */ /* 0x0003e20000100a00 */
[----:B------:R-:W-:Y:S02]  /*debb0*/  LOP3.LUT R101, R101, R100, RZ, 0x3c, !PT ;  /* 0x0000006465657212 */ /* 0x000fe400078e3cff */
[----:B------:R-:W-:Y:S02]  /*debc0*/  LOP3.LUT R103, R103, R102, RZ, 0x3c, !PT ;  /* 0x0000006667677212 */ /* 0x000fe400078e3cff */
[----:B------:R-:W-:Y:S01]  /*debd0*/  LOP3.LUT R105, R105, R104, RZ, 0x3c, !PT ;  /* 0x0000006869697212 */ /* 0x000fe200078e3cff */
[----:B------:R-:W-:-:S05]  /*debe0*/  IMAD.MOV.U32 R252, RZ, RZ, c[0x0][0x180] ;  /* 0x00006000fffc7624 */ /* 0x000fca00078e00ff */
[----:B------:R-:W-:Y:S02]  /*debf0*/  IADD3 R252, R252, 0x1f, RZ ;  /* 0x0000001ffcfc7810 */ /* 0x000fe40007ffe0ff */
[----:B------:R-:W-:Y:S02]  /*dec00*/  IADD3 R149, R149, 0x1, RZ ;  /* 0x0000000195957810 */ /* 0x000fe40007ffe0ff */
[----:B------:R-:W-:-:S04]  /*dec10*/  SHF.R.S32.HI R5, RZ, 0x1f, R252 ;  /* 0x0000001fff057819 */ /* 0x000fc800000114fc */
[----:B------:R-:W-:-:S04]  /*dec20*/  LEA.HI R5, R5, R252, RZ, 0x5 ;  /* 0x000000fc05057211 */ /* 0x000fc800078f28ff */
[----:B------:R-:W-:Y:S02]  /*dec30*/  SHF.R.S32.HI R5, RZ, 0x5, R5 ;  /* 0x00000005ff057819 */ /* 0x000fe40000011405 */
        /* <DEDUP_REMOVED lines=41> */
[----:B------:R-:W-:Y:S02]  /*deed0*/  LOP3.LUT R148, R160, 0x70, RZ, 0x3c, !PT ;  /* 0x00000070a0947812 */ /* 0x000fe400078e3cff */
[----:B------:R-:W-:Y:S01]  /*deee0*/  LOP3.LUT R107, R107, R106, RZ, 0x3c, !PT ;  /* 0x0000006a6b6b7212 */ /* 0x000fe200078e3cff */
[----:B------:R-:W-:Y:S01]  /*deef0*/  IMAD.MOV.U32 R150, RZ, RZ, R93 ;  /* 0x000000ffff967224 */ /* 0x000fe200078e005d */
[----:B------:R-:W-:Y:S01]  /*def00*/  LOP3.LUT R109, R109, R108, RZ, 0x3c, !PT ;  /* 0x0000006c6d6d7212 */ /* 0x000fe200078e3cff */
[----:B------:R-:W-:Y:S02]  /*def10*/  IMAD.X R146, R151, 0x1, R3, P1 ;  /* 0x0000000197927824 */ /* 0x000fe400008e0603 */
[----:B------:R-:W-:Y:S01]  /*def20*/  IMAD.MOV.U32 R151, RZ, RZ, R92 ;  /* 0x000000ffff977224 */ /* 0x000fe200078e005c */
[----:B------:R-:W-:Y:S01]  /*def30*/  LOP3.LUT R111, R111, R110, RZ, 0x3c, !PT ;  /* 0x0000006e6f6f7212 */ /* 0x000fe200078e3cff */
[----:B------:R-:W-:Y:S01]  /*def40*/  IMAD R4, R4, 0x8000, R148 ;  /* 0x0000800004047824 */ /* 0x000fe200078e0294 */
[----:B------:R-:W-:-:S02]  /*def50*/  LOP3.LUT R113, R113, R112, RZ, 0x3c, !PT ;  /* 0x0000007071717212 */ /* 0x000fc400078e3cff */
[----:B------:R-:W-:Y:S02]  /*def60*/  LOP3.LUT R106, R107, R106, RZ, 0x3c, !PT ;  /* 0x0000006a6b6a7212 */ /* 0x000fe400078e3cff */
[----:B------:R-:W-:Y:S02]  /*def70*/  LOP3.LUT R115, R115, R114, RZ, 0x3c, !PT ;  /* 0x0000007273737212 */ /* 0x000fe400078e3cff */
        /* <DEDUP_REMOVED lines=8> */
[----:B------:R1:W-:Y:S04]  /*df000*/  LDGSTS.E [R4+0x20380], [R158.64], P0 ;  /* 0x203800009e047fae */ /* 0x0003e80008121846 */
[----:B------:R1:W-:Y:S01]  /*df010*/  STL.64 [R1+0x5ef0], R96 ;  /* 0x005ef06001007387 */ /* 0x0003e20000100a00 */
[----:B------:R-:W-:Y:S02]  /*df020*/  LOP3.LUT R107, R107, R106, RZ, 0x3c, !PT ;  /* 0x0000006a6b6b7212 */ /* 0x000fe400078e3cff */
[----:B------:R-:W-:Y:S02]  /*df030*/  LOP3.LUT R114, R115, R114, RZ, 0x3c, !PT ;  /* 0x0000007273727212 */ /* 0x000fe400078e3cff */
[----:B------:R-:W-:Y:S01]  /*df040*/  LOP3.LUT R123, R123, R122, RZ, 0x3c, !PT ;  /* 0x0000007a7b7b7212 */ /* 0x000fe200078e3cff */
[----:B------:R1:W-:Y:S04]  /*df050*/  LDGSTS.E [R4+0x20780], [R156.64], P0 ;  /* 0x207800009c047fae */ /* 0x0003e80008121846 */
[----:B------:R1:W-:Y:S01]  /*df060*/  STL.64 [R1+0x5eb0], R98 ;  /* 0x005eb06201007387 */ /* 0x0003e20000100a00 */
[----:B------:R-:W-:-:S02]  /*df070*/  LOP3.LUT R109, R109, R108, RZ, 0x3c, !PT ;  /* 0x0000006c6d6d7212 */ /* 0x000fc400078e3cff */
[----:B------:R-:W-:Y:S02]  /*df080*/  LOP3.LUT R116, R117, R116, RZ, 0x3c, !PT ;  /* 0x0000007475747212 */ /* 0x000fe400078e3cff */
[----:B------:R-:W-:Y:S01]  /*df090*/  LOP3.LUT R125, R125, R124, RZ, 0x3c, !PT ;  /* 0x0000007c7d7d7212 */ /* 0x000fe200078e3cff */
[----:B------:R1:W-:Y:S04]  /*df0a0*/  LDGSTS.E [R4+0x20b80], [R154.64], P0 ;  /* 0x20b800009a047fae */ /* 0x0003e80008121846 */
[----:B------:R1:W-:Y:S01]  /*df0b0*/  STL.64 [R1+0x5e70], R100 ;  /* 0x005e706401007387 */ /* 0x0003e20000100a00 */
[----:B------:R-:W-:Y:S02]  /*df0c0*/  LOP3.LUT R111, R111, R110, RZ, 0x3c, !PT ;  /* 0x0000006e6f6f7212 */ /* 0x000fe400078e3cff */
        /* <DEDUP_REMOVED lines=35> */
[----:B------:R-:W-:Y:S01]  /*df300*/  LOP3.LUT R132, R133, R132, RZ, 0x3c, !PT ;  /* 0x0000008485847212 */ /* 0x000fe200078e3cff */
[----:B------:R1:W-:Y:S01]  /*df310*/  LDGSTS.E [R4+0x22b80], [R104.64], P0 ;  /* 0x22b8000068047fae */ /* 0x0003e20008121846 */
[----:B------:R1:W-:Y:S01]  /*df320*/  STL.64 [R1+0x5c70], R116 ;  /* 0x005c707401007387 */ /* 0x0003e20000100a00 */
[----:B------:R-:W-:-:S02]  /*df330*/  LOP3.LUT R127, R127, R126, RZ, 0x3c, !PT ;  /* 0x0000007e7f7f7212 */ /* 0x000fc400078e3cff */
[----:B------:R-:W-:Y:S01]  /*df340*/  LOP3.LUT R134, R135, R134, RZ, 0x3c, !PT ;  /* 0x0000008687867212 */ /* 0x000fe200078e3cff */
[----:B------:R1:W-:Y:S01]  /*df350*/  LDGSTS.E [R4+0x22f80], [R106.64], P0 ;  /* 0x22f800006a047fae */ /* 0x0003e20008121846 */
[----:B------:R1:W-:Y:S01]  /*df360*/  STL.64 [R1+0x5c30], R118 ;  /* 0x005c307601007387 */ /* 0x0003e20000100a00 */
[----:B------:R-:W-:Y:S02]  /*df370*/  LOP3.LUT R129, R129, R128, RZ, 0x3c, !PT ;  /* 0x0000008081817212 */ /* 0x000fe400078e3cff */
[----:B------:R-:W-:Y:S01]  /*df380*/  LOP3.LUT R136, R137, R136, RZ, 0x3c, !PT ;  /* 0x0000008889887212 */ /* 0x000fe200078e3cff */
[----:B------:R1:W-:Y:S04]  /*df390*/  LDGSTS.E [R4+0x23380], [R108.64], P0 ;  /* 0x233800006c047fae */ /* 0x0003e80008121846 */
[----:B------:R1:W-:Y:S01]  /*df3a0*/  STL.64 [R1+0x5bf0], R120 ;  /* 0x005bf07801007387 */ /* 0x0003e20000100a00 */
[----:B------:R-:W-:-:S02]  /*df3b0*/  LOP3.LUT R131, R131, R130, RZ, 0x3c, !PT ;  /* 0x0000008283837212 */ /* 0x000fc400078e3cff */
[----:B------:R-:W-:Y:S01]  /*df3c0*/  LOP3.LUT R138, R139, R138, RZ, 0x3c, !PT ;  /* 0x0000008a8b8a7212 */ /* 0x000fe200078e3cff */
[----:B------:R1:W-:Y:S01]  /*df3d0*/  LDGSTS.E [R4+0x23780], [R110.64], P0 ;  /* 0x237800006e047fae */ /* 0x0003e20008121846 */
[----:B------:R1:W-:Y:S01]  /*df3e0*/  STL.64 [R1+0x5bb0], R122 ;  /* 0x005bb07a01007387 */ /* 0x0003e20000100a00 */
[----:B------:R-:W-:-:S03]  /*df3f0*/  LOP3.LUT R133, R133, R132, RZ, 0x3c, !PT ;  /* 0x0000008485857212 */ /* 0x000fc600078e3cff */
[----:B------:R1:W-:Y:S01]  /*df400*/  LDGSTS.E [R4+0x23b80], [R112.64], P0 ;  /* 0x23b8000070047fae */ /* 0x0003e20008121846 */
[----:B------:R1:W-:Y:S01]  /*df410*/  STL.64 [R1+0x5b70], R124 ;  /* 0x005b707c01007387 */ /* 0x0003e20000100a00 */
        /* <DEDUP_REMOVED lines=9> */
[----:B------:R-:W-:Y:S02]  /*df4b0*/  IMAD.MOV.U32 R92, RZ, RZ, R141 ;  /* 0x000000ffff5c7224 */ /* 0x000fe400078e008d */
[----:B------:R-:W-:Y:S01]  /*df4c0*/  IMAD.MOV.U32 R93, RZ, RZ, R140 ;  /* 0x000000ffff5d7224 */ /* 0x000fe200078e008c */
[----:B------:R1:W-:Y:S01]  /*df4d0*/  LDGSTS.E [R4+0x24b80], [R120.64], P0 ;  /* 0x24b8000078047fae */ /* 0x0003e20008121846 */
[----:B------:R1:W-:Y:S01]  /*df4e0*/  STL.64 [R1+0x59d8], R132 ;  /* 0x0059d88401007387 */ /* 0x0003e20000100a00 */
[----:B------:R-:W-:Y:S01]  /*df4f0*/  MOV R90, R143 ;  /* 0x0000008f005a7202 */ /* 0x000fe20000000f00 */
[----:B------:R-:W-:Y:S01]  /*df500*/  IMAD.MOV.U32 R91, RZ, RZ, R142 ;  /* 0x000000ffff5b7224 */ /* 0x000fe200078e008e */
[----:B------:R1:W-:Y:S04]  /*df510*/  LDGSTS.E [R4+0x24f80], [R122.64], P0 ;  /* 0x24f800007a047fae */ /* 0x0003e80008121846 */
[----:B------:R1:W-:Y:S01]  /*df520*/  STL.64 [R1+0x59c8], R134 ;  /* 0x0059c88601007387 */ /* 0x0003e20000100a00 */
[----:B------:R-:W-:-:S02]  /*df530*/  IMAD.MOV.U32 R88, RZ, RZ, R145 ;  /* 0x000000ffff587224 */ /* 0x000fc400078e0091 */
[----:B------:R-:W-:Y:S02]  /*df540*/  IMAD.MOV.U32 R89, RZ, RZ, R144 ;  /* 0x000000ffff597224 */ /* 0x000fe400078e0090 */
[----:B------:R1:W-:Y:S01]  /*df550*/  LDGSTS.E [R4+0x25380], [R124.64], P0 ;  /* 0x253800007c047fae */ /* 0x0003e20008121846 */
[----:B------:R1:W-:Y:S01]  /*df560*/  STL.64 [R1+0x59b8], R136 ;  /* 0x0059b88801007387 */ /* 0x0003e20000100a00 */
[----:B------:R-:W-:Y:S01]  /*df570*/  MOV R6, R147 ;  /* 0x0000009300067202 */ /* 0x000fe20000000f00 */
[----:B------:R-:W-:Y:S02]  /*df580*/  IMAD.MOV.U32 R7, RZ, RZ, R146 ;  /* 0x000000ffff077224 */ /* 0x000fe400078e0092 */
[----:B------:R1:W-:Y:S01]  /*df590*/  LDGSTS.E [R4+0x25780], [R126.64], P0 ;  /* 0x257800007e047fae */ /* 0x0003e20008121846 */
[----:B------:R1:W-:Y:S02]  /*df5a0*/  STL.64 [R1+0x59a8], R138 ;  /* 0x0059a88a01007387 */ /* 0x0003e40000100a00 */
[----:B------:R1:W-:Y:S02]  /*df5b0*/  LDGSTS.E [R4+0x25b80], [R128.64], P0 ;  /* 0x25b8000080047fae */ /* 0x0003e40008121846 */
[----:B------:R1:W-:Y:S01]  /*df5c0*/  STL.64 [R1+0x58c8], R92 ;  /* 0x0058c85c01007387 */ /* 0x0003e20000100a00 */
[----:B------:R1:W-:Y:S04]  /*df5d0*/  LDGSTS.E [R4+0x25f80], [R130.64], P0 ;  /* 0x25f8000082047fae */ /* 0x0003e80008121846 */
[----:B------:R1:W-:Y:S01]  /*df5e0*/  STL.64 [R1+0x58c0], R90 ;  /* 0x0058c05a01007387 */ /* 0x0003e20000100a00 */
[----:B------:R1:W-:Y:S02]  /*df5f0*/  LDGSTS.E [R4+0x26380], [R132.64], P0 ;  /* 0x2638000084047fae */ /* 0x0003e40008121846 */
[----:B------:R1:W-:Y:S02]  /*df600*/  STL.64 [R1+0x58b8], R88 ;  /* 0x0058b85801007387 */ /* 0x0003e40000100a00 */
[----:B------:R1:W-:Y:S01]  /*df610*/  LDGSTS.E [R4+0x26780], [R134.64], P0 ;  /* 0x2678000086047fae */ /* 0x0003e20008121846 */
[----:B------:R1:W-:Y:S04]  /*df620*/  STL.64 [R1+0x58b0], R6 ;  /* 0x0058b00601007387 */ /* 0x0003e80000100a00 */
[----:B------:R1:W-:Y:S01]  /*df630*/  LDGSTS.E [R4+0x26b80], [R136.64], P0 ;  /* 0x26b8000088047fae */ /* 0x0003e20008121846 */
[----:B------:R1:W-:Y:S02]  /*df640*/  LDGSTS.E [R4+0x26f80], [R138.64], P0 ;  /* 0x26f800008a047fae */ /* 0x0003e40008121846 */
[----:B------:R1:W-:Y:S02]  /*df650*/  STL [R1+0x63a8], R149 ;  /* 0x0063a89501007387 */ /* 0x0003e40000100800 */
[----:B------:R1:W-:Y:S01]  /*df660*/  LDGSTS.E [R4+0x27380], [R92.64], P0 ;  /* 0x273800005c047fae */ /* 0x0003e20008121846 */
[----:B------:R1:W-:Y:S01]  /*df670*/  LDGSTS.E [R4+0x27780], [R90.64], P0 ;  /* 0x277800005a047fae */ /* 0x0003e20008121846 */
[----:B------:R1:W-:Y:S02]  /*df680*/  LDGSTS.E [R4+0x27b80], [R88.64], P0 ;  /* 0x27b8000058047fae */ /* 0x0003e40008121846 */
[----:B------:R1:W-:Y:S01]  /*df690*/  LDGSTS.E [R4+0x27f80], [R6.64], P0 ;  /* 0x27f8000006047fae */ /* 0x0003e20008121846 */
[----:B------:R-:W-:Y:S01]  /*df6a0*/  ISETP.NE.U32.AND P0, PT, R149, R5, PT ;  /* 0x000000059500720c */ /* 0x000fe20003f05070 */
[----:B------:R-:W0:Y:S11]  /*df6b0*/  LDGDEPBAR ;  /* 0x00000000000079af */ /* 0x000e360000000000 */
[----:B------:R-:W-:Y:S01]  /*df6c0*/  @!UPT UIADD3 URZ, URZ, URZ, URZ ;  /* 0x0000003f3f3ff290 */ /* 0x000fe2000fffe03f */
[----:B-1----:R-:W-:Y:S01]  /*df6d0*/  @!P0 CALL.REL.NOINC `(.L_x_0) ;  /* 0x0000001000008944 */ /* 0x002fe20003c00000 */
[----:B------:R-:W-:Y:S05]  /*df6e0*/  BRA `(.L_x_1) ;  /* 0xfff7404000007947 */ /* 0x000fea000383ffff */
.L_x_0:
[----:B-1---5:R-:W2:Y:S01]  /*df6f0*/  LDL.LU R6, [R1+0x70c8] ;  /* 0x0070c80001067983 */ /* 0x022ea20000300800 */
[----:B------:R-:W-:-:S04]  /*df700*/  DEPBAR.LE SB0, 0x0 ;  /* 0x000080000000791a */ /* 0x000fc80000000000 */
        /* <DEDUP_REMOVED lines=12> */
[----:B------:R-:W1:Y:S02]  /*df7d0*/  S2R R5, SR_TID.X ;  /* 0x0000000000057919 */ /* 0x000e640000002100 */
[C---:B-1----:R-:W-:Y:S01]  /*df7e0*/  IMAD.SHL.U32 R2, R5.reuse, 0x40, RZ ;  /* 0x0000004005027824 */ /* 0x042fe200078e00ff */
[C---:B------:R-:W-:Y:S01]  /*df7f0*/  SHF.L.U32 R3, R5.reuse, 0x5, RZ ;  /* 0x0000000505037819 */ /* 0x040fe200000006ff */
[----:B------:R-:W-:-:S03]  /*df800*/  IMAD.SHL.U32 R0, R5, 0x100, RZ ;  /* 0x0000010005007824 */ /* 0x000fc600078e00ff */
[----:B------:R-:W-:Y:S01]  /*df810*/  LOP3.LUT R2, R2, 0x600, RZ, 0xc0, !PT ;  /* 0x0000060002027812 */ /* 0x000fe200078ec0ff */
[C---:B------:R-:W-:Y:S01]  /*df820*/  IMAD.SHL.U32 R4, R5.reuse, 0x4, RZ ;  /* 0x0000000405047824 */ /* 0x040fe200078e00ff */
[----:B------:R-:W-:Y:S02]  /*df830*/  LOP3.LUT R5, R5, 0x1f, RZ, 0xc0, !PT ;  /* 0x0000001f05057812 */ /* 0x000fe400078ec0ff */
[----:B------:R-:W-:Y:S02]  /*df840*/  LOP3.LUT R0, R0, 0x600, RZ, 0xc0, !PT ;  /* 0x0000060000007812 */ /* 0x000fe400078ec0ff */
[----:B------:R-:W-:-:S03]  /*df850*/  LOP3.LUT R2, R2, 0x60, R3, 0xf8, !PT ;  /* 0x0000006002027812 */ /* 0x000fc600078ef803 */
[----:B------:R-:W-:Y:S01]  /*df860*/  IMAD R0, R5, 0x10, R0 ;  /* 0x0000001005007824 */ /* 0x000fe200078e0200 */
[----:B------:R-:W-:Y:S01]  /*df870*/  LOP3.LUT R2, R2, 0x70, R4, 0x78, !PT ;  /* 0x0000007002027812 */ /* 0x000fe200078e7804 */
[----:B------:R-:W-:Y:S06]  /*df880*/  BAR.SYNC.DEFER_BLOCKING 0x0 ;  /* 0x0000000000007b1d */ /* 0x000fec0000010000 */
[----:B------:R-:W4:Y:S04]  /*df890*/  LDL.LU R4, [R1+0x2838] ;  /* 0x0028380001047983 */ /* 0x000f280000300800 */
[----:B------:R-:W4:Y:S01]  /*df8a0*/  LDL.LU R5, [R1+0x283c] ;  /* 0x00283c0001057983 */ /* 0x000f220000300800 */
[----:B--2---:R-:W-:-:S03]  /*df8b0*/  ISETP.GE.AND P0, PT, R6, c[0x0][0x17c], PT ;  /* 0x00005f0006007a0c */ /* 0x004fc60003f06270 */
[----:B------:R-:W2:Y:S04]  /*df8c0*/  LDL.LU R6, [R1+0x2828] ;  /* 0x0028280001067983 */ /* 0x000ea80000300800 */
[----:B------:R-:W2:Y:S04]  /*df8d0*/  LDL.LU R7, [R1+0x282c] ;  /* 0x00282c0001077983 */ /* 0x000ea80000300800 */
[----:B---3--:R1:W-:Y:S04]  /*df8e0*/  STS.128 [R2], R96 ;  /* 0x0000006002007388 */ /* 0x0083e80000000c00 */
[----:B-1----:R-:W3:Y:S04]  /*df8f0*/  LDL.LU R96, [R1+0x2590] ;  /* 0x0025900001607983 */ /* 0x002ee80000300800 */
[----:B------:R-:W3:Y:S04]  /*df900*/  LDL.LU R97, [R1+0x2594] ;  /* 0x0025940001617983 */ /* 0x000ee80000300800 */
[----:B------:R-:W3:Y:S04]  /*df910*/  LDL.LU R98, [R1+0x2580] ;  /* 0x0025800001627983 */ /* 0x000ee80000300800 */
[----:B----4-:R1:W-:Y:S04]  /*df920*/  STS.128 [R2+0x80], R92 ;  /* 0x0000805c02007388 */ /* 0x0103e80000000c00 */
[----:B------:R-:W3:Y:S04]  /*df930*/  LDL.LU R99, [R1+0x2584] ;  /* 0x0025840001637983 */ /* 0x000ee80000300800 */
[----:B------:R4:W-:Y:S04]  /*df940*/  STS.128 [R2+0x100], R88 ;  /* 0x0001005802007388 */ /* 0x0009e80000000c00 */
[----:B-1----:R-:W3:Y:S04]  /*df950*/  LDL.LU R92, [R1+0x2598] ;  /* 0x00259800015c7983 */ /* 0x002ee80000300800 */
[----:B------:R-:W3:Y:S04]  /*df960*/  LDL.LU R93, [R1+0x259c] ;  /* 0x00259c00015d7983 */ /* 0x000ee80000300800 */
[----:B------:R-:W3:Y:S04]  /*df970*/  LDL.LU R94, [R1+0x2588] ;  /* 0x00258800015e7983 */ /* 0x000ee80000300800 */
[----:B------:R-:W3:Y:S04]  /*df980*/  LDL.LU R95, [R1+0x258c] ;  /* 0x00258c00015f7983 */ /* 0x000ee80000300800 */
[----:B----4-:R-:W3:Y:S04]  /*df990*/  LDL.LU R88, [R1+0x2350] ;  /* 0x0023500001587983 */ /* 0x010ee80000300800 */
[----:B------:R-:W3:Y:S04]  /*df9a0*/  LDL.LU R89, [R1+0x2354] ;  /* 0x0023540001597983 */ /* 0x000ee80000300800 */
[----:B------:R-:W3:Y:S04]  /*df9b0*/  LDL.LU R90, [R1+0x2340] ;  /* 0x00234000015a7983 */ /* 0x000ee80000300800 */
[----:B------:R-:W3:Y:S01]  /*df9c0*/  LDL.LU R91, [R1+0x2344] ;  /* 0x00234400015b7983 */ /* 0x000ee20000300800 */
[----:B------:R-:W-:-:S02]  /*df9d0*/  LOP3.LUT R227, R0, 0x20, RZ, 0x3c, !PT ;  /* 0x0000002000e37812 */ /* 0x000fc400078e3cff */
[C---:B------:R-:W-:Y:S02]  /*df9e0*/  LOP3.LUT R252, R0.reuse, 0x40, RZ, 0x3c, !PT ;  /* 0x0000004000fc7812 */ /* 0x040fe400078e3cff */
[----:B------:R-:W-:Y:S01]  /*df9f0*/  LOP3.LUT R3, R0, 0x60, RZ, 0x3c, !PT ;  /* 0x0000006000037812 */ /* 0x000fe200078e3cff */
[----:B--2---:R1:W-:Y:S01]  /*dfa00*/  STS.128 [R2+0x180], R4 ;  /* 0x0001800402007388 */ /* 0x0043e20000000c00 */
[----:B------:R-:W-:-:S06]  /*dfa10*/  NOP ;  /* 0x0000000000007918 */ /* 0x000fcc0000000000 */
[----:B------:R-:W2:Y:S04]  /*dfa20*/  LDS.128 R100, [R0] ;  /* 0x0000000000647984 */ /* 0x000ea80000000c00 */
[----:B------:R-:W2:Y:S04]  /*dfa30*/  LDS.128 R108, [R227] ;  /* 0x00000000e36c7984 */ /* 0x000ea80000000c00 */
[----:B------:R-:W3:Y:S04]  /*dfa40*/  LDS.128 R104, [R252] ;  /* 0x00000000fc687984 */ /* 0x000ee80000000c00 */
[----:B-1----:R-:W4:Y:S04]  /*dfa50*/  LDL.LU R4, [R1+0x2358] ;  /* 0x0023580001047983 */ /* 0x002f280000300800 */
[----:B------:R-:W4:Y:S04]  /*dfa60*/  LDL.LU R5, [R1+0x235c] ;  /* 0x00235c0001057983 */ /* 0x000f280000300800 */
[----:B------:R-:W4:Y:S04]  /*dfa70*/  LDL.LU R6, [R1+0x2348] ;  /* 0x0023480001067983 */ /* 0x000f280000300800 */
[----:B------:R-:W4:Y:S04]  /*dfa80*/  LDL.LU R7, [R1+0x234c] ;  /* 0x00234c0001077983 */ /* 0x000f280000300800 */
[----:B--2---:R-:W-:Y:S01]  /*dfa90*/  STL.64 [R1+0x2340], R100 ;  /* 0x0023406401007387 */ /* 0x004fe20000100a00 */
[----:B------:R-:W-:-:S03]  /*dfaa0*/  MOV R207, R100 ;  /* 0x0000006400cf7202 */ /* 0x000fc60000000f00 */
[----:B------:R-:W-:Y:S04]  /*dfab0*/  STL.64 [R1+0x2348], R102 ;  /* 0x0023486601007387 */ /* 0x000fe80000100a00 */
[----:B------:R-:W1:Y:S01]  /*dfac0*/  LDS.128 R100, [R3] ;  /* 0x0000000003647984 */ /* 0x000e620000000c00 */
[----:B------:R-:W-:-:S06]  /*dfad0*/  NOP ;  /* 0x0000000000007918 */ /* 0x000fcc0000000000 */
[----:B------:R-:W-:Y:S04]  /*dfae0*/  STL.64 [R1+0x2a70], R108 ;  /* 0x002a706c01007387 */ /* 0x000fe80000100a00 */
[----:B------:R-:W-:Y:S04]  /*dfaf0*/  STL.64 [R1+0x2a78], R110 ;  /* 0x002a786e01007387 */ /* 0x000fe80000100a00 */
[----:B---3--:R-:W-:Y:S04]  /*dfb00*/  STL.64 [R1+0x2bf0], R104 ;  /* 0x002bf06801007387 */ /* 0x008fe80000100a00 */
[----:B------:R-:W-:Y:S04]  /*dfb10*/  STL.64 [R1+0x2bf8], R106 ;  /* 0x002bf86a01007387 */ /* 0x000fe80000100a00 */
[----:B------:R2:W-:Y:S04]  /*dfb20*/  STS.128 [R2], R96 ;  /* 0x0000006002007388 */ /* 0x0005e80000000c00 */
[----:B------:R3:W-:Y:S04]  /*dfb30*/  STS.128 [R2+0x80], R92 ;  /* 0x0000805c02007388 */ /* 0x0007e80000000c00 */
[----:B------:R2:W-:Y:S04]  /*dfb40*/  STS.128 [R2+0x100], R88 ;  /* 0x0001005802007388 */ /* 0x0005e80000000c00 */
[----:B-1----:R-:W-:Y:S04]  /*dfb50*/  STL.64 [R1+0x2cc0], R100 ;  /* 0x002cc06401007387 */ /* 0x002fe80000100a00 */
[----:B------:R-:W-:Y:S04]  /*dfb60*/  STL.64 [R1+0x2cc8], R102 ;  /* 0x002cc86601007387 */ /* 0x000fe80000100a00 */
[----:B--2---:R-:W2:Y:S04]  /*dfb70*/  LDL.LU R96, [R1+0x2100] ;  /* 0x0021000001607983 */ /* 0x004ea80000300800 */
[----:B------:R-:W2:Y:S04]  /*dfb80*/  LDL.LU R97, [R1+0x2104] ;  /* 0x0021040001617983 */ /* 0x000ea80000300800 */
[----:B------:R-:W2:Y:S04]  /*dfb90*/  LDL.LU R98, [R1+0x20f0] ;  /* 0x0020f00001627983 */ /* 0x000ea80000300800 */
[----:B------:R-:W2:Y:S04]  /*dfba0*/  LDL.LU R99, [R1+0x20f4] ;  /* 0x0020f40001637983 */ /* 0x000ea80000300800 */
[----:B---3--:R-:W2:Y:S04]  /*dfbb0*/  LDL.LU R92, [R1+0x2108] ;  /* 0x00210800015c7983 */ /* 0x008ea80000300800 */
[----:B------:R-:W2:Y:S04]  /*dfbc0*/  LDL.LU R93, [R1+0x210c] ;  /* 0x00210c00015d7983 */ /* 0x000ea80000300800 */
[----:B------:R-:W2:Y:S04]  /*dfbd0*/  LDL.LU R94, [R1+0x20f8] ;  /* 0x0020f800015e7983 */ /* 0x000ea80000300800 */
[----:B------:R-:W2:Y:S04]  /*dfbe0*/  LDL.LU R95, [R1+0x20fc] ;  /* 0x0020fc00015f7983 */ /* 0x000ea80000300800 */
[----:B------:R-:W2:Y:S04]  /*dfbf0*/  LDL.LU R88, [R1+0x1ec0] ;  /* 0x001ec00001587983 */ /* 0x000ea80000300800 */
[----:B------:R-:W2:Y:S04]  /*dfc00*/  LDL.LU R89, [R1+0x1ec4] ;  /* 0x001ec40001597983 */ /* 0x000ea80000300800 */
[----:B------:R-:W2:Y:S04]  /*dfc10*/  LDL.LU R90, [R1+0x1eb0] ;  /* 0x001eb000015a7983 */ /* 0x000ea80000300800 */
[----:B------:R-:W2:Y:S04]  /*dfc20*/  LDL.LU R91, [R1+0x1eb4] ;  /* 0x001eb400015b7983 */ /* 0x000ea80000300800 */
[----:B----4-:R1:W-:Y:S01]  /*dfc30*/  STS.128 [R2+0x180], R4 ;  /* 0x0001800402007388 */ /* 0x0103e20000000c00 */
[----:B------:R-:W-:-:S06]  /*dfc40*/  NOP ;  /* 0x0000000000007918 */ /* 0x000fcc0000000000 */
[----:B------:R-:W4:Y:S04]  /*dfc50*/  LDS.128 R100, [R0] ;  /* 0x0000000000647984 */ /* 0x000f280000000c00 */
[----:B------:R-:W4:Y:S04]  /*dfc60*/  LDS.128 R108, [R227] ;  /* 0x00000000e36c7984 */ /* 0x000f280000000c00 */
[----:B------:R-:W4:Y:S04]  /*dfc70*/  LDS.128 R104, [R252] ;  /* 0x00000000fc687984 */ /* 0x000f280000000c00 */
[----:B-1----:R-:W3:Y:S04]  /*dfc80*/  LDL.LU R4, [R1+0x1ec8] ;  /* 0x001ec80001047983 */ /* 0x002ee80000300800 */
[----:B------:R-:W3:Y:S04]  /*dfc90*/  LDL.LU R5, [R1+0x1ecc] ;  /* 0x001ecc0001057983 */ /* 0x000ee80000300800 */
[----:B------:R-:W3:Y:S04]  /*dfca0*/  LDL.LU R6, [R1+0x1eb8] ;  /* 0x001eb80001067983 */ /* 0x000ee80000300800 */
[----:B------:R-:W3:Y:S04]  /*dfcb0*/  LDL.LU R7, [R1+0x1ebc] ;  /* 0x001ebc0001077983 */ /* 0x000ee80000300800 */
[----:B----4-:R-:W-:Y:S01]  /*dfcc0*/  STL.64 [R1+0x1eb0], R100 ;  /* 0x001eb06401007387 */ /* 0x010fe20000100a00 */
[----:B------:R-:W-:-:S03]  /*dfcd0*/  IMAD.MOV.U32 R206, RZ, RZ, R100 ;  /* 0x000000ffffce7224 */ /* 0x000fc600078e0064 */
[----:B------:R-:W-:Y:S04]  /*dfce0*/  STL.64 [R1+0x1eb8], R102 ;  /* 0x001eb86601007387 */ /* 0x000fe80000100a00 */
[----:B------:R-:W1:Y:S01]  /*dfcf0*/  LDS.128 R100, [R3] ;  /* 0x0000000003647984 */ /* 0x000e620000000c00 */
[----:B------:R-:W-:-:S06]  /*dfd00*/  NOP ;  /* 0x0000000000007918 */ /* 0x000fcc0000000000 */
[----:B------:R-:W-:Y:S04]  /*dfd10*/  STL.64 [R1+0x28a0], R108 ;  /* 0x0028a06c01007387 */ /* 0x000fe80000100a00 */
[----:B------:R-:W-:Y:S04]  /*dfd20*/  STL.64 [R1+0x28a8], R110 ;  /* 0x0028a86e01007387 */ /* 0x000fe80000100a00 */
[----:B------:R-:W-:Y:S04]  /*dfd30*/  STL.64 [R1+0x2bb0], R104 ;  /* 0x002bb06801007387 */ /* 0x000fe80000100a00 */
[----:B------:R-:W-:Y:S04]  /*dfd40*/  STL.64 [R1+0x2bb8], R106 ;  /* 0x002bb86a01007387 */ /* 0x000fe80000100a00 */
[----:B--2---:R2:W-:Y:S04]  /*dfd50*/  STS.128 [R2], R96 ;  /* 0x0000006002007388 */ /* 0x0045e80000000c00 */
[----:B-1----:R-:W-:Y:S04]  /*dfd60*/  STL.64 [R1+0x2c80], R100 ;  /* 0x002c806401007387 */ /* 0x002fe80000100a00 */
[----:B------:R-:W-:Y:S04]  /*dfd70*/  STL.64 [R1+0x2c88], R102 ;  /* 0x002c886601007387 */ /* 0x000fe80000100a00 */
[----:B--2---:R-:W2:Y:S04]  /*dfd80*/  LDL.LU R96, [R1+0x1c60] ;  /* 0x001c600001607983 */ /* 0x004ea80000300800 */
[----:B------:R-:W2:Y:S04]  /*dfd90*/  LDL.LU R97, [R1+0x1c64] ;  /* 0x001c640001617983 */ /* 0x000ea80000300800 */
[----:B------:R-:W2:Y:S04]  /*dfda0*/  LDL.LU R98, [R1+0x1c50] ;  /* 0x001c500001627983 */ /* 0x000ea80000300800 */
[----:B------:R1:W-:Y:S04]  /*dfdb0*/  STS.128 [R2+0x80], R92 ;  /* 0x0000805c02007388 */ /* 0x0003e80000000c00 */
[----:B------:R-:W2:Y:S04]  /*dfdc0*/  LDL.LU R99, [R1+0x1c54] ;  /* 0x001c540001637983 */ /* 0x000ea80000300800 */
[----:B------:R4:W-:Y:S04]  /*dfdd0*/  STS.128 [R2+0x100], R88 ;  /* 0x0001005802007388 */ /* 0x0009e80000000c00 */
[----:B-1----:R-:W2:Y:S04]  /*dfde0*/  LDL.LU R92, [R1+0x1c68] ;  /* 0x001c6800015c7983 */ /* 0x002ea80000300800 */
[----:B------:R-:W2:Y:S04]  /*dfdf0*/  LDL.LU R93, [R1+0x1c6c] ;  /* 0x001c6c00015d7983 */ /* 0x000ea80000300800 */
[----:B------:R-:W2:Y:S04]  /*dfe00*/  LDL.LU R94, [R1+0x1c58] ;  /* 0x001c5800015e7983 */ /* 0x000ea80000300800 */
[----:B------:R-:W2:Y:S04]  /*dfe10*/  LDL.LU R95, [R1+0x1c5c] ;  /* 0x001c5c00015f7983 */ /* 0x000ea80000300800 */
[----:B----4-:R-:W2:Y:S04]  /*dfe20*/  LDL.LU R88, [R1+0x1990] ;  /* 0x0019900001587983 */ /* 0x010ea80000300800 */
[----:B------:R-:W2:Y:S04]  /*dfe30*/  LDL.LU R89, [R1+0x1994] ;  /* 0x0019940001597983 */ /* 0x000ea80000300800 */
[----:B------:R-:W2:Y:S04]  /*dfe40*/  LDL.LU R90, [R1+0x1980] ;  /* 0x00198000015a7983 */ /* 0x000ea80000300800 */
[----:B------:R-:W2:Y:S04]  /*dfe50*/  LDL.LU R91, [R1+0x1984] ;  /* 0x00198400015b7983 */ /* 0x000ea80000300800 */
[----:B---3--:R1:W-:Y:S01]  /*dfe60*/  STS.128 [R2+0x180], R4 ;  /* 0x0001800402007388 */ /* 0x0083e20000000c00 */
[----:B------:R-:W-:-:S06]  /*dfe70*/  NOP ;  /* 0x0000000000007918 */ /* 0x000fcc0000000000 */
[----:B------:R-:W3:Y:S04]  /*dfe80*/  LDS.128 R100, [R0] ;  /* 0x0000000000647984 */ /* 0x000ee80000000c00 */
[----:B------:R-:W3:Y:S04]  /*dfe90*/  LDS.128 R108, [R227] ;  /* 0x00000000e36c7984 */ /* 0x000ee80000000c00 */
[----:B------:R-:W3:Y:S04]  /*dfea0*/  LDS.128 R104, [R252] ;  /* 0x00000000fc687984 */ /* 0x000ee80000000c00 */
[----:B-1----:R-:W4:Y:S04]  /*dfeb0*/  LDL.LU R4, [R1+0x1998] ;  /* 0x0019980001047983 */ /* 0x002f280000300800 */
[----:B------:R-:W4:Y:S04]  /*dfec0*/  LDL.LU R5, [R1+0x199c] ;  /* 0x00199c0001057983 */ /* 0x000f280000300800 */
[----:B------:R-:W4:Y:S04]  /*dfed0*/  LDL.LU R6, [R1+0x1988] ;  /* 0x0019880001067983 */ /* 0x000f280000300800 */
[----:B------:R-:W4:Y:S04]  /*dfee0*/  LDL.LU R7, [R1+0x198c] ;  /* 0x00198c0001077983 */ /* 0x000f280000300800 */
[----:B---3--:R-:W-:Y:S01]  /*dfef0*/  STL.64 [R1+0x1980], R100 ;  /* 0x0019806401007387 */ /* 0x008fe20000100a00 */
        /* <DEDUP_REMOVED lines=21> */
[----:B---3--:R-:W2:Y:S04]  /*e0050*/  LDL.LU R88, [R1+0x1520] ;  /* 0x0015200001587983 */ /* 0x008ea80000300800 */
        /* <DEDUP_REMOVED lines=26> */
[----:B------:R1:W-:Y:S04]  /*e0200*/  STS.128 [R2+0x80], R92 ;  /* 0x0000805c02007388 */ /* 0x0003e80000000c00 */
[----:B-1----:R-:W2:Y:S04]  /*e0210*/  LDL.LU R94, [R1+0xe68] ;  /* 0x000e6800015e7983 */ /* 0x002ea80000300800 */
[----:B------:R1:W-:Y:S04]  /*e0220*/  STS.128 [R2+0x100], R88 ;  /* 0x0001005802007388 */ /* 0x0003e80000000c00 */
[----:B------:R-:W2:Y:S04]  /*e0230*/  LDL.LU R95, [R1+0xe6c] ;  /* 0x000e6c00015f7983 */ /* 0x000ea80000300800 */
[----:B-1----:R-:W2:Y:S04]  /*e0240*/  LDL.LU R90, [R1+0xc80] ;  /* 0x000c8000015a7983 */ /* 0x002ea80000300800 */
[----:B------:R-:W2:Y:S01]  /*e0250*/  LDL.LU R91, [R1+0xc84] ;  /* 0x000c8400015b7983 */ /* 0x000ea20000300800 */
[----:B------:R-:W-:Y:S01]  /*e0260*/  MOV R96, R228 ;  /* 0x000000e400607202 */ /* 0x000fe20000000f00 */
[----:B------:R-:W-:-:S02]  /*e0270*/  IMAD.MOV.U32 R97, RZ, RZ, R229 ;  /* 0x000000ffff617224 */ /* 0x000fc400078e00e5 */
[----:B------:R-:W-:Y:S02]  /*e0280*/  IMAD.MOV.U32 R92, RZ, RZ, R230 ;  /* 0x000000ffff5c7224 */ /* 0x000fe400078e00e6 */
[----:B------:R-:W-:Y:S01]  /*e0290*/  IMAD.MOV.U32 R93, RZ, RZ, R231 ;  /* 0x000000ffff5d7224 */ /* 0x000fe200078e00e7 */
[----:B------:R-:W-:Y:S01]  /*e02a0*/  MOV R88, R232 ;  /* 0x000000e800587202 */ /* 0x000fe20000000f00 */
[----:B------:R-:W-:Y:S01]  /*e02b0*/  IMAD.MOV.U32 R89, RZ, RZ, R233 ;  /* 0x000000ffff597224 */ /* 0x000fe200078e00e9 */
[----:B---3--:R1:W-:Y:S01]  /*e02c0*/  STS.128 [R2+0x180], R4 ;  /* 0x0001800402007388 */ /* 0x0083e20000000c00 */
[----:B------:R-:W-:-:S06]  /*e02d0*/  NOP ;  /* 0x0000000000007918 */ /* 0x000fcc0000000000 */
[----:B------:R-:W3:Y:S04]  /*e02e0*/  LDS.128 R100, [R0] ;  /* 0x0000000000647984 */ /* 0x000ee80000000c00 */
[----:B------:R-:W3:Y:S04]  /*e02f0*/  LDS.128 R108, [R227] ;  /* 0x00000000e36c7984 */ /* 0x000ee80000000c00 */
[----:B------:R-:W3:Y:S04]  /*e0300*/  LDS.128 R104, [R252] ;  /* 0x00000000fc687984 */ /* 0x000ee80000000c00 */
[----:B-1----:R-:W4:Y:S04]  /*e0310*/  LDL.LU R6, [R1+0xc88] ;  /* 0x000c880001067983 */ /* 0x002f280000300800 */
[----:B------:R-:W4:Y:S04]  /*e0320*/  LDL.LU R7, [R1+0xc8c] ;  /* 0x000c8c0001077983 */ /* 0x000f280000300800 */
[----:B---3--:R-:W-:Y:S01]  /*e0330*/  STL.64 [R1+0x1510], R100 ;  /* 0x0015106401007387 */ /* 0x008fe20000100a00 */
[----:B------:R-:W-:-:S03]  /*e0340*/  MOV R215, R100 ;  /* 0x0000006400d77202 */ /* 0x000fc60000000f00 */
        /* <DEDUP_REMOVED lines=13> */
[----:B------:R3:W-:Y:S04]  /*e0420*/  STS.128 [R2+0x100], R88 ;  /* 0x0001005802007388 */ /* 0x0007e80000000c00 */
[----:B-1----:R-:W2:Y:S04]  /*e0430*/  LDL.LU R94, [R1+0xbb8] ;  /* 0x000bb800015e7983 */ /* 0x002ea80000300800 */
[----:B------:R-:W2:Y:S04]  /*e0440*/  LDL.LU R95, [R1+0xbbc] ;  /* 0x000bbc00015f7983 */ /* 0x000ea80000300800 */
[----:B---3--:R-:W2:Y:S04]  /*e0450*/  LDL.LU R88, [R1+0x5d0] ;  /* 0x0005d00001587983 */ /* 0x008ea80000300800 */
[----:B------:R-:W2:Y:S04]  /*e0460*/  LDL.LU R89, [R1+0x5d4] ;  /* 0x0005d40001597983 */ /* 0x000ea80000300800 */
[----:B------:R-:W2:Y:S04]  /*e0470*/  LDL.LU R90, [R1+0x9d0] ;  /* 0x0009d000015a7983 */ /* 0x000ea80000300800 */
[----:B------:R-:W2:Y:S01]  /*e0480*/  LDL.LU R91, [R1+0x9d4] ;  /* 0x0009d400015b7983 */ /* 0x000ea20000300800 */
[----:B------:R-:W-:-:S02]  /*e0490*/  IMAD.MOV.U32 R4, RZ, RZ, R234 ;  /* 0x000000ffff047224 */ /* 0x000fc400078e00ea */
[----:B------:R-:W-:Y:S02]  /*e04a0*/  IMAD.MOV.U32 R5, RZ, RZ, R235 ;  /* 0x000000ffff057224 */ /* 0x000fe400078e00eb */
[----:B------:R-:W-:Y:S02]  /*e04b0*/  IMAD.MOV.U32 R96, RZ, RZ, R240 ;  /* 0x000000ffff607224 */ /* 0x000fe400078e00f0 */
[----:B------:R-:W-:Y:S01]  /*e04c0*/  IMAD.MOV.U32 R97, RZ, RZ, R241 ;  /* 0x000000ffff617224 */ /* 0x000fe200078e00f1 */
[----:B------:R-:W-:Y:S01]  /*e04d0*/  MOV R93, R243 ;  /* 0x000000f3005d7202 */ /* 0x000fe20000000f00 */
[----:B------:R-:W-:Y:S01]  /*e04e0*/  IMAD.MOV.U32 R92, RZ, RZ, R242 ;  /* 0x000000ffff5c7224 */ /* 0x000fe200078e00f2 */
        /* <DEDUP_REMOVED lines=114> */
[----:B---3--:R-:W-:Y:S04]  /*e0c10*/  STL.64 [R1+0x590], R100 ;  /* 0x0005906401007387 */ /* 0x008fe80000100a00 */
        /* <DEDUP_REMOVED lines=138> */
[----:B------:R-:W-:Y:S01]  /*e14c0*/  LDS.128 R232, [R0] ;  /* 0x0000000000e87984 */ /* 0x000fe20000000c00 */
[----:B------:R-:W-:-:S06]  /*e14d0*/  NOP ;  /* 0x0000000000007918 */ /* 0x000fcc0000000000 */
[----:B---3--:R-:W-:Y:S04]  /*e14e0*/  STL.64 [R1+0x5d0], R108 ;  /* 0x0005d06c01007387 */ /* 0x008fe80000100a00 */
[----:B------:R-:W-:Y:S04]  /*e14f0*/  STL.64 [R1+0x5d8], R110 ;  /* 0x0005d86e01007387 */ /* 0x000fe80000100a00 */
[----:B------:R-:W-:Y:S04]  /*e1500*/  STL.64 [R1+0x1080], R104 ;  /* 0x0010806801007387 */ /* 0x000fe80000100a00 */
[----:B------:R-:W-:Y:S04]  /*e1510*/  STL.64 [R1+0x1088], R106 ;  /* 0x0010886a01007387 */ /* 0x000fe80000100a00 */
[----:B------:R-:W-:Y:S04]  /*e1520*/  STL.64 [R1+0x2580], R100 ;  /* 0x0025806401007387 */ /* 0x000fe80000100a00 */
[----:B------:R-:W-:Y:S04]  /*e1530*/  STL.64 [R1+0x2588], R102 ;  /* 0x0025886601007387 */ /* 0x000fe80000100a00 */
[----:B--2---:R1:W-:Y:S04]  /*e1540*/  STS.128 [R2], R96 ;  /* 0x0000006002007388 */ /* 0x0043e80000000c00 */
[----:B-1----:R-:W2:Y:S04]  /*e1550*/  LDL.LU R96, [R1+0x4480] ;  /* 0x0044800001607983 */ /* 0x002ea80000300800 */
        /* <DEDUP_REMOVED lines=22> */
[----:B------:R-:W-:Y:S01]  /*e16c0*/  LDS.128 R228, [R0] ;  /* 0x0000000000e47984 */ /* 0x000fe20000000c00 */
[----:B------:R-:W-:-:S06]  /*e16d0*/  NOP ;  /* 0x0000000000007918 */ /* 0x000fcc0000000000 */
[----:B----4-:R-:W-:Y:S04]  /*e16e0*/  STL.64 [R1+0x4f0], R108 ;  /* 0x0004f06c01007387 */ /* 0x010fe80000100a00 */
        /* <DEDUP_REMOVED lines=56> */
[----:B------:R-:W-:Y:S04]  /*e1a70*/  LDS.128 R192, [R0] ;  /* 0x0000000000c07984 */ /* 0x000fe80000000c00 */
        /* <DEDUP_REMOVED lines=42> */
[----:B-1----:R-:W-:Y:S04]  /*e1d20*/  STL.64 [R1+0x2e20], R100 ;  /* 0x002e206401007387 */ /* 0x002fe80000100a00 */
[----:B--2---:R1:W-:Y:S04]  /*e1d30*/  STS.128 [R2], R96 ;  /* 0x0000006002007388 */ /* 0x0043e80000000c00 */
[----:B------:R-:W-:Y:S04]  /*e1d40*/  STL.64 [R1+0x2e28], R102 ;  /* 0x002e286601007387 */ /* 0x000fe80000100a00 */
        /* <DEDUP_REMOVED lines=23> */
[----:B----4-:R-:W-:Y:S04]  /*e1ec0*/  STL.64 [R1+0x1e90], R100 ;  /* 0x001e906401007387 */ /* 0x010fe80000100a00 */
        /* <DEDUP_REMOVED lines=2366> */
[----:B---3--:R-:W3:Y:S04]  /*eb2b0*/  LDL.LU R88, [R1+0x460] ;  /* 0x0004600001587983 */ /* 0x008ee80000300800 */
[----:B------:R-:W3:Y:S04]  /*eb2c0*/  LDL.LU R89, [R1+0x464] ;  /* 0x0004640001597983 */ /* 0x000ee80000300800 */
[----:B------:R-:W3:Y:S04]  /*eb2d0*/  LDL.LU R90, [R1+0x450] ;  /* 0x00045000015a7983 */ /* 0x000ee80000300800 */
[----:B------:R-:W3:Y:S04]  /*eb2e0*/  LDL.LU R91, [R1+0x454] ;  /* 0x00045400015b7983 */ /* 0x000ee80000300800 */
        /* <DEDUP_REMOVED lines=19> */
[----:B--2---:R1:W-:Y:S04]  /*eb420*/  STS.128 [R2+0x80], R92 ;  /* 0x0000805c02007388 */ /* 0x0043e80000000c00 */
[----:B-1----:R-:W2:Y:S04]  /*eb430*/  LDL.LU R92, [R1+0x11d0] ;  /* 0x0011d000015c7983 */ /* 0x002ea80000300800 */
[----:B------:R-:W2:Y:S04]  /*eb440*/  LDL.LU R93, [R1+0x11d4] ;  /* 0x0011d400015d7983 */ /* 0x000ea80000300800 */
[----:B------:R-:W2:Y:S04]  /*eb450*/  LDL.LU R94, [R1+0x11c0] ;  /* 0x0011c000015e7983 */ /* 0x000ea80000300800 */
[----:B---3--:R1:W-:Y:S04]  /*eb460*/  STS.128 [R2+0x100], R88 ;  /* 0x0001005802007388 */ /* 0x0083e80000000c00 */
[----:B------:R-:W2:Y:S04]  /*eb470*/  LDL.LU R95, [R1+0x11c4] ;  /* 0x0011c400015f7983 */ /* 0x000ea80000300800 */
[----:B-1----:R-:W3:Y:S04]  /*eb480*/  LDL.LU R88, [R1+0x11d8] ;  /* 0x0011d80001587983 */ /* 0x002ee80000300800 */
[----:B------:R-:W3:Y:S04]  /*eb490*/  LDL.LU R89, [R1+0x11dc] ;  /* 0x0011dc0001597983 */ /* 0x000ee80000300800 */
[----:B------:R-:W3:Y:S04]  /*eb4a0*/  LDL.LU R90, [R1+0x11c8] ;  /* 0x0011c800015a7983 */ /* 0x000ee80000300800 */
[----:B------:R-:W3:Y:S04]  /*eb4b0*/  LDL.LU R91, [R1+0x11cc] ;  /* 0x0011cc00015b7983 */ /* 0x000ee80000300800 */
[----:B------:R-:W-:Y:S04]  /*eb4c0*/  STS.128 [R2], R96 ;  /* 0x0000006002007388 */ /* 0x000fe80000000c00 */
[----:B------:R1:W-:Y:S01]  /*eb4d0*/  STS.128 [R2+0x180], R4 ;  /* 0x0001800402007388 */ /* 0x0003e20000000c00 */
[----:B------:R-:W-:-:S06]  /*eb4e0*/  NOP ;  /* 0x0000000000007918 */ /* 0x000fcc0000000000 */
[----:B------:R-:W4:Y:S04]  /*eb4f0*/  LDS.128 R96, [R0] ;  /* 0x0000000000607984 */ /* 0x000f280000000c00 */
[----:B------:R-:W4:Y:S04]  /*eb500*/  LDS.128 R104, [R227] ;  /* 0x00000000e3687984 */ /* 0x000f280000000c00 */
[----:B------:R-:W4:Y:S01]  /*eb510*/  LDS.128 R100, [R252] ;  /* 0x00000000fc647984 */ /* 0x000f220000000c00 */
[----:B-1----:R-:W-:Y:S01]  /*eb520*/  IMAD.MOV.U32 R6, RZ, RZ, R220 ;  /* 0x000000ffff067224 */ /* 0x002fe200078e00dc */
[----:B------:R-:W-:-:S02]  /*eb530*/  MOV R7, R221 ;  /* 0x000000dd00077202 */ /* 0x000fc40000000f00 */
[----:B------:R-:W3:Y:S04]  /*eb540*/  LDL.LU R4, [R1+0x500] ;  /* 0x0005000001047983 */ /* 0x000ee80000300800 */
        /* <DEDUP_REMOVED lines=11> */
[----:B-1----:R1:W-:Y:S04]  /*eb600*/  STL.64 [R1+0x3230], R96 ;  /* 0x0032306001007387 */ /* 0x0023e80000100a00 */
[----:B------:R4:W-:Y:S04]  /*eb610*/  STL.64 [R1+0x3238], R98 ;  /* 0x0032386201007387 */ /* 0x0009e80000100a00 */
[----:B-1----:R-:W3:Y:S04]  /*eb620*/  LDL.LU R96, [R1+0x1330] ;  /* 0x0013300001607983 */ /* 0x002ee80000300800 */
[----:B------:R-:W3:Y:S04]  /*eb630*/  LDL.LU R97, [R1+0x1334] ;  /* 0x0013340001617983 */ /* 0x000ee80000300800 */
[----:B----4-:R-:W4:Y:S04]  /*eb640*/  LDL.LU R98, [R1+0x1320] ;  /* 0x0013200001627983 */ /* 0x010f280000300800 */
[----:B------:R-:W4:Y:S04]  /*eb650*/  LDL.LU R99, [R1+0x1324] ;  /* 0x0013240001637983 */ /* 0x000f280000300800 */
[----:B--2---:R1:W-:Y:S04]  /*eb660*/  STS.128 [R2], R92 ;  /* 0x0000005c02007388 */ /* 0x0043e80000000c00 */
        /* <DEDUP_REMOVED lines=9> */
[----:B------:R1:W-:Y:S04]  /*eb700*/  STS.128 [R2+0x100], R4 ;  /* 0x0001000402007388 */ /* 0x0003e80000000c00 */
[----:B------:R-:W-:Y:S01]  /*eb710*/  STS.128 [R2+0x180], R220 ;  /* 0x000180dc02007388 */ /* 0x000fe20000000c00 */
[----:B------:R-:W-:-:S06]  /*eb720*/  NOP ;  /* 0x0000000000007918 */ /* 0x000fcc0000000000 */
[----:B------:R-:W1:Y:S04]  /*eb730*/  LDS.128 R100, [R0] ;  /* 0x0000000000647984 */ /* 0x000e680000000c00 */
[----:B-1----:R-:W3:Y:S04]  /*eb740*/  LDL.LU R4, [R1+0x1ef8] ;  /* 0x001ef80001047983 */ /* 0x002ee80000300800 */
[----:B------:R-:W3:Y:S04]  /*eb750*/  LDL.LU R5, [R1+0x1efc] ;  /* 0x001efc0001057983 */ /* 0x000ee80000300800 */
[----:B------:R-:W3:Y:S04]  /*eb760*/  LDL.LU R6, [R1+0x1fd8] ;  /* 0x001fd80001067983 */ /* 0x000ee80000300800 */
[----:B------:R-:W3:Y:S04]  /*eb770*/  LDL.LU R7, [R1+0x1fdc] ;  /* 0x001fdc0001077983 */ /* 0x000ee80000300800 */
[----:B------:R-:W1:Y:S04]  /*eb780*/  LDS.128 R108, [R227] ;  /* 0x00000000e36c7984 */ /* 0x000e680000000c00 */
[----:B------:R-:W1:Y:S04]  /*eb790*/  LDS.128 R104, [R252] ;  /* 0x00000000fc687984 */ /* 0x000e680000000c00 */
[----:B------:R-:W-:Y:S04]  /*eb7a0*/  STL.64 [R1+0x940], R100 ;  /* 0x0009406401007387 */ /* 0x000fe80000100a00 */
[----:B------:R-:W-:Y:S04]  /*eb7b0*/  STL.64 [R1+0x948], R102 ;  /* 0x0009486601007387 */ /* 0x000fe80000100a00 */
[----:B------:R-:W4:Y:S01]  /*eb7c0*/  LDS.128 R100, [R3] ;  /* 0x0000000003647984 */ /* 0x000f220000000c00 */
[----:B------:R-:W-:-:S06]  /*eb7d0*/  NOP ;  /* 0x0000000000007918 */ /* 0x000fcc0000000000 */
[----:B-1----:R-:W-:Y:S04]  /*eb7e0*/  STL.64 [R1+0x11c0], R108 ;  /* 0x0011c06c01007387 */ /* 0x002fe80000100a00 */
[----:B------:R-:W-:Y:S04]  /*eb7f0*/  STL.64 [R1+0x11c8], R110 ;  /* 0x0011c86e01007387 */ /* 0x000fe80000100a00 */
[----:B------:R-:W-:Y:S04]  /*eb800*/  STL.64 [R1+0x2060], R104 ;  /* 0x0020606801007387 */ /* 0x000fe80000100a00 */
[----:B------:R-:W-:Y:S04]  /*eb810*/  STL.64 [R1+0x2068], R106 ;  /* 0x0020686a01007387 */ /* 0x000fe80000100a00 */
[----:B----4-:R1:W-:Y:S04]  /*eb820*/  STS.128 [R2], R96 ;  /* 0x0000006002007388 */ /* 0x0103e80000000c00 */
[----:B------:R-:W-:Y:S04]  /*eb830*/  STL.64 [R1+0x3210], R100 ;  /* 0x0032106401007387 */ /* 0x000fe80000100a00 */
[----:B------:R-:W-:Y:S04]  /*eb840*/  STL.64 [R1+0x3218], R102 ;  /* 0x0032186601007387 */ /* 0x000fe80000100a00 */
[----:B-1----:R-:W4:Y:S04]  /*eb850*/  LDL.LU R96, [R1+0x3870] ;  /* 0x0038700001607983 */ /* 0x002f280000300800 */
[----:B------:R-:W4:Y:S04]  /*eb860*/  LDL.LU R97, [R1+0x3874] ;  /* 0x0038740001617983 */ /* 0x000f280000300800 */
[----:B------:R-:W4:Y:S04]  /*eb870*/  LDL.LU R98, [R1+0x3860] ;  /* 0x0038600001627983 */ /* 0x000f280000300800 */
[----:B------:R-:W4:Y:S04]  /*eb880*/  LDL.LU R99, [R1+0x3864] ;  /* 0x0038640001637983 */ /* 0x000f280000300800 */
        /* <DEDUP_REMOVED lines=10> */
[----:B------:R1:W-:Y:S01]  /*eb930*/  STS.128 [R2+0x180], R4 ;  /* 0x0001800402007388 */ /* 0x0003e20000000c00 */
[----:B------:R-:W-:-:S06]  /*eb940*/  NOP ;  /* 0x0000000000007918 */ /* 0x000fcc0000000000 */
[----:B------:R-:W1:Y:S04]  /*eb950*/  LDS.128 R100, [R0] ;  /* 0x0000000000647984 */ /* 0x000e680000000c00 */
[----:B------:R-:W1:Y:S04]  /*eb960*/  LDS.128 R108, [R227] ;  /* 0x00000000e36c7984 */ /* 0x000e680000000c00 */
[----:B------:R-:W1:Y:S04]  /*eb970*/  LDS.128 R104, [R252] ;  /* 0x00000000fc687984 */ /* 0x000e680000000c00 */
[----:B-1----:R-:W3:Y:S04]  /*eb980*/  LDL.LU R4, [R1+0x2b78] ;  /* 0x002b780001047983 */ /* 0x002ee80000300800 */
[----:B------:R-:W3:Y:S04]  /*eb990*/  LDL.LU R5, [R1+0x2b7c] ;  /* 0x002b7c0001057983 */ /* 0x000ee80000300800 */
[----:B------:R-:W3:Y:S04]  /*eb9a0*/  LDL.LU R6, [R1+0x2b98] ;  /* 0x002b980001067983 */ /* 0x000ee80000300800 */
[----:B------:R-:W3:Y:S04]  /*eb9b0*/  LDL.LU R7, [R1+0x2b9c] ;  /* 0x002b9c0001077983 */ /* 0x000ee80000300800 */
[----:B------:R-:W-:Y:S04]  /*eb9c0*/  STL.64 [R1+0x760], R100 ;  /* 0x0007606401007387 */ /* 0x000fe80000100a00 */
[----:B------:R-:W-:Y:S04]  /*eb9d0*/  STL.64 [R1+0x768], R102 ;  /* 0x0007686601007387 */ /* 0x000fe80000100a00 */
[----:B------:R-:W1:Y:S01]  /*eb9e0*/  LDS.128 R100, [R3] ;  /* 0x0000000003647984 */ /* 0x000e620000000c00 */
[----:B------:R-:W-:-:S06]  /*eb9f0*/  NOP ;  /* 0x0000000000007918 */ /* 0x000fcc0000000000 */
[----:B------:R-:W-:Y:S04]  /*eba00*/  STL.64 [R1+0xfe0], R108 ;  /* 0x000fe06c01007387 */ /* 0x000fe80000100a00 */
[----:B------:R-:W-:Y:S04]  /*eba10*/  STL.64 [R1+0xfe8], R110 ;  /* 0x000fe86e01007387 */ /* 0x000fe80000100a00 */
[----:B------:R-:W-:Y:S04]  /*eba20*/  STL.64 [R1+0x1ef0], R104 ;  /* 0x001ef06801007387 */ /* 0x000fe80000100a00 */
[----:B------:R-:W-:Y:S04]  /*eba30*/  STL.64 [R1+0x1ef8], R106 ;  /* 0x001ef86a01007387 */ /* 0x000fe80000100a00 */
[----:B----4-:R4:W-:Y:S04]  /*eba40*/  STS.128 [R2], R96 ;  /* 0x0000006002007388 */ /* 0x0109e80000000c00 */
[----:B-1----:R-:W-:Y:S04]  /*eba50*/  STL.64 [R1+0x2b90], R100 ;  /* 0x002b906401007387 */ /* 0x002fe80000100a00 */
[----:B------:R-:W-:Y:S04]  /*eba60*/  STL.64 [R1+0x2b98], R102 ;  /* 0x002b986601007387 */ /* 0x000fe80000100a00 */
[----:B----4-:R-:W4:Y:S04]  /*eba70*/  LDL.LU R96, [R1+0x3ce0] ;  /* 0x003ce00001607983 */ /* 0x010f280000300800 */
        /* <DEDUP_REMOVED lines=426> */
[----:B-1----:R-:W4:Y:S04]  /*ed520*/  LDL.LU R4, [R1+0x448] ;  /* 0x0004480001047983 */ /* 0x002f280000300800 */
[----:B------:R-:W4:Y:S04]  /*ed530*/  LDL.LU R5, [R1+0x44c] ;  /* 0x00044c0001057983 */ /* 0x000f280000300800 */
[----:B------:R-:W4:Y:S04]  /*ed540*/  LDL.LU R6, [R1+0x438] ;  /* 0x0004380001067983 */ /* 0x000f280000300800 */
[----:B------:R-:W4:Y:S04]  /*ed550*/  LDL.LU R7, [R1+0x43c] ;  /* 0x00043c0001077983 */ /* 0x000f280000300800 */
        /* <DEDUP_REMOVED lines=20> */
[----:B----4-:R-:W-:Y:S04]  /*ed6a0*/  STS.128 [R2], R96 ;  /* 0x0000006002007388 */ /* 0x010fe80000000c00 */
[----:B------:R1:W-:Y:S01]  /*ed6b0*/  STS.128 [R2+0x180], R4 ;  /* 0x0001800402007388 */ /* 0x0003e20000000c00 */
[----:B------:R-:W-:-:S06]  /*ed6c0*/  NOP ;  /* 0x0000000000007918 */ /* 0x000fcc0000000000 */
[----:B------:R-:W-:Y:S04]  /*ed6d0*/  LDS.128 R100, [R227] ;  /* 0x00000000e3647984 */ /* 0x000fe80000000c00 */
[----:B------:R-:W-:Y:S01]  /*ed6e0*/  LDS.128 R96, [R252] ;  /* 0x00000000fc607984 */ /* 0x000fe20000000c00 */
[----:B-1----:R-:W-:Y:S01]  /*ed6f0*/  IMAD.MOV.U32 R6, RZ, RZ, R12 ;  /* 0x000000ffff067224 */ /* 0x002fe200078e000c */
[----:B------:R-:W-:Y:S01]  /*ed700*/  MOV R7, R13 ;  /* 0x0000000d00077202 */ /* 0x000fe20000000f00 */
[----:B------:R-:W-:Y:S02]  /*ed710*/  IMAD.MOV.U32 R4, RZ, RZ, R8 ;  /* 0x000000ffff047224 */ /* 0x000fe400078e0008 */
[----:B------:R-:W-:Y:S02]  /*ed720*/  IMAD.MOV.U32 R5, RZ, RZ, R9 ;  /* 0x000000ffff057224 */ /* 0x000fe400078e0009 */
[----:B------:R-:W-:-:S02]  /*ed730*/  IMAD.MOV.U32 R12, RZ, RZ, R10 ;  /* 0x000000ffff0c7224 */ /* 0x000fc400078e000a */
[----:B------:R-:W-:Y:S02]  /*ed740*/  IMAD.MOV.U32 R13, RZ, RZ, R11 ;  /* 0x000000ffff0d7224 */ /* 0x000fe400078e000b */
[----:B------:R-:W1:Y:S04]  /*ed750*/  LDS.128 R8, [R0] ;  /* 0x0000000000087984 */ /* 0x000e680000000c00 */
[----:B-1----:R-:W-:Y:S04]  /*ed760*/  STL.64 [R1+0xbc0], R8 ;  /* 0x000bc00801007387 */ /* 0x002fe80000100a00 */
[----:B------:R-:W-:Y:S04]  /*ed770*/  STL.64 [R1+0xbc8], R10 ;  /* 0x000bc80a01007387 */ /* 0x000fe80000100a00 */
[----:B------:R-:W1:Y:S01]  /*ed780*/  LDS.128 R8, [R3] ;  /* 0x0000000003087984 */ /* 0x000e620000000c00 */
[----:B------:R-:W-:-:S06]  /*ed790*/  NOP ;  /* 0x0000000000007918 */ /* 0x000fcc0000000000 */
[----:B------:R-:W-:Y:S04]  /*ed7a0*/  STL.64 [R1+0x16a0], R100 ;  /* 0x0016a06401007387 */ /* 0x000fe80000100a00 */
[----:B------:R-:W-:Y:S04]  /*ed7b0*/  STL.64 [R1+0x16a8], R102 ;  /* 0x0016a86601007387 */ /* 0x000fe80000100a00 */
[----:B------:R-:W-:Y:S04]  /*ed7c0*/  STL.64 [R1+0x2760], R96 ;  /* 0x0027606001007387 */ /* 0x000fe80000100a00 */
[----:B------:R-:W-:Y:S04]  /*ed7d0*/  STL.64 [R1+0x2768], R98 ;  /* 0x0027686201007387 */ /* 0x000fe80000100a00 */
[----:B------:R-:W-:Y:S04]  /*ed7e0*/  STS.128 [R2+0x180], R12 ;  /* 0x0001800c02007388 */ /* 0x000fe80000000c00 */
[----:B-1----:R-:W-:Y:S04]  /*ed7f0*/  STL.64 [R1+0x3470], R8 ;  /* 0x0034700801007387 */ /* 0x002fe80000100a00 */
[----:B------:R-:W-:Y:S04]  /*ed800*/  STL.64 [R1+0x3478], R10 ;  /* 0x0034780a01007387 */ /* 0x000fe80000100a00 */
[----:B---3--:R1:W-:Y:S04]  /*ed810*/  STS.128 [R2+0x80], R88 ;  /* 0x0000805802007388 */ /* 0x0083e80000000c00 */
[----:B-1----:R-:W3:Y:S04]  /*ed820*/  LDL.LU R88, [R1+0x1310] ;  /* 0x0013100001587983 */ /* 0x002ee80000300800 */
        /* <DEDUP_REMOVED lines=11> */
[----:B------:R1:W-:Y:S04]  /*ed8e0*/  STS.128 [R2+0x100], R4 ;  /* 0x0001000402007388 */ /* 0x0003e80000000c00 */
[----:B--2---:R-:W-:Y:S01]  /*ed8f0*/  STS.128 [R2], R92 ;  /* 0x0000005c02007388 */ /* 0x004fe20000000c00 */
[----:B------:R-:W-:-:S06]  /*ed900*/  NOP ;  /* 0x0000000000007918 */ /* 0x000fcc0000000000 */
[----:B------:R-:W2:Y:S04]  /*ed910*/  LDS.128 R92, [R0] ;  /* 0x00000000005c7984 */ /* 0x000ea80000000c00 */
[----:B------:R-:W2:Y:S04]  /*ed920*/  LDS.128 R100, [R227] ;  /* 0x00000000e3647984 */ /* 0x000ea80000000c00 */
[----:B-1----:R-:W4:Y:S04]  /*ed930*/  LDL.LU R4, [R1+0x1ff8] ;  /* 0x001ff80001047983 */ /* 0x002f280000300800 */
[----:B------:R-:W4:Y:S04]  /*ed940*/  LDL.LU R5, [R1+0x1ffc] ;  /* 0x001ffc0001057983 */ /* 0x000f280000300800 */
[----:B------:R-:W4:Y:S04]  /*ed950*/  LDL.LU R6, [R1+0x2128] ;  /* 0x0021280001067983 */ /* 0x000f280000300800 */
[----:B------:R-:W4:Y:S04]  /*ed960*/  LDL.LU R7, [R1+0x212c] ;  /* 0x00212c0001077983 */ /* 0x000f280000300800 */
[----:B------:R-:W1:Y:S04]  /*ed970*/  LDS.128 R96, [R252] ;  /* 0x00000000fc607984 */ /* 0x000e680000000c00 */
[----:B--2---:R-:W-:Y:S04]  /*ed980*/  STL.64 [R1+0x920], R92 ;  /* 0x0009205c01007387 */ /* 0x004fe80000100a00 */
[----:B------:R-:W-:Y:S04]  /*ed990*/  STL.64 [R1+0x928], R94 ;  /* 0x0009285e01007387 */ /* 0x000fe80000100a00 */
[----:B------:R-:W2:Y:S01]  /*ed9a0*/  LDS.128 R92, [R3] ;  /* 0x00000000035c7984 */ /* 0x000ea20000000c00 */
[----:B------:R-:W-:-:S06]  /*ed9b0*/  NOP ;  /* 0x0000000000007918 */ /* 0x000fcc0000000000 */
[----:B------:R-:W-:Y:S04]  /*ed9c0*/  STL.64 [R1+0x11b0], R100 ;  /* 0x0011b06401007387 */ /* 0x000fe80000100a00 */
[----:B------:R-:W-:Y:S04]  /*ed9d0*/  STL.64 [R1+0x11b8], R102 ;  /* 0x0011b86601007387 */ /* 0x000fe80000100a00 */
[----:B-1----:R-:W-:Y:S04]  /*ed9e0*/  STL.64 [R1+0x2120], R96 ;  /* 0x0021206001007387 */ /* 0x002fe80000100a00 */
[----:B------:R-:W-:Y:S04]  /*ed9f0*/  STL.64 [R1+0x2128], R98 ;  /* 0x0021286201007387 */ /* 0x000fe80000100a00 */
[----:B--2---:R-:W-:Y:S04]  /*eda00*/  STL.64 [R1+0x3440], R92 ;  /* 0x0034405c01007387 */ /* 0x004fe80000100a00 */
[----:B------:R-:W-:Y:S04]  /*eda10*/  STL.64 [R1+0x3448], R94 ;  /* 0x0034485e01007387 */ /* 0x000fe80000100a00 */
[----:B---3--:R1:W-:Y:S04]  /*eda20*/  STS.128 [R2], R88 ;  /* 0x0000005802007388 */ /* 0x0083e80000000c00 */
[----:B-1----:R-:W2:Y:S04]  /*eda30*/  LDL.LU R88, [R1+0x3850] ;  /* 0x0038500001587983 */ /* 0x002ea80000300800 */
[----:B------:R-:W2:Y:S04]  /*eda40*/  LDL.LU R89, [R1+0x3854] ;  /* 0x0038540001597983 */ /* 0x000ea80000300800 */
[----:B------:R-:W2:Y:S04]  /*eda50*/  LDL.LU R90, [R1+0x3840] ;  /* 0x00384000015a7983 */ /* 0x000ea80000300800 */
[----:B----4-:R1:W-:Y:S04]  /*eda60*/  STS.128 [R2+0x80], R12 ;  /* 0x0000800c02007388 */ /* 0x0103e80000000c00 */
[----:B------:R-:W2:Y:S04]  /*eda70*/  LDL.LU R91, [R1+0x3844] ;  /* 0x00384400015b7983 */ /* 0x000ea80000300800 */
[----:B------:R3:W-:Y:S04]  /*eda80*/  STS.128 [R2+0x100], R8 ;  /* 0x0001000802007388 */ /* 0x0007e80000000c00 */
[----:B-1----:R-:W4:Y:S04]  /*eda90*/  LDL.LU R12, [R1+0x3858] ;  /* 0x00385800010c7983 */ /* 0x002f280000300800 */
[----:B------:R-:W4:Y:S04]  /*edaa0*/  LDL.LU R13, [R1+0x385c] ;  /* 0x00385c00010d7983 */ /* 0x000f280000300800 */
[----:B------:R-:W4:Y:S04]  /*edab0*/  LDL.LU R14, [R1+0x3848] ;  /* 0x00384800010e7983 */ /* 0x000f280000300800 */
[----:B------:R-:W4:Y:S04]  /*edac0*/  LDL.LU R15, [R1+0x384c] ;  /* 0x00384c00010f7983 */ /* 0x000f280000300800 */
[----:B---3--:R-:W3:Y:S04]  /*edad0*/  LDL.LU R8, [R1+0x2ba0] ;  /* 0x002ba00001087983 */ /* 0x008ee80000300800 */
        /* <DEDUP_REMOVED lines=26> */
[----:B----4-:R1:W-:Y:S04]  /*edc80*/  STS.128 [R2+0x80], R12 ;  /* 0x0000800c02007388 */ /* 0x0103e80000000c00 */
[----:B------:R-:W2:Y:S04]  /*edc90*/  LDL.LU R91, [R1+0x3cb4] ;  /* 0x003cb400015b7983 */ /* 0x000ea80000300800 */
[----:B---3--:R3:W-:Y:S04]  /*edca0*/  STS.128 [R2+0x100], R8 ;  /* 0x0001000802007388 */ /* 0x0087e80000000c00 */
        /* <DEDUP_REMOVED lines=119> */
[----:B------:R-:W-:Y:S04]  /*ee420*/  STL [R1+0x7504], R243 ;  /* 0x007504f301007387 */ /* 0x000fe80000100800 */
        /* <DEDUP_REMOVED lines=302> */
[----:B-1----:R-:W2:Y:S04]  /*ef710*/  LDL.LU R4, [R1+0x428] ;  /* 0x0004280001047983 */ /* 0x002ea80000300800 */
[----:B------:R-:W2:Y:S04]  /*ef720*/  LDL.LU R5, [R1+0x42c] ;  /* 0x00042c0001057983 */ /* 0x000ea80000300800 */
[----:B------:R-:W2:Y:S04]  /*ef730*/  LDL.LU R6, [R1+0x418] ;  /* 0x0004180001067983 */ /* 0x000ea80000300800 */
[----:B------:R-:W2:Y:S04]  /*ef740*/  LDL.LU R7, [R1+0x41c] ;  /* 0x00041c0001077983 */ /* 0x000ea80000300800 */
        /* <DEDUP_REMOVED lines=10> */
[----:B----4-:R1:W-:Y:S04]  /*ef7f0*/  STS.128 [R2+0x80], R12 ;  /* 0x0000800c02007388 */ /* 0x0103e80000000c00 */
[----:B-1----:R-:W4:Y:S04]  /*ef800*/  LDL.LU R12, [R1+0x1190] ;  /* 0x00119000010c7983 */ /* 0x002f280000300800 */
[----:B------:R-:W4:Y:S04]  /*ef810*/  LDL.LU R13, [R1+0x1194] ;  /* 0x00119400010d7983 */ /* 0x000f280000300800 */
[----:B------:R-:W4:Y:S04]  /*ef820*/  LDL.LU R14, [R1+0x1180] ;  /* 0x00118000010e7983 */ /* 0x000f280000300800 */
[----:B---3--:R1:W-:Y:S04]  /*ef830*/  STS.128 [R2+0x100], R8 ;  /* 0x0001000802007388 */ /* 0x0083e80000000c00 */
[----:B------:R-:W4:Y:S04]  /*ef840*/  LDL.LU R15, [R1+0x1184] ;  /* 0x00118400010f7983 */ /* 0x000f280000300800 */
[----:B-1----:R-:W4:Y:S04]  /*ef850*/  LDL.LU R8, [R1+0x1198] ;  /* 0x0011980001087983 */ /* 0x002f280000300800 */
[----:B------:R-:W4:Y:S04]  /*ef860*/  LDL.LU R9, [R1+0x119c] ;  /* 0x00119c0001097983 */ /* 0x000f280000300800 */
[----:B------:R-:W4:Y:S04]  /*ef870*/  LDL.LU R10, [R1+0x1188] ;  /* 0x00118800010a7983 */ /* 0x000f280000300800 */
[----:B------:R-:W4:Y:S04]  /*ef880*/  LDL.LU R11, [R1+0x118c] ;  /* 0x00118c00010b7983 */ /* 0x000f280000300800 */
[----:B--2---:R1:W-:Y:S04]  /*ef890*/  STS.128 [R2+0x180], R4 ;  /* 0x0001800402007388 */ /* 0x0043e80000000c00 */
[----:B------:R-:W-:Y:S01]  /*ef8a0*/  STS.128 [R2], R88 ;  /* 0x0000005802007388 */ /* 0x000fe20000000c00 */
[----:B------:R-:W-:-:S06]  /*ef8b0*/  NOP ;  /* 0x0000000000007918 */ /* 0x000fcc0000000000 */
[----:B------:R-:W-:Y:S04]  /*ef8c0*/  LDS.128 R92, [R227] ;  /* 0x00000000e35c7984 */ /* 0x000fe80000000c00 */
[----:B------:R-:W-:Y:S01]  /*ef8d0*/  LDS.128 R88, [R252] ;  /* 0x00000000fc587984 */ /* 0x000fe20000000c00 */
[----:B-1----:R-:W-:Y:S01]  /*ef8e0*/  IMAD.MOV.U32 R6, RZ, RZ, R20 ;  /* 0x000000ffff067224 */ /* 0x002fe200078e0014 */
[----:B------:R-:W-:Y:S01]  /*ef8f0*/  MOV R5, R17 ;  /* 0x0000001100057202 */ /* 0x000fe20000000f00 */
[----:B------:R-:W-:Y:S01]  /*ef900*/  IMAD.MOV.U32 R7, RZ, RZ, R21 ;  /* 0x000000ffff077224 */ /* 0x000fe200078e0015 */
[----:B------:R-:W-:Y:S01]  /*ef910*/  MOV R21, R19 ;  /* 0x0000001300157202 */ /* 0x000fe20000000f00 */
[----:B------:R-:W-:Y:S02]  /*ef920*/  IMAD.MOV.U32 R4, RZ, RZ, R16 ;  /* 0x000000ffff047224 */ /* 0x000fe400078e0010 */
[----:B------:R-:W-:-:S02]  /*ef930*/  IMAD.MOV.U32 R20, RZ, RZ, R18 ;  /* 0x000000ffff147224 */ /* 0x000fc400078e0012 */
        /* <DEDUP_REMOVED lines=13> */
[----:B--2---:R-:W3:Y:S04]  /*efa10*/  LDL.LU R18, [R1+0x15b0] ;  /* 0x0015b00001127983 */ /* 0x004ee80000300800 */
[----:B------:R-:W3:Y:S04]  /*efa20*/  LDL.LU R19, [R1+0x15b4] ;  /* 0x0015b40001137983 */ /* 0x000ee80000300800 */
[----:B----4-:R1:W-:Y:S04]  /*efa30*/  STS.128 [R2], R12 ;  /* 0x0000000c02007388 */ /* 0x0103e80000000c00 */
[----:B-1----:R-:W2:Y:S04]  /*efa40*/  LDL.LU R12, [R1+0x1558] ;  /* 0x00155800010c7983 */ /* 0x002ea80000300800 */
[----:B------:R-:W2:Y:S04]  /*efa50*/  LDL.LU R13, [R1+0x155c] ;  /* 0x00155c00010d7983 */ /* 0x000ea80000300800 */
[----:B------:R-:W2:Y:S04]  /*efa60*/  LDL.LU R14, [R1+0x15b8] ;  /* 0x0015b800010e7983 */ /* 0x000ea80000300800 */
[----:B------:R1:W-:Y:S04]  /*efa70*/  STS.128 [R2+0x80], R8 ;  /* 0x0000800802007388 */ /* 0x0003e80000000c00 */
[----:B------:R-:W2:Y:S04]  /*efa80*/  LDL.LU R15, [R1+0x15bc] ;  /* 0x0015bc00010f7983 */ /* 0x000ea80000300800 */
[----:B-1----:R-:W4:Y:S04]  /*efa90*/  LDL.LU R8, [R1+0x2140] ;  /* 0x0021400001087983 */ /* 0x002f280000300800 */
[----:B------:R-:W4:Y:S04]  /*efaa0*/  LDL.LU R9, [R1+0x2144] ;  /* 0x0021440001097983 */ /* 0x000f280000300800 */
[----:B------:R-:W4:Y:S04]  /*efab0*/  LDL.LU R10, [R1+0x21c0] ;  /* 0x0021c000010a7983 */ /* 0x000f280000300800 */
[----:B------:R-:W4:Y:S04]  /*efac0*/  LDL.LU R11, [R1+0x21c4] ;  /* 0x0021c400010b7983 */ /* 0x000f280000300800 */
[----:B------:R1:W-:Y:S04]  /*efad0*/  STS.128 [R2+0x100], R4 ;  /* 0x0001000402007388 */ /* 0x0003e80000000c00 */
[----:B------:R-:W-:Y:S01]  /*efae0*/  STS.128 [R2+0x180], R20 ;  /* 0x0001801402007388 */ /* 0x000fe20000000c00 */
[----:B------:R-:W-:-:S06]  /*efaf0*/  NOP ;  /* 0x0000000000007918 */ /* 0x000fcc0000000000 */
[----:B------:R-:W1:Y:S04]  /*efb00*/  LDS.128 R20, [R0] ;  /* 0x0000000000147984 */ /* 0x000e680000000c00 */
[----:B------:R-:W1:Y:S04]  /*efb10*/  LDS.128 R92, [R227] ;  /* 0x00000000e35c7984 */ /* 0x000e680000000c00 */
[----:B-1----:R-:W4:Y:S04]  /*efb20*/  LDL.LU R4, [R1+0x2148] ;  /* 0x0021480001047983 */ /* 0x002f280000300800 */
[----:B------:R-:W4:Y:S04]  /*efb30*/  LDL.LU R5, [R1+0x214c] ;  /* 0x00214c0001057983 */ /* 0x000f280000300800 */
[----:B------:R-:W4:Y:S04]  /*efb40*/  LDL.LU R6, [R1+0x21c8] ;  /* 0x0021c80001067983 */ /* 0x000f280000300800 */
[----:B------:R-:W4:Y:S04]  /*efb50*/  LDL.LU R7, [R1+0x21cc] ;  /* 0x0021cc0001077983 */ /* 0x000f280000300800 */
[----:B------:R-:W1:Y:S04]  /*efb60*/  LDS.128 R88, [R252] ;  /* 0x00000000fc587984 */ /* 0x000e680000000c00 */
[----:B------:R-:W-:Y:S04]  /*efb70*/  STL.64 [R1+0x8f0], R20 ;  /* 0x0008f01401007387 */ /* 0x000fe80000100a00 */
[----:B------:R-:W-:Y:S04]  /*efb80*/  STL.64 [R1+0x8f8], R22 ;  /* 0x0008f81601007387 */ /* 0x000fe80000100a00 */
[----:B------:R-:W3:Y:S01]  /*efb90*/  LDS.128 R20, [R3] ;  /* 0x0000000003147984 */ /* 0x000ee20000000c00 */
[----:B------:R-:W-:-:S06]  /*efba0*/  NOP ;  /* 0x0000000000007918 */ /* 0x000fcc0000000000 */
[----:B------:R-:W-:Y:S04]  /*efbb0*/  STL.64 [R1+0x1180], R92 ;  /* 0x0011805c01007387 */ /* 0x000fe80000100a00 */
[----:B------:R-:W-:Y:S04]  /*efbc0*/  STL.64 [R1+0x1188], R94 ;  /* 0x0011885e01007387 */ /* 0x000fe80000100a00 */
[----:B-1----:R-:W-:Y:S04]  /*efbd0*/  STL.64 [R1+0x2480], R88 ;  /* 0x0024805801007387 */ /* 0x002fe80000100a00 */
[----:B------:R-:W-:Y:S04]  /*efbe0*/  STL.64 [R1+0x2488], R90 ;  /* 0x0024885a01007387 */ /* 0x000fe80000100a00 */
[----:B---3--:R-:W-:Y:S04]  /*efbf0*/  STL.64 [R1+0x3570], R20 ;  /* 0x0035701401007387 */ /* 0x008fe80000100a00 */
[----:B------:R-:W-:Y:S04]  /*efc00*/  STL.64 [R1+0x3578], R22 ;  /* 0x0035781601007387 */ /* 0x000fe80000100a00 */
[----:B------:R1:W-:Y:S04]  /*efc10*/  STS.128 [R2], R16 ;  /* 0x0000001002007388 */ /* 0x0003e80000000c00 */
[----:B-1----:R-:W3:Y:S04]  /*efc20*/  LDL.LU R16, [R1+0x3830] ;  /* 0x0038300001107983 */ /* 0x002ee80000300800 */
[----:B------:R-:W3:Y:S04]  /*efc30*/  LDL.LU R17, [R1+0x3834] ;  /* 0x0038340001117983 */ /* 0x000ee80000300800 */
[----:B------:R-:W3:Y:S04]  /*efc40*/  LDL.LU R18, [R1+0x3820] ;  /* 0x0038200001127983 */ /* 0x000ee80000300800 */
[----:B------:R-:W3:Y:S04]  /*efc50*/  LDL.LU R19, [R1+0x3824] ;  /* 0x0038240001137983 */ /* 0x000ee80000300800 */
[----:B--2---:R1:W-:Y:S04]  /*efc60*/  STS.128 [R2+0x80], R12 ;  /* 0x0000800c02007388 */ /* 0x0043e80000000c00 */
[----:B-1----:R-:W2:Y:S04]  /*efc70*/  LDL.LU R12, [R1+0x3838] ;  /* 0x00383800010c7983 */ /* 0x002ea80000300800 */
[----:B------:R-:W2:Y:S04]  /*efc80*/  LDL.LU R13, [R1+0x383c] ;  /* 0x00383c00010d7983 */ /* 0x000ea80000300800 */
[----:B------:R-:W2:Y:S04]  /*efc90*/  LDL.LU R14, [R1+0x3828] ;  /* 0x00382800010e7983 */ /* 0x000ea80000300800 */
[----:B----4-:R1:W-:Y:S04]  /*efca0*/  STS.128 [R2+0x100], R8 ;  /* 0x0001000802007388 */ /* 0x0103e80000000c00 */
[----:B------:R-:W2:Y:S04]  /*efcb0*/  LDL.LU R15, [R1+0x382c] ;  /* 0x00382c00010f7983 */ /* 0x000ea80000300800 */
[----:B-1----:R-:W4:Y:S04]  /*efcc0*/  LDL.LU R8, [R1+0x2bd0] ;  /* 0x002bd00001087983 */ /* 0x002f280000300800 */
[----:B------:R-:W4:Y:S04]  /*efcd0*/  LDL.LU R9, [R1+0x2bd4] ;  /* 0x002bd40001097983 */ /* 0x000f280000300800 */
[----:B------:R-:W4:Y:S04]  /*efce0*/  LDL.LU R10, [R1+0x2c00] ;  /* 0x002c0000010a7983 */ /* 0x000f280000300800 */
[----:B------:R-:W4:Y:S04]  /*efcf0*/  LDL.LU R11, [R1+0x2c04] ;  /* 0x002c0400010b7983 */ /* 0x000f280000300800 */
        /* <DEDUP_REMOVED lines=19> */
[----:B---3--:R1:W-:Y:S04]  /*efe30*/  STS.128 [R2], R16 ;  /* 0x0000001002007388 */ /* 0x0083e80000000c00 */
        /* <DEDUP_REMOVED lines=32> */
[----:B---3--:R1:W-:Y:S04]  /*f0040*/  STS.128 [R2], R16 ;  /* 0x0000001002007388 */ /* 0x0083e80000000c00 */
[----:B------:R-:W-:Y:S04]  /*f0050*/  STL.64 [R1+0x2bd8], R22 ;  /* 0x002bd81601007387 */ /* 0x000fe80000100a00 */
        /* <DEDUP_REMOVED lines=411> */
[----:B----4-:R1:W-:Y:S04]  /*f1a10*/  STS.128 [R2+0x100], R8 ;  /* 0x0001000802007388 */ /* 0x0103e80000000c00 */
[----:B------:R-:W2:Y:S04]  /*f1a20*/  LDL.LU R15, [R1+0x1164] ;  /* 0x00116400010f7983 */ /* 0x000ea80000300800 */
[----:B-1----:R-:W2:Y:S04]  /*f1a30*/  LDL.LU R8, [R1+0x1178] ;  /* 0x0011780001087983 */ /* 0x002ea80000300800 */
[----:B------:R-:W2:Y:S04]  /*f1a40*/  LDL.LU R9, [R1+0x117c] ;  /* 0x00117c0001097983 */ /* 0x000ea80000300800 */
[----:B------:R-:W2:Y:S04]  /*f1a50*/  LDL.LU R10, [R1+0x1168] ;  /* 0x00116800010a7983 */ /* 0x000ea80000300800 */
[----:B------:R-:W2:Y:S04]  /*f1a60*/  LDL.LU R11, [R1+0x116c] ;  /* 0x00116c00010b7983 */ /* 0x000ea80000300800 */
[----:B---3--:R-:W-:Y:S04]  /*f1a70*/  STS.128 [R2], R16 ;  /* 0x0000001002007388 */ /* 0x008fe80000000c00 */
[----:B------:R1:W-:Y:S01]  /*f1a80*/  STS.128 [R2+0x180], R4 ;  /* 0x0001800402007388 */ /* 0x0003e20000000c00 */
[----:B------:R-:W-:-:S06]  /*f1a90*/  NOP ;  /* 0x0000000000007918 */ /* 0x000fcc0000000000 */
[----:B------:R-:W3:Y:S04]  /*f1aa0*/  LDS.128 R16, [R0] ;  /* 0x0000000000107984 */ /* 0x000ee80000000c00 */
        /* <DEDUP_REMOVED lines=8> */
[----:B---3--:R-:W-:Y:S04]  /*f1b30*/  STL.64 [R1+0xab0], R16 ;  /* 0x000ab01001007387 */ /* 0x008fe80000100a00 */
[----:B------:R-:W-:Y:S04]  /*f1b40*/  STL.64 [R1+0xab8], R18 ;  /* 0x000ab81201007387 */ /* 0x000fe80000100a00 */
[----:B------:R-:W3:Y:S01]  /*f1b50*/  LDS.128 R16, [R3] ;  /* 0x0000000003107984 */ /* 0x000ee20000000c00 */
[----:B------:R-:W-:-:S06]  /*f1b60*/  NOP ;  /* 0x0000000000007918 */ /* 0x000fcc0000000000 */
[----:B-1----:R-:W-:Y:S04]  /*f1b70*/  STL.64 [R1+0x1880], R24 ;  /* 0x0018801801007387 */ /* 0x002fe80000100a00 */
[----:B------:R-:W-:Y:S04]  /*f1b80*/  STL.64 [R1+0x1888], R26 ;  /* 0x0018881a01007387 */ /* 0x000fe80000100a00 */
[----:B------:R-:W-:Y:S04]  /*f1b90*/  STL.64 [R1+0x2470], R20 ;  /* 0x0024701401007387 */ /* 0x000fe80000100a00 */
[----:B------:R-:W-:Y:S04]  /*f1ba0*/  STL.64 [R1+0x2478], R22 ;  /* 0x0024781601007387 */ /* 0x000fe80000100a00 */
[----:B---3--:R1:W-:Y:S04]  /*f1bb0*/  STL.64 [R1+0x36f0], R16 ;  /* 0x0036f01001007387 */ /* 0x0083e80000100a00 */
[----:B------:R3:W-:Y:S04]  /*f1bc0*/  STL.64 [R1+0x36f8], R18 ;  /* 0x0036f81201007387 */ /* 0x0007e80000100a00 */
[----:B-1----:R-:W4:Y:S04]  /*f1bd0*/  LDL.LU R16, [R1+0x1650] ;  /* 0x0016500001107983 */ /* 0x002f280000300800 */
[----:B------:R-:W4:Y:S04]  /*f1be0*/  LDL.LU R17, [R1+0x1654] ;  /* 0x0016540001117983 */ /* 0x000f280000300800 */
[----:B---3--:R-:W4:Y:S04]  /*f1bf0*/  LDL.LU R18, [R1+0x1690] ;  /* 0x0016900001127983 */ /* 0x008f280000300800 */
[----:B------:R-:W4:Y:S04]  /*f1c00*/  LDL.LU R19, [R1+0x1694] ;  /* 0x0016940001137983 */ /* 0x000f280000300800 */
[----:B--2---:R1:W-:Y:S04]  /*f1c10*/  STS.128 [R2], R12 ;  /* 0x0000000c02007388 */ /* 0x0043e80000000c00 */
[----:B-1----:R-:W2:Y:S04]  /*f1c20*/  LDL.LU R12, [R1+0x1658] ;  /* 0x00165800010c7983 */ /* 0x002ea80000300800 */
[----:B------:R-:W2:Y:S04]  /*f1c30*/  LDL.LU R13, [R1+0x165c] ;  /* 0x00165c00010d7983 */ /* 0x000ea80000300800 */
[----:B------:R-:W2:Y:S04]  /*f1c40*/  LDL.LU R14, [R1+0x1698] ;  /* 0x00169800010e7983 */ /* 0x000ea80000300800 */
[----:B------:R1:W-:Y:S04]  /*f1c50*/  STS.128 [R2+0x80], R8 ;  /* 0x0000800802007388 */ /* 0x0003e80000000c00 */
        /* <DEDUP_REMOVED lines=9> */
[----:B------:R-:W1:Y:S04]  /*f1cf0*/  LDS.128 R28, [R227] ;  /* 0x00000000e31c7984 */ /* 0x000e680000000c00 */
[----:B-1----:R-:W3:Y:S04]  /*f1d00*/  LDL.LU R4, [R1+0x2278] ;  /* 0x0022780001047983 */ /* 0x002ee80000300800 */
[----:B------:R-:W3:Y:S04]  /*f1d10*/  LDL.LU R5, [R1+0x227c] ;  /* 0x00227c0001057983 */ /* 0x000ee80000300800 */
[----:B------:R-:W3:Y:S04]  /*f1d20*/  LDL.LU R6, [R1+0x22b8] ;  /* 0x0022b80001067983 */ /* 0x000ee80000300800 */
[----:B------:R-:W3:Y:S04]  /*f1d30*/  LDL.LU R7, [R1+0x22bc] ;  /* 0x0022bc0001077983 */ /* 0x000ee80000300800 */
[----:B------:R-:W1:Y:S04]  /*f1d40*/  LDS.128 R24, [R252] ;  /* 0x00000000fc187984 */ /* 0x000e680000000c00 */
[----:B------:R-:W-:Y:S04]  /*f1d50*/  STL.64 [R1+0x700], R20 ;  /* 0x0007001401007387 */ /* 0x000fe80000100a00 */
[----:B------:R-:W-:Y:S04]  /*f1d60*/  STL.64 [R1+0x708], R22 ;  /* 0x0007081601007387 */ /* 0x000fe80000100a00 */
[----:B------:R-:W4:Y:S01]  /*f1d70*/  LDS.128 R20, [R3] ;  /* 0x0000000003147984 */ /* 0x000f220000000c00 */
[----:B------:R-:W-:-:S06]  /*f1d80*/  NOP ;  /* 0x0000000000007918 */ /* 0x000fcc0000000000 */
[----:B------:R-:W-:Y:S04]  /*f1d90*/  STL.64 [R1+0x1170], R28 ;  /* 0x0011701c01007387 */ /* 0x000fe80000100a00 */
[----:B------:R-:W-:Y:S04]  /*f1da0*/  STL.64 [R1+0x1178], R30 ;  /* 0x0011781e01007387 */ /* 0x000fe80000100a00 */
[----:B-1----:R-:W-:Y:S04]  /*f1db0*/  STL.64 [R1+0x22b0], R24 ;  /* 0x0022b01801007387 */ /* 0x002fe80000100a00 */
        /* <DEDUP_REMOVED lines=485> */
[----:B-1----:R-:W2:Y:S04]  /*f3c10*/  LDL.LU R8, [R1+0x1158] ;  /* 0x0011580001087983 */ /* 0x002ea80000300800 */
[----:B------:R-:W2:Y:S04]  /*f3c20*/  LDL.LU R9, [R1+0x115c] ;  /* 0x00115c0001097983 */ /* 0x000ea80000300800 */
[----:B------:R-:W2:Y:S04]  /*f3c30*/  LDL.LU R10, [R1+0x1148] ;  /* 0x00114800010a7983 */ /* 0x000ea80000300800 */
[----:B------:R-:W2:Y:S04]  /*f3c40*/  LDL.LU R11, [R1+0x114c] ;  /* 0x00114c00010b7983 */ /* 0x000ea80000300800 */
[----:B----4-:R-:W-:Y:S04]  /*f3c50*/  STS.128 [R2], R16 ;  /* 0x0000001002007388 */ /* 0x010fe80000000c00 */
[----:B------:R-:W-:Y:S01]  /*f3c60*/  STS.128 [R2+0x180], R4 ;  /* 0x0001800402007388 */ /* 0x000fe20000000c00 */
[----:B------:R-:W-:-:S06]  /*f3c70*/  NOP ;  /* 0x0000000000007918 */ /* 0x000fcc0000000000 */
[----:B------:R-:W1:Y:S04]  /*f3c80*/  LDS.128 R16, [R0] ;  /* 0x0000000000107984 */ /* 0x000e680000000c00 */
[----:B------:R-:W4:Y:S04]  /*f3c90*/  LDS.128 R24, [R227] ;  /* 0x00000000e3187984 */ /* 0x000f280000000c00 */
[----:B------:R-:W4:Y:S04]  /*f3ca0*/  LDS.128 R20, [R252] ;  /* 0x00000000fc147984 */ /* 0x000f280000000c00 */
[----:B-1----:R-:W-:Y:S04]  /*f3cb0*/  STL.64 [R1+0xa90], R16 ;  /* 0x000a901001007387 */ /* 0x002fe80000100a00 */
[----:B------:R-:W-:Y:S04]  /*f3cc0*/  STL.64 [R1+0xa98], R18 ;  /* 0x000a981201007387 */ /* 0x000fe80000100a00 */
[----:B------:R-:W1:Y:S01]  /*f3cd0*/  LDS.128 R16, [R3] ;  /* 0x0000000003107984 */ /* 0x000e620000000c00 */
[----:B------:R-:W-:-:S06]  /*f3ce0*/  NOP ;  /* 0x0000000000007918 */ /* 0x000fcc0000000000 */
[----:B----4-:R-:W-:Y:S04]  /*f3cf0*/  STL.64 [R1+0x1620], R24 ;  /* 0x0016201801007387 */ /* 0x010fe80000100a00 */
[----:B------:R-:W-:Y:S04]  /*f3d00*/  STL.64 [R1+0x1628], R26 ;  /* 0x0016281a01007387 */ /* 0x000fe80000100a00 */
[----:B------:R-:W-:Y:S04]  /*f3d10*/  STL.64 [R1+0x2450], R20 ;  /* 0x0024501401007387 */ /* 0x000fe80000100a00 */
[----:B------:R-:W-:Y:S04]  /*f3d20*/  STL.64 [R1+0x2458], R22 ;  /* 0x0024581601007387 */ /* 0x000fe80000100a00 */
[----:B-1----:R1:W-:Y:S04]  /*f3d30*/  STL.64 [R1+0x38c0], R16 ;  /* 0x0038c01001007387 */ /* 0x0023e80000100a00 */
[----:B------:R4:W-:Y:S04]  /*f3d40*/  STL.64 [R1+0x38c8], R18 ;  /* 0x0038c81201007387 */ /* 0x0009e80000100a00 */
[----:B-1----:R-:W3:Y:S04]  /*f3d50*/  LDL.LU R16, [R1+0x1790] ;  /* 0x0017900001107983 */ /* 0x002ee80000300800 */
[----:B------:R-:W3:Y:S04]  /*f3d60*/  LDL.LU R17, [R1+0x1794] ;  /* 0x0017940001117983 */ /* 0x000ee80000300800 */
[----:B----4-:R-:W3:Y:S04]  /*f3d70*/  LDL.LU R18, [R1+0x17c0] ;  /* 0x0017c00001127983 */ /* 0x010ee80000300800 */
[----:B------:R-:W3:Y:S04]  /*f3d80*/  LDL.LU R19, [R1+0x17c4] ;  /* 0x0017c40001137983 */ /* 0x000ee80000300800 */
[----:B--2---:R1:W-:Y:S04]  /*f3d90*/  STS.128 [R2], R12 ;  /* 0x0000000c02007388 */ /* 0x0043e80000000c00 */
        /* <DEDUP_REMOVED lines=8> */
[----:B------:R-:W4:Y:S01]  /*f3e20*/  LDL.LU R11, [R1+0x2414] ;  /* 0x00241400010b7983 */ /* 0x000f220000300800 */
[----:B------:R-:W-:Y:S01]  /*f3e30*/  IMAD.MOV.U32 R6, RZ, RZ, R36 ;  /* 0x000000ffff067224 */ /* 0x000fe200078e0024 */
[----:B------:R-:W-:Y:S01]  /*f3e40*/  MOV R5, R33 ;  /* 0x0000002100057202 */ /* 0x000fe20000000f00 */
[----:B------:R-:W-:Y:S01]  /*f3e50*/  IMAD.MOV.U32 R7, RZ, RZ, R37 ;  /* 0x000000ffff077224 */ /* 0x000fe200078e0025 */
[----:B------:R-:W-:Y:S01]  /*f3e60*/  MOV R37, R35 ;  /* 0x0000002300257202 */ /* 0x000fe20000000f00 */
[----:B------:R-:W-:-:S02]  /*f3e70*/  IMAD.MOV.U32 R4, RZ, RZ, R32 ;  /* 0x000000ffff047224 */ /* 0x000fc400078e0020 */
[----:B------:R-:W-:-:S03]  /*f3e80*/  IMAD.MOV.U32 R36, RZ, RZ, R34 ;  /* 0x000000ffff247224 */ /* 0x000fc600078e0022 */
        /* <DEDUP_REMOVED lines=18> */
[----:B---3--:R1:W-:Y:S04]  /*f3fb0*/  STS.128 [R2], R16 ;  /* 0x0000001002007388 */ /* 0x0083e80000000c00 */
[----:B------:R-:W-:Y:S04]  /*f3fc0*/  STL.64 [R1+0x3890], R20 ;  /* 0x0038901401007387 */ /* 0x000fe80000100a00 */
        /* <DEDUP_REMOVED lines=32> */
[----:B---3--:R3:W-:Y:S04]  /*f41d0*/  STS.128 [R2], R16 ;  /* 0x0000001002007388 */ /* 0x0087e80000000c00 */
[----:B-1----:R-:W-:Y:S04]  /*f41e0*/  STL.64 [R1+0x2c70], R20 ;  /* 0x002c701401007387 */ /* 0x002fe80000100a00 */
[----:B------:R-:W-:Y:S04]  /*f41f0*/  STL.64 [R1+0x2c78], R22 ;  /* 0x002c781601007387 */ /* 0x000fe80000100a00 */
[----:B---3--:R-:W3:Y:S04]  /*f4200*/  LDL.LU R16, [R1+0x3c60] ;  /* 0x003c600001107983 */ /* 0x008ee80000300800 */
        /* <DEDUP_REMOVED lines=451> */
[----:B------:R-:W-:Y:S01]  /*f5e40*/  STS.128 [R2+0x180], R4 ;  /* 0x0001800402007388 */ /* 0x000fe20000000c00 */
[----:B------:R-:W-:-:S06]  /*f5e50*/  NOP ;  /* 0x0000000000007918 */ /* 0x000fcc0000000000 */
[----:B------:R-:W1:Y:S04]  /*f5e60*/  LDS.128 R16, [R0] ;  /* 0x0000000000107984 */ /* 0x000e680000000c00 */
[----:B------:R-:W3:Y:S04]  /*f5e70*/  LDS.128 R24, [R227] ;  /* 0x00000000e3187984 */ /* 0x000ee80000000c00 */
[----:B------:R-:W3:Y:S04]  /*f5e80*/  LDS.128 R20, [R252] ;  /* 0x00000000fc147984 */ /* 0x000ee80000000c00 */
[----:B-1----:R-:W-:Y:S04]  /*f5e90*/  STL.64 [R1+0x8a0], R16 ;  /* 0x0008a01001007387 */ /* 0x002fe80000100a00 */
[----:B------:R-:W-:Y:S04]  /*f5ea0*/  STL.64 [R1+0x8a8], R18 ;  /* 0x0008a81201007387 */ /* 0x000fe80000100a00 */
[----:B------:R-:W1:Y:S01]  /*f5eb0*/  LDS.128 R16, [R3] ;  /* 0x0000000003107984 */ /* 0x000e620000000c00 */
[----:B------:R-:W-:-:S06]  /*f5ec0*/  NOP ;  /* 0x0000000000007918 */ /* 0x000fcc0000000000 */
[----:B---3--:R-:W-:Y:S04]  /*f5ed0*/  STL.64 [R1+0x1600], R24 ;  /* 0x0016001801007387 */ /* 0x008fe80000100a00 */
[----:B------:R-:W-:Y:S04]  /*f5ee0*/  STL.64 [R1+0x1608], R26 ;  /* 0x0016081a01007387 */ /* 0x000fe80000100a00 */
[----:B------:R-:W-:Y:S04]  /*f5ef0*/  STL.64 [R1+0x2920], R20 ;  /* 0x0029201401007387 */ /* 0x000fe80000100a00 */
[----:B------:R-:W-:Y:S04]  /*f5f00*/  STL.64 [R1+0x2928], R22 ;  /* 0x0029281601007387 */ /* 0x000fe80000100a00 */
[----:B-1----:R1:W-:Y:S04]  /*f5f10*/  STL.64 [R1+0x39b0], R16 ;  /* 0x0039b01001007387 */ /* 0x0023e80000100a00 */
        /* <DEDUP_REMOVED lines=14> */
[----:B------:R-:W3:Y:S01]  /*f6000*/  LDL.LU R11, [R1+0x2514] ;  /* 0x00251400010b7983 */ /* 0x000ee20000300800 */
[----:B------:R-:W-:Y:S01]  /*f6010*/  IMAD.MOV.U32 R6, RZ, RZ, R44 ;  /* 0x000000ffff067224 */ /* 0x000fe200078e002c */
[----:B------:R-:W-:Y:S01]  /*f6020*/  MOV R7, R45 ;  /* 0x0000002d00077202 */ /* 0x000fe20000000f00 */
[----:B------:R-:W-:-:S02]  /*f6030*/  IMAD.MOV.U32 R4, RZ, RZ, R40 ;  /* 0x000000ffff047224 */ /* 0x000fc400078e0028 */
[----:B------:R-:W-:Y:S02]  /*f6040*/  IMAD.MOV.U32 R5, RZ, RZ, R41 ;  /* 0x000000ffff057224 */ /* 0x000fe400078e0029 */
[----:B------:R-:W-:Y:S02]  /*f6050*/  IMAD.MOV.U32 R44, RZ, RZ, R42 ;  /* 0x000000ffff2c7224 */ /* 0x000fe400078e002a */
[----:B------:R-:W-:Y:S01]  /*f6060*/  IMAD.MOV.U32 R45, RZ, RZ, R43 ;  /* 0x000000ffff2d7224 */ /* 0x000fe200078e002b */
        /* <DEDUP_REMOVED lines=1603> */
[----:B------:R-:W-:Y:S01]  /*fc4a0*/  STL.64 [R1+0x28c8], R22 ;  /* 0x0028c81601007387 */ /* 0x000fe20000100a00 */
[----:B------:R-:W-:Y:S01]  /*fc4b0*/  IMAD.MOV.U32 R4, RZ, RZ, R64 ;  /* 0x000000ffff047224 */ /* 0x000fe200078e0040 */
[----:B------:R-:W-:Y:S01]  /*fc4c0*/  MOV R5, R65 ;  /* 0x0000004100057202 */ /* 0x000fe20000000f00 */
[----:B------:R-:W-:-:S02]  /*fc4d0*/  IMAD.MOV.U32 R6, RZ, RZ, R68 ;  /* 0x000000ffff067224 */ /* 0x000fc400078e0044 */
[----:B------:R-:W-:Y:S01]  /*fc4e0*/  IMAD.MOV.U32 R7, RZ, RZ, R69 ;  /* 0x000000ffff077224 */ /* 0x000fe200078e0045 */
[----:B-1----:R1:W-:Y:S04]  /*fc4f0*/  STL.64 [R1+0x3c00], R16 ;  /* 0x003c001001007387 */ /* 0x0023e80000100a00 */
[----:B------:R4:W-:Y:S04]  /*fc500*/  STL.64 [R1+0x3c08], R18 ;  /* 0x003c081201007387 */ /* 0x0009e80000100a00 */
[----:B-1----:R-:W3:Y:S04]  /*fc510*/  LDL.LU R16, [R1+0x1ad0] ;  /* 0x001ad00001107983 */ /* 0x002ee80000300800 */
[----:B------:R-:W3:Y:S04]  /*fc520*/  LDL.LU R17, [R1+0x1ad4] ;  /* 0x001ad40001117983 */ /* 0x000ee80000300800 */
[----:B----4-:R-:W3:Y:S04]  /*fc530*/  LDL.LU R18, [R1+0x1b00] ;  /* 0x001b000001127983 */ /* 0x010ee80000300800 */
[----:B------:R-:W3:Y:S04]  /*fc540*/  LDL.LU R19, [R1+0x1b04] ;  /* 0x001b040001137983 */ /* 0x000ee80000300800 */
[----:B------:R-:W-:Y:S04]  /*fc550*/  STS.128 [R2+0x100], R4 ;  /* 0x0001000402007388 */ /* 0x000fe80000000c00 */
        /* <DEDUP_REMOVED lines=15> */
[----:B------:R-:W-:-:S05]  /*fc650*/  MOV R69, R67 ;  /* 0x0000004300457202 */ /* 0x000fca0000000f00 */
[----:B------:R-:W-:Y:S01]  /*fc660*/  STS.128 [R2+0x180], R68 ;  /* 0x0001804402007388 */ /* 0x000fe20000000c00 */
[----:B------:R-:W-:-:S06]  /*fc670*/  NOP ;  /* 0x0000000000007918 */ /* 0x000fcc0000000000 */
[----:B------:R-:W1:Y:S04]  /*fc680*/  LDS.128 R20, [R0] ;  /* 0x0000000000147984 */ /* 0x000e680000000c00 */
[----:B------:R-:W1:Y:S04]  /*fc690*/  LDS.128 R28, [R227] ;  /* 0x00000000e31c7984 */ /* 0x000e680000000c00 */
[----:B------:R-:W3:Y:S04]  /*fc6a0*/  LDS.128 R24, [R252] ;  /* 0x00000000fc187984 */ /* 0x000ee80000000c00 */
[----:B-1----:R-:W-:Y:S04]  /*fc6b0*/  STL.64 [R1+0x660], R20 ;  /* 0x0006601401007387 */ /* 0x002fe80000100a00 */
        /* <DEDUP_REMOVED lines=20> */
[----:B------:R4:W-:Y:S01]  /*fc800*/  STS.128 [R2+0x180], R4 ;  /* 0x0001800402007388 */ /* 0x0009e20000000c00 */
[----:B------:R-:W-:-:S06]  /*fc810*/  NOP ;  /* 0x0000000000007918 */ /* 0x000fcc0000000000 */
[----:B-1----:R-:W2:Y:S04]  /*fc820*/  LDL.LU R8, [R1+0x2d30] ;  /* 0x002d300001087983 */ /* 0x002ea80000300800 */
[----:B------:R-:W2:Y:S04]  /*fc830*/  LDL.LU R9, [R1+0x2d34] ;  /* 0x002d340001097983 */ /* 0x000ea80000300800 */
[----:B------:R-:W2:Y:S04]  /*fc840*/  LDL.LU R10, [R1+0x2d50] ;  /* 0x002d5000010a7983 */ /* 0x000ea80000300800 */
[----:B------:R-:W2:Y:S04]  /*fc850*/  LDL.LU R11, [R1+0x2d54] ;  /* 0x002d5400010b7983 */ /* 0x000ea80000300800 */
[----:B----4-:R-:W4:Y:S04]  /*fc860*/  LDL.LU R4, [R1+0x2d38] ;  /* 0x002d380001047983 */ /* 0x010f280000300800 */
[----:B------:R-:W4:Y:S04]  /*fc870*/  LDL.LU R5, [R1+0x2d3c] ;  /* 0x002d3c0001057983 */ /* 0x000f280000300800 */
[----:B------:R-:W4:Y:S04]  /*fc880*/  LDL.LU R6, [R1+0x2d58] ;  /* 0x002d580001067983 */ /* 0x000f280000300800 */
[----:B------:R-:W4:Y:S04]  /*fc890*/  LDL.LU R7, [R1+0x2d5c] ;  /* 0x002d5c0001077983 */ /* 0x000f280000300800 */
[----:B------:R-:W1:Y:S04]  /*fc8a0*/  LDS.128 R20, [R0] ;  /* 0x0000000000147984 */ /* 0x000e680000000c00 */
[----:B------:R-:W1:Y:S04]  /*fc8b0*/  LDS.128 R28, [R227] ;  /* 0x00000000e31c7984 */ /* 0x000e680000000c00 */
        /* <DEDUP_REMOVED lines=20> */
[----:B------:R1:W-:Y:S04]  /*fca00*/  STS.128 [R2+0x100], R8 ;  /* 0x0001000802007388 */ /* 0x0003e80000000c00 */
[----:B------:R-:W2:Y:S04]  /*fca10*/  LDL.LU R15, [R1+0x3bdc] ;  /* 0x003bdc00010f7983 */ /* 0x000ea80000300800 */
[----:B-1----:R-:W2:Y:S04]  /*fca20*/  LDL.LU R8, [R1+0x3450] ;  /* 0x0034500001087983 */ /* 0x002ea80000300800 */
[----:B------:R-:W2:Y:S04]  /*fca30*/  LDL.LU R9, [R1+0x3454] ;  /* 0x0034540001097983 */ /* 0x000ea80000300800 */
[----:B------:R-:W2:Y:S04]  /*fca40*/  LDL.LU R10, [R1+0x3460] ;  /* 0x00346000010a7983 */ /* 0x000ea80000300800 */
[----:B----4-:R1:W-:Y:S01]  /*fca50*/  STS.128 [R2+0x180], R4 ;  /* 0x0001800402007388 */ /* 0x0103e20000000c00 */
[----:B------:R-:W-:-:S06]  /*fca60*/  NOP ;  /* 0x0000000000007918 */ /* 0x000fcc0000000000 */
[----:B------:R-:W4:Y:S04]  /*fca70*/  LDL.LU R11, [R1+0x3464] ;  /* 0x00346400010b7983 */ /* 0x000f280000300800 */
        /* <DEDUP_REMOVED lines=16> */
[----:B------:R1:W-:Y:S04]  /*fcb80*/  STS.128 [R2], R16 ;  /* 0x0000001002007388 */ /* 0x0003e80000000c00 */
        /* <DEDUP_REMOVED lines=9> */
[----:B------:R-:W2:Y:S04]  /*fcc20*/  LDL.LU R15, [R1+0x3fcc] ;  /* 0x003fcc00010f7983 */ /* 0x000ea80000300800 */
[----:B----4-:R1:W-:Y:S04]  /*fcc30*/  STS.128 [R2+0x100], R8 ;  /* 0x0001000802007388 */ /* 0x0103e80000000c00 */
[----:B-1----:R-:W4:Y:S04]  /*fcc40*/  LDL.LU R8, [R1+0x3b00] ;  /* 0x003b000001087983 */ /* 0x002f280000300800 */
[----:B------:R-:W4:Y:S04]  /*fcc50*/  LDL.LU R9, [R1+0x3b04] ;  /* 0x003b040001097983 */ /* 0x000f280000300800 */
[----:B------:R-:W4:Y:S04]  /*fcc60*/  LDL.LU R10, [R1+0x3b10] ;  /* 0x003b1000010a7983 */ /* 0x000f280000300800 */
[----:B------:R1:W-:Y:S01]  /*fcc70*/  STS.128 [R2+0x180], R4 ;  /* 0x0001800402007388 */ /* 0x0003e20000000c00 */
        /* <DEDUP_REMOVED lines=270> */
[----:B------:R-:W4:Y:S04]  /*fdd60*/  LDL.LU R10, [R1] ;  /* 0x00000000010a7983 */ /* 0x000f280000300800 */
        /* <DEDUP_REMOVED lines=39> */
[----:B-1----:R-:W2:Y:S04]  /*fdfe0*/  LDL.LU R4, [R1+0x828] ;  /* 0x0008280001047983 */ /* 0x002ea80000300800 */
[----:B------:R-:W2:Y:S04]  /*fdff0*/  LDL.LU R5, [R1+0x82c] ;  /* 0x00082c0001057983 */ /* 0x000ea80000300800 */
[----:B------:R-:W2:Y:S04]  /*fe000*/  LDL.LU R6, [R1+0x818] ;  /* 0x0008180001067983 */ /* 0x000ea80000300800 */
[----:B------:R-:W2:Y:S04]  /*fe010*/  LDL.LU R7, [R1+0x81c] ;  /* 0x00081c0001077983 */ /* 0x000ea80000300800 */
        /* <DEDUP_REMOVED lines=11> */
[----:B------:R-:W-:Y:S04]  /*fe0d0*/  STS.128 [R2], R16 ;  /* 0x0000001002007388 */ /* 0x000fe80000000c00 */
[----:B--2---:R1:W-:Y:S04]  /*fe0e0*/  STS.128 [R2+0x180], R4 ;  /* 0x0001800402007388 */ /* 0x0043e80000000c00 */
[----:B-1----:R-:W2:Y:S04]  /*fe0f0*/  LDL.LU R4, [R1+0x640] ;  /* 0x0006400001047983 */ /* 0x002ea80000300800 */
[----:B------:R-:W2:Y:S04]  /*fe100*/  LDL.LU R5, [R1+0x644] ;  /* 0x0006440001057983 */ /* 0x000ea80000300800 */
[----:B------:R-:W2:Y:S04]  /*fe110*/  LDL.LU R6, [R1+0x630] ;  /* 0x0006300001067983 */ /* 0x000ea80000300800 */
[----:B------:R-:W2:Y:S04]  /*fe120*/  LDL.LU R7, [R1+0x634] ;  /* 0x0006340001077983 */ /* 0x000ea80000300800 */
[----:B----4-:R1:W-:Y:S04]  /*fe130*/  STS.128 [R2+0x100], R8 ;  /* 0x0001000802007388 */ /* 0x0103e80000000c00 */
[----:B------:R3:W-:Y:S01]  /*fe140*/  STS.128 [R2+0x80], R12 ;  /* 0x0000800c02007388 */ /* 0x0007e20000000c00 */
[----:B------:R-:W-:-:S06]  /*fe150*/  NOP ;  /* 0x0000000000007918 */ /* 0x000fcc0000000000 */
[----:B------:R-:W4:Y:S04]  /*fe160*/  LDS.128 R20, [R0] ;  /* 0x0000000000147984 */ /* 0x000f280000000c00 */
[----:B------:R-:W4:Y:S04]  /*fe170*/  LDS.128 R28, [R227] ;  /* 0x00000000e31c7984 */ /* 0x000f280000000c00 */
        /* <DEDUP_REMOVED lines=8> */
[----:B------:R-:W3:Y:S04]  /*fe200*/  LDL.LU R16, [R1+0x158] ;  /* 0x0001580001107983 */ /* 0x000ee80000300800 */
[----:B------:R-:W3:Y:S04]  /*fe210*/  LDL.LU R17, [R1+0x15c] ;  /* 0x00015c0001117983 */ /* 0x000ee80000300800 */
[----:B------:R-:W3:Y:S04]  /*fe220*/  LDL.LU R18, [R1+0x148] ;  /* 0x0001480001127983 */ /* 0x000ee80000300800 */
[----:B------:R-:W3:Y:S04]  /*fe230*/  LDL.LU R19, [R1+0x14c] ;  /* 0x00014c0001137983 */ /* 0x000ee80000300800 */
[----:B------:R-:W1:Y:S04]  /*fe240*/  LDS.128 R24, [R252] ;  /* 0x00000000fc187984 */ /* 0x000e680000000c00 */
[----:B----4-:R-:W-:Y:S04]  /*fe250*/  STL.64 [R1+0x1280], R20 ;  /* 0x0012801401007387 */ /* 0x010fe80000100a00 */
[----:B------:R-:W-:Y:S04]  /*fe260*/  STL.64 [R1+0x1288], R22 ;  /* 0x0012881601007387 */ /* 0x000fe80000100a00 */
[----:B------:R-:W4:Y:S01]  /*fe270*/  LDS.128 R20, [R3] ;  /* 0x0000000003147984 */ /* 0x000f220000000c00 */
[----:B------:R-:W-:-:S06]  /*fe280*/  NOP ;  /* 0x0000000000007918 */ /* 0x000fcc0000000000 */
[----:B------:R-:W-:Y:S04]  /*fe290*/  STL.64 [R1+0x1f10], R28 ;  /* 0x001f101c01007387 */ /* 0x000fe80000100a00 */
[----:B------:R-:W-:Y:S04]  /*fe2a0*/  STL.64 [R1+0x1f18], R30 ;  /* 0x001f181e01007387 */ /* 0x000fe80000100a00 */
[----:B-1----:R-:W-:Y:S04]  /*fe2b0*/  STL.64 [R1+0x3460], R24 ;  /* 0x0034601801007387 */ /* 0x002fe80000100a00 */
[----:B------:R-:W-:Y:S04]  /*fe2c0*/  STL.64 [R1+0x3468], R26 ;  /* 0x0034681a01007387 */ /* 0x000fe80000100a00 */
[----:B----4-:R-:W-:Y:S04]  /*fe2d0*/  STL.64 [R1+0x3e40], R20 ;  /* 0x003e401401007387 */ /* 0x010fe80000100a00 */
[----:B------:R-:W-:Y:S04]  /*fe2e0*/  STL.64 [R1+0x3e48], R22 ;  /* 0x003e481601007387 */ /* 0x000fe80000100a00 */
[----:B--2---:R1:W-:Y:S04]  /*fe2f0*/  STS.128 [R2], R4 ;  /* 0x0000000402007388 */ /* 0x0043e80000000c00 */
[----:B-1----:R-:W2:Y:S04]  /*fe300*/  LDL.LU R4, [R1+0xec0] ;  /* 0x000ec00001047983 */ /* 0x002ea80000300800 */
[----:B------:R-:W2:Y:S04]  /*fe310*/  LDL.LU R5, [R1+0xec4] ;  /* 0x000ec40001057983 */ /* 0x000ea80000300800 */
[----:B------:R-:W2:Y:S04]  /*fe320*/  LDL.LU R6, [R1+0xeb0] ;  /* 0x000eb00001067983 */ /* 0x000ea80000300800 */
[----:B------:R-:W2:Y:S04]  /*fe330*/  LDL.LU R7, [R1+0xeb4] ;  /* 0x000eb40001077983 */ /* 0x000ea80000300800 */
[----:B------:R1:W-:Y:S04]  /*fe340*/  STS.128 [R2+0x80], R8 ;  /* 0x0000800802007388 */ /* 0x0003e80000000c00 */
[----:B-1----:R-:W4:Y:S04]  /*fe350*/  LDL.LU R8, [R1+0xec8] ;  /* 0x000ec80001087983 */ /* 0x002f280000300800 */
[----:B------:R-:W4:Y:S04]  /*fe360*/  LDL.LU R9, [R1+0xecc] ;  /* 0x000ecc0001097983 */ /* 0x000f280000300800 */
[----:B------:R-:W4:Y:S04]  /*fe370*/  LDL.LU R10, [R1+0xeb8] ;  /* 0x000eb800010a7983 */ /* 0x000f280000300800 */
[----:B---3--:R1:W-:Y:S04]  /*fe380*/  STS.128 [R2+0x100], R12 ;  /* 0x0001000c02007388 */ /* 0x0083e80000000c00 */
[----:B------:R-:W4:Y:S04]  /*fe390*/  LDL.LU R11, [R1+0xebc] ;  /* 0x000ebc00010b7983 */ /* 0x000f280000300800 */
[----:B------:R3:W-:Y:S01]  /*fe3a0*/  STS.128 [R2+0x180], R16 ;  /* 0x0001801002007388 */ /* 0x0007e20000000c00 */
[----:B------:R-:W-:-:S06]  /*fe3b0*/  NOP ;  /* 0x0000000000007918 */ /* 0x000fcc0000000000 */
[----:B------:R-:W3:Y:S04]  /*fe3c0*/  LDS.128 R20, [R0] ;  /* 0x0000000000147984 */ /* 0x000ee80000000c00 */
        /* <DEDUP_REMOVED lines=8> */
[----:B------:R-:W1:Y:S04]  /*fe450*/  LDS.128 R28, [R227] ;  /* 0x00000000e31c7984 */ /* 0x000e680000000c00 */
[----:B------:R-:W1:Y:S04]  /*fe460*/  LDS.128 R24, [R252] ;  /* 0x00000000fc187984 */ /* 0x000e680000000c00 */
[----:B------:R-:W-:Y:S04]  /*fe470*/  STL.64 [R1+0xa00], R20 ;  /* 0x000a001401007387 */ /* 0x000fe80000100a00 */
[----:B------:R-:W-:Y:S04]  /*fe480*/  STL.64 [R1+0xa08], R22 ;  /* 0x000a081601007387 */ /* 0x000fe80000100a00 */
[----:B------:R-:W1:Y:S01]  /*fe490*/  LDS.128 R20, [R3] ;  /* 0x0000000003147984 */ /* 0x000e620000000c00 */
[----:B------:R-:W-:-:S06]  /*fe4a0*/  NOP ;  /* 0x0000000000007918 */ /* 0x000fcc0000000000 */
[----:B-1----:R-:W-:Y:S04]  /*fe4b0*/  STL.64 [R1+0x1a20], R28 ;  /* 0x001a201c01007387 */ /* 0x002fe80000100a00 */
        /* <DEDUP_REMOVED lines=14> */
[----:B------:R-:W4:Y:S04]  /*fe5a0*/  LDL.LU R11, [R1+0x10ac] ;  /* 0x0010ac00010b7983 */ /* 0x000f280000300800 */
[----:B------:R-:W-:Y:S04]  /*fe5b0*/  STS.128 [R2+0x100], R12 ;  /* 0x0001000c02007388 */ /* 0x000fe80000000c00 */
[----:B---3--:R-:W-:Y:S01]  /*fe5c0*/  STS.128 [R2+0x180], R16 ;  /* 0x0001801002007388 */ /* 0x008fe20000000c00 */
        /* <DEDUP_REMOVED lines=18> */
[----:B------:R-:W2:Y:S01]  /*fe6f0*/  LDL.LU R7, [R1+0x1c94] ;  /* 0x001c940001077983 */ /* 0x000ea20000300800 */
[----:B------:R-:W-:Y:S01]  /*fe700*/  IMAD.MOV.U32 R12, RZ, RZ, R72 ;  /* 0x000000ffff0c7224 */ /* 0x000fe200078e0048 */
[----:B------:R-:W-:Y:S01]  /*fe710*/  MOV R15, R77 ;  /* 0x0000004d000f7202 */ /* 0x000fe20000000f00 */
[----:B------:R-:W-:-:S02]  /*fe720*/  IMAD.MOV.U32 R13, RZ, RZ, R73 ;  /* 0x000000ffff0d7224 */ /* 0x000fc400078e0049 */
[----:B------:R-:W-:Y:S02]  /*fe730*/  IMAD.MOV.U32 R14, RZ, RZ, R76 ;  /* 0x000000ffff0e7224 */ /* 0x000fe400078e004c */
[----:B------:R-:W-:Y:S01]  /*fe740*/  IMAD.MOV.U32 R76, RZ, RZ, R74 ;  /* 0x000000ffff4c7224 */ /* 0x000fe200078e004a */
[----:B----4-:R1:W-:Y:S01]  /*fe750*/  STS.128 [R2+0x80], R8 ;  /* 0x0000800802007388 */ /* 0x0103e20000000c00 */
[----:B------:R-:W-:-:S03]  /*fe760*/  IMAD.MOV.U32 R77, RZ, RZ, R75 ;  /* 0x000000ffff4d7224 */ /* 0x000fc600078e004b */
[----:B------:R3:W-:Y:S04]  /*fe770*/  STS.128 [R2+0x100], R12 ;  /* 0x0001000c02007388 */ /* 0x0007e80000000c00 */
[----:B------:R-:W-:Y:S01]  /*fe780*/  STS.128 [R2+0x180], R76 ;  /* 0x0001804c02007388 */ /* 0x000fe20000000c00 */
[----:B------:R-:W-:-:S06]  /*fe790*/  NOP ;  /* 0x0000000000007918 */ /* 0x000fcc0000000000 */
        /* <DEDUP_REMOVED lines=14> */
[----:B------:R-:W1:Y:S04]  /*fe880*/  LDS.128 R24, [R252] ;  /* 0x00000000fc187984 */ /* 0x000e680000000c00 */
[----:B----4-:R-:W-:Y:S04]  /*fe890*/  STL.64 [R1+0x810], R20 ;  /* 0x0008101401007387 */ /* 0x010fe80000100a00 */
[----:B------:R-:W-:Y:S04]  /*fe8a0*/  STL.64 [R1+0x818], R22 ;  /* 0x0008181601007387 */ /* 0x000fe80000100a00 */
[----:B------:R-:W4:Y:S01]  /*fe8b0*/  LDS.128 R20, [R3] ;  /* 0x0000000003147984 */ /* 0x000f220000000c00 */
[----:B------:R-:W-:-:S06]  /*fe8c0*/  NOP ;  /* 0x0000000000007918 */ /* 0x000fcc0000000000 */
[----:B-1----:R-:W-:Y:S04]  /*fe8d0*/  STL.64 [R1+0x10a0], R28 ;  /* 0x0010a01c01007387 */ /* 0x002fe80000100a00 */
[----:B------:R-:W-:Y:S04]  /*fe8e0*/  STL.64 [R1+0x10a8], R30 ;  /* 0x0010a81e01007387 */ /* 0x000fe80000100a00 */
[----:B------:R-:W-:Y:S04]  /*fe8f0*/  STL.64 [R1+0x25d0], R24 ;  /* 0x0025d01801007387 */ /* 0x000fe80000100a00 */
        /* <DEDUP_REMOVED lines=46> */
[----:B------:R1:W-:Y:S04]  /*febe0*/  STS.128 [R2+0x100], R12 ;  /* 0x0001000c02007388 */ /* 0x0003e80000000c00 */
[----:B------:R-:W4:Y:S04]  /*febf0*/  LDL.LU R11, [R1+0x424c] ;  /* 0x00424c00010b7983 */ /* 0x000f280000300800 */
[----:B-1----:R-:W4:Y:S04]  /*fec00*/  LDL.LU R12, [R1+0x35f0] ;  /* 0x0035f000010c7983 */ /* 0x002f280000300800 */
[----:B------:R-:W4:Y:S04]  /*fec10*/  LDL.LU R13, [R1+0x35f4] ;  /* 0x0035f400010d7983 */ /* 0x000f280000300800 */
[----:B------:R-:W4:Y:S04]  /*fec20*/  LDL.LU R14, [R1+0x3610] ;  /* 0x00361000010e7983 */ /* 0x000f280000300800 */
[----:B---3--:R1:W-:Y:S01]  /*fec30*/  STS.128 [R2+0x180], R16 ;  /* 0x0001801002007388 */ /* 0x0083e20000000c00 */
[----:B------:R-:W-:-:S06]  /*fec40*/  NOP ;  /* 0x0000000000007918 */ /* 0x000fcc0000000000 */
[----:B------:R-:W3:Y:S04]  /*fec50*/  LDL.LU R15, [R1+0x3614] ;  /* 0x00361400010f7983 */ /* 0x000ee80000300800 */
        /* <DEDUP_REMOVED lines=9> */
[----:B------:R-:W1:Y:S01]  /*fecf0*/  LDS.128 R20, [R3] ;  /* 0x0000000003147984 */ /* 0x000e620000000c00 */
[----:B------:R-:W-:-:S06]  /*fed00*/  NOP ;  /* 0x0000000000007918 */ /* 0x000fcc0000000000 */
[----:B------:R-:W-:Y:S04]  /*fed10*/  STL.64 [R1+0xeb0], R28 ;  /* 0x000eb01c01007387 */ /* 0x000fe80000100a00 */
[----:B------:R-:W-:Y:S04]  /*fed20*/  STL.64 [R1+0xeb8], R30 ;  /* 0x000eb81e01007387 */ /* 0x000fe80000100a00 */
[----:B-1----:R-:W-:Y:S04]  /*fed30*/  STL.64 [R1+0x1ba0], R24 ;  /* 0x001ba01801007387 */ /* 0x002fe80000100a00 */
        /* <DEDUP_REMOVED lines=13> */
[----:B---3--:R1:W-:Y:S04]  /*fee10*/  STS.128 [R2+0x100], R12 ;  /* 0x0001000c02007388 */ /* 0x0083e80000000c00 */
[----:B-1----:R-:W3:Y:S04]  /*fee20*/  LDL.LU R12, [R1+0x3f00] ;  /* 0x003f0000010c7983 */ /* 0x002ee80000300800 */
[----:B------:R-:W3:Y:S04]  /*fee30*/  LDL.LU R13, [R1+0x3f04] ;  /* 0x003f0400010d7983 */ /* 0x000ee80000300800 */
[----:B------:R-:W3:Y:S04]  /*fee40*/  LDL.LU R14, [R1+0x3f20] ;  /* 0x003f2000010e7983 */ /* 0x000ee80000300800 */
[----:B------:R1:W-:Y:S01]  /*fee50*/  STS.128 [R2+0x180], R16 ;  /* 0x0001801002007388 */ /* 0x0003e20000000c00 */
        /* <DEDUP_REMOVED lines=111> */
[----:B------:R-:W-:Y:S04]  /*ff550*/  STL.64 [R1], R20 ;  /* 0x0000001401007387 */ /* 0x000fe80000100a00 */
        /* <DEDUP_REMOVED lines=124> */
[----:B------:R1:W-:Y:S01]  /*ffd20*/  STS.128 [R2+0x180], R16 ;  /* 0x0001801002007388 */ /* 0x0003e20000000c00 */
[----:B------:R-:W-:-:S06]  /*ffd30*/  NOP ;  /* 0x0000000000007918 */ /* 0x000fcc0000000000 */
[----:B------:R-:W1:Y:S04]  /*ffd40*/  LDS.128 R20, [R0] ;  /* 0x0000000000147984 */ /* 0x000e680000000c00 */
[----:B------:R-:W3:Y:S04]  /*ffd50*/  LDL.LU R14, [R1+0xe70] ;  /* 0x000e7000010e7983 */ /* 0x000ee80000300800 */
[----:B------:R-:W3:Y:S04]  /*ffd60*/  LDL.LU R15, [R1+0xe74] ;  /* 0x000e7400010f7983 */ /* 0x000ee80000300800 */
[----:B-1----:R-:W3:Y:S04]  /*ffd70*/  LDL.LU R16, [R1+0x1278] ;  /* 0x0012780001107983 */ /* 0x002ee80000300800 */
[----:B------:R-:W3:Y:S04]  /*ffd80*/  LDL.LU R17, [R1+0x127c] ;  /* 0x00127c0001117983 */ /* 0x000ee80000300800 */
[----:B------:R-:W3:Y:S04]  /*ffd90*/  LDL.LU R18, [R1+0xe78] ;  /* 0x000e780001127983 */ /* 0x000ee80000300800 */
[----:B------:R-:W1:Y:S04]  /*ffda0*/  LDS.128 R28, [R227] ;  /* 0x00000000e31c7984 */ /* 0x000e680000000c00 */
[----:B------:R-:W3:Y:S04]  /*ffdb0*/  LDL.LU R19, [R1+0xe7c] ;  /* 0x000e7c0001137983 */ /* 0x000ee80000300800 */
        /* <DEDUP_REMOVED lines=13> */
[----:B------:R-:W2:Y:S01]  /*ffe90*/  LDL.LU R5, [R1+0xc94] ;  /* 0x000c940001057983 */ /* 0x000ea20000300800 */
[----:B------:R-:W-:Y:S01]  /*ffea0*/  IMAD.MOV.U32 R6, RZ, RZ, R236 ;  /* 0x000000ffff067224 */ /* 0x000fe200078e00ec */
[----:B------:R-:W-:-:S02]  /*ffeb0*/  MOV R7, R237 ;  /* 0x000000ed00077202 */ /* 0x000fc40000000f00 */
[----:B------:R-:W2:Y:S04]  /*ffec0*/  LDL.LU R236, [R1+0xc98] ;  /* 0x000c980001ec7983 */ /* 0x000ea80000300800 */
[----:B------:R-:W2:Y:S04]  /*ffed0*/  LDL.LU R237, [R1+0xc9c] ;  /* 0x000c9c0001ed7983 */ /* 0x000ea80000300800 */
[----:B----4-:R1:W-:Y:S02]  /*ffee0*/  STS.128 [R2+0x80], R8 ;  /* 0x0000800802007388 */ /* 0x0103e40000000c00 */
[----:B-1----:R-:W-:Y:S01]  /*ffef0*/  IMAD.MOV.U32 R9, RZ, RZ, R249 ;  /* 0x000000ffff097224 */ /* 0x002fe200078e00f9 */
[----:B------:R-:W-:Y:S01]  /*fff00*/  LOP3.LUT R249, R0, 0x60, RZ, 0x3c, !PT ;  /* 0x0000006000f97812 */ /* 0x000fe200078e3cff */
[----:B------:R-:W-:Y:S01]  /*fff10*/  IMAD.MOV.U32 R8, RZ, RZ, R248 ;  /* 0x000000ffff087224 */ /* 0x000fe200078e00f8 */
[----:B------:R-:W-:Y:S01]  /*fff20*/  MOV R11, R245 ;  /* 0x000000f5000b7202 */ /* 0x000fe20000000f00 */
[----:B------:R-:W-:Y:S01]  /*fff30*/  IMAD.MOV.U32 R10, RZ, RZ, R244 ;  /* 0x000000ffff0a7224 */ /* 0x000fe200078e00f4 */
[----:B---3--:R-:W-:Y:S04]  /*fff40*/  STS.128 [R2+0x100], R12 ;  /* 0x0001000c02007388 */ /* 0x008fe80000000c00 */
[----:B------:R-:W-:Y:S01]  /*fff50*/  STS.128 [R2+0x180], R16 ;  /* 0x0001801002007388 */ /* 0x000fe20000000c00 */
[----:B------:R-:W-:-:S06]  /*fff60*/  NOP ;  /* 0x0000000000007918 */ /* 0x000fcc0000000000 */
[----:B------:R-:W1:Y:S04]  /*fff70*/  LDS.128 R12, [R249] ;  /* 0x00000000f90c7984 */ /* 0x000e680000000c00 */
[----:B------:R-:W-:Y:S04]  /*fff80*/  LDS.128 R24, [R0] ;  /* 0x0000000000187984 */ /* 0x000fe80000000c00 */
[----:B------:R-:W-:Y:S04]  /*fff90*/  LDS.128 R20, [R227] ;  /* 0x00000000e3147984 */ /* 0x000fe80000000c00 */
[----:B------:R-:W-:Y:S01]  /*fffa0*/  LDS.128 R16, [R252] ;  /* 0x00000000fc107984 */ /* 0x000fe20000000c00 */
[----:B------:R-:W-:-:S06]  /*fffb0*/  NOP ;  /* 0x0000000000007918 */ /* 0x000fcc0000000000 */
[----:B------:R-:W-:Y:S04]  /*fffc0*/  STS.128 [R2+0x100], R8 ;  /* 0x0001000802007388 */ /* 0x000fe80000000c00 */
[----:B-1----:R-:W-:Y:S04]  /*fffd0*/  STL [R1+0x74ec], R15 ;  /* 0x0074ec0f01007387 */ /* 0x002fe80000100800 */
[----:B--2---:R1:W-:Y:S04]  /*fffe0*/  STS.128 [R2], R4 ;  /* 0x0000000402007388 */ /* 0x0043e80000000c00 */
[----:B-1----:R-:W2:Y:S04]  /*ffff0*/  LDL.LU R4, [R1+0x9e0] ;  /* 0x0009e00001047983 */ /* 0x002ea80000300800 */
[----:B------:R-:W2:Y:S04]  /*100000*/  LDL.LU R5, [R1+0x9e4] ;  /* 0x0009e40001057983 */ /* 0x000ea80000300800 */
[----:B------:R-:W2:Y:S04]  /*100010*/  LDL.LU R6, [R1+0x5e0] ;  /* 0x0005e00001067983 */ /* 0x000ea80000300800 */
[----:B------:R-:W2:Y:S04]  /*100020*/  LDL.LU R7, [R1+0x5e4] ;  /* 0x0005e40001077983 */ /* 0x000ea80000300800 */
[----:B------:R-:W3:Y:S04]  /*100030*/  LDL.LU R8, [R1+0x9e8] ;  /* 0x0009e80001087983 */ /* 0x000ee80000300800 */
[----:B------:R-:W3:Y:S04]  /*100040*/  LDL.LU R9, [R1+0x9ec] ;  /* 0x0009ec0001097983 */ /* 0x000ee80000300800 */
[----:B------:R-:W3:Y:S04]  /*100050*/  LDL.LU R10, [R1+0x5e8] ;  /* 0x0005e800010a7983 */ /* 0x000ee80000300800 */
[----:B------:R-:W3:Y:S01]  /*100060*/  LDL.LU R11, [R1+0x5ec] ;  /* 0x0005ec00010b7983 */ /* 0x000ee20000300800 */
[----:B------:R-:W-:-:S02]  /*100070*/  IMAD.MOV.U32 R244, RZ, RZ, R250 ;  /* 0x000000fffff47224 */ /* 0x000fc400078e00fa */
[----:B------:R-:W-:Y:S01]  /*100080*/  IMAD.MOV.U32 R245, RZ, RZ, R251 ;  /* 0x000000fffff57224 */ /* 0x000fe200078e00fb */
[----:B------:R-:W4:Y:S04]  /*100090*/  LDL.LU R28, [R1+0x800] ;  /* 0x00080000011c7983 */ /* 0x000f280000300800 */
[----:B------:R-:W4:Y:S04]  /*1000a0*/  LDL.LU R29, [R1+0x804] ;  /* 0x00080400011d7983 */ /* 0x000f280000300800 */
[----:B------:R-:W4:Y:S04]  /*1000b0*/  LDL.LU R30, [R1+0x5c0] ;  /* 0x0005c000011e7983 */ /* 0x000f280000300800 */
[----:B------:R-:W-:Y:S04]  /*1000c0*/  STS.128 [R2+0x80], R236 ;  /* 0x000080ec02007388 */ /* 0x000fe80000000c00 */
[----:B------:R-:W-:Y:S01]  /*1000d0*/  STS.128 [R2+0x180], R244 ;  /* 0x000180f402007388 */ /* 0x000fe20000000c00 */
[----:B------:R-:W-:-:S06]  /*1000e0*/  NOP ;  /* 0x0000000000007918 */ /* 0x000fcc0000000000 */
[----:B------:R-:W4:Y:S04]  /*1000f0*/  LDL.LU R31, [R1+0x5c4] ;  /* 0x0005c400011f7983 */ /* 0x000f280000300800 */
[----:B------:R-:W4:Y:S04]  /*100100*/  LDL.LU R48, [R1+0x808] ;  /* 0x0008080001307983 */ /* 0x000f280000300800 */
[----:B------:R-:W4:Y:S04]  /*100110*/  LDL.LU R49, [R1+0x80c] ;  /* 0x00080c0001317983 */ /* 0x000f280000300800 */
[----:B------:R-:W1:Y:S04]  /*100120*/  LDS.128 R32, [R249] ;  /* 0x00000000f9207984 */ /* 0x000e680000000c00 */
[----:B------:R-:W4:Y:S04]  /*100130*/  LDL.LU R50, [R1+0x5c8] ;  /* 0x0005c80001327983 */ /* 0x000f280000300800 */
[----:B------:R-:W4:Y:S04]  /*100140*/  LDL.LU R51, [R1+0x5cc] ;  /* 0x0005cc0001337983 */ /* 0x000f280000300800 */
[----:B------:R-:W-:Y:S04]  /*100150*/  LDS.128 R44, [R0] ;  /* 0x00000000002c7984 */ /* 0x000fe80000000c00 */
[----:B------:R-:W-:Y:S04]  /*100160*/  LDS.128 R40, [R227] ;  /* 0x00000000e3287984 */ /* 0x000fe80000000c00 */
[----:B------:R-:W-:Y:S01]  /*100170*/  LDS.128 R36, [R252] ;  /* 0x00000000fc247984 */ /* 0x000fe20000000c00 */
[----:B------:R-:W-:-:S06]  /*100180*/  NOP ;  /* 0x0000000000007918 */ /* 0x000fcc0000000000 */
[----:B-1----:R-:W-:Y:S04]  /*100190*/  STL [R1+0x74e8], R35 ;  /* 0x0074e82301007387 */ /* 0x002fe80000100800 */
[----:B--2---:R1:W-:Y:S04]  /*1001a0*/  STS.128 [R2], R4 ;  /* 0x0000000402007388 */ /* 0x0043e80000000c00 */
[----:B-1----:R-:W2:Y:S04]  /*1001b0*/  LDL.LU R4, [R1+0x620] ;  /* 0x0006200001047983 */ /* 0x002ea80000300800 */
[----:B------:R-:W2:Y:S04]  /*1001c0*/  LDL.LU R5, [R1+0x624] ;  /* 0x0006240001057983 */ /* 0x000ea80000300800 */
[----:B------:R-:W2:Y:S04]  /*1001d0*/  LDL.LU R6, [R1+0x5a0] ;  /* 0x0005a00001067983 */ /* 0x000ea80000300800 */
[----:B------:R-:W2:Y:S04]  /*1001e0*/  LDL.LU R7, [R1+0x5a4] ;  /* 0x0005a40001077983 */ /* 0x000ea80000300800 */
[----:B---3--:R1:W-:Y:S04]  /*1001f0*/  STS.128 [R2+0x80], R8 ;  /* 0x0000800802007388 */ /* 0x0083e80000000c00 */
[----:B-1----:R-:W3:Y:S04]  /*100200*/  LDL.LU R8, [R1+0x628] ;  /* 0x0006280001087983 */ /* 0x002ee80000300800 */
[----:B------:R-:W3:Y:S04]  /*100210*/  LDL.LU R9, [R1+0x62c] ;  /* 0x00062c0001097983 */ /* 0x000ee80000300800 */
[----:B------:R-:W3:Y:S04]  /*100220*/  LDL.LU R10, [R1+0x5a8] ;  /* 0x0005a800010a7983 */ /* 0x000ee80000300800 */
[----:B------:R-:W3:Y:S04]  /*100230*/  LDL.LU R11, [R1+0x5ac] ;  /* 0x0005ac00010b7983 */ /* 0x000ee80000300800 */
[----:B----4-:R1:W-:Y:S04]  /*100240*/  STS.128 [R2+0x100], R28 ;  /* 0x0001001c02007388 */ /* 0x0103e80000000c00 */
[----:B------:R-:W-:Y:S01]  /*100250*/  STS.128 [R2+0x180], R48 ;  /* 0x0001803002007388 */ /* 0x000fe20000000c00 */
[----:B------:R-:W-:-:S06]  /*100260*/  NOP ;  /* 0x0000000000007918 */ /* 0x000fcc0000000000 */
[----:B------:R-:W4:Y:S04]  /*100270*/  LDS.128 R48, [R249] ;  /* 0x00000000f9307984 */ /* 0x000f280000000c00 */
[----:B------:R-:W-:Y:S04]  /*100280*/  LDS.128 R60, [R0] ;  /* 0x00000000003c7984 */ /* 0x000fe80000000c00 */
        /* <DEDUP_REMOVED lines=8> */
[----:B------:R-:W-:Y:S04]  /*100310*/  LDS.128 R56, [R227] ;  /* 0x00000000e3387984 */ /* 0x000fe80000000c00 */
[----:B------:R-:W-:Y:S01]  /*100320*/  LDS.128 R52, [R252] ;  /* 0x00000000fc347984 */ /* 0x000fe20000000c00 */
[----:B------:R-:W-:-:S06]  /*100330*/  NOP ;  /* 0x0000000000007918 */ /* 0x000fcc0000000000 */
[----:B----4-:R-:W-:Y:S04]  /*100340*/  STL [R1+0x74f0], R51 ;  /* 0x0074f03301007387 */ /* 0x010fe80000100800 */
        /* <DEDUP_REMOVED lines=10> */
[----:B------:R1:W-:Y:S04]  /*1003f0*/  STS.128 [R2+0x100], R28 ;  /* 0x0001001c02007388 */ /* 0x0003e80000000c00 */
[----:B-1----:R-:W4:Y:S04]  /*100400*/  LDL.LU R28, [R1+0x320] ;  /* 0x00032000011c7983 */ /* 0x002f280000300800 */
[----:B------:R-:W4:Y:S04]  /*100410*/  LDL.LU R29, [R1+0x324] ;  /* 0x00032400011d7983 */ /* 0x000f280000300800 */
[----:B------:R-:W4:Y:S04]  /*100420*/  LDL.LU R30, [R1+0x120] ;  /* 0x00012000011e7983 */ /* 0x000f280000300800 */
        /* <DEDUP_REMOVED lines=22> */
[----:B------:R-:W3:Y:S01]  /*100590*/  LDL.LU R11, [R1+0xe8c] ;  /* 0x000e8c00010b7983 */ /* 0x000ee20000300800 */
[----:B------:R-:W-:Y:S01]  /*1005a0*/  IMAD.MOV.U32 R96, RZ, RZ, R82 ;  /* 0x000000ffff607224 */ /* 0x000fe200078e0052 */
[----:B------:R-:W-:-:S02]  /*1005b0*/  MOV R97, R83 ;  /* 0x0000005300617202 */ /* 0x000fc40000000f00 */
[----:B----4-:R1:W-:Y:S02]  /*1005c0*/  STS.128 [R2+0x100], R28 ;  /* 0x0001001c02007388 */ /* 0x0103e40000000c00 */
[----:B-1----:R-:W-:Y:S01]  /*1005d0*/  IMAD.MOV.U32 R28, RZ, RZ, R80 ;  /* 0x000000ffff1c7224 */ /* 0x002fe200078e0050 */
[----:B------:R-:W-:Y:S01]  /*1005e0*/  MOV R29, R81 ;  /* 0x00000051001d7202 */ /* 0x000fe20000000f00 */
[----:B------:R-:W-:Y:S01]  /*1005f0*/  STS.128 [R2+0x180], R88 ;  /* 0x0001805802007388 */ /* 0x000fe20000000c00 */
[----:B------:R-:W-:-:S06]  /*100600*/  NOP ;  /* 0x0000000000007918 */ /* 0x000fcc0000000000 */
[----:B------:R-:W1:Y:S01]  /*100610*/  LDS.128 R80, [R249] ;  /* 0x00000000f9507984 */ /* 0x000e620000000c00 */
[----:B------:R-:W-:Y:S02]  /*100620*/  IMAD.MOV.U32 R30, RZ, RZ, R84 ;  /* 0x000000ffff1e7224 */ /* 0x000fe400078e0054 */
[----:B------:R-:W-:Y:S01]  /*100630*/  IMAD.MOV.U32 R31, RZ, RZ, R85 ;  /* 0x000000ffff1f7224 */ /* 0x000fe200078e0055 */
[----:B------:R-:W-:Y:S01]  /*100640*/  LDS.128 R92, [R0] ;  /* 0x00000000005c7984 */ /* 0x000fe20000000c00 */
[----:B------:R-:W-:Y:S02]  /*100650*/  IMAD.MOV.U32 R98, RZ, RZ, R86 ;  /* 0x000000ffff627224 */ /* 0x000fe400078e0056 */
[----:B------:R-:W-:Y:S01]  /*100660*/  IMAD.MOV.U32 R99, RZ, RZ, R87 ;  /* 0x000000ffff637224 */ /* 0x000fe200078e0057 */
        /* <DEDUP_REMOVED lines=45> */
[----:B-1----:R-:W3:Y:S04]  /*100940*/  LDL.LU R28, [R1+0x2f20] ;  /* 0x002f2000011c7983 */ /* 0x002ee80000300800 */
[----:B------:R-:W3:Y:S04]  /*100950*/  LDL.LU R29, [R1+0x2f24] ;  /* 0x002f2400011d7983 */ /* 0x000ee80000300800 */
[----:B------:R-:W3:Y:S04]  /*100960*/  LDL.LU R30, [R1+0x2f00] ;  /* 0x002f0000011e7983 */ /* 0x000ee80000300800 */
[----:B------:R-:W3:Y:S04]  /*100970*/  LDL.LU R31, [R1+0x2f04] ;  /* 0x002f0400011f7983 */ /* 0x000ee80000300800 */
[----:B------:R-:W3:Y:S04]  /*100980*/  LDL.LU R128, [R1+0x2f28] ;  /* 0x002f280001807983 */ /* 0x000ee80000300800 */
[----:B------:R-:W3:Y:S04]  /*100990*/  LDL.LU R129, [R1+0x2f2c] ;  /* 0x002f2c0001817983 */ /* 0x000ee80000300800 */
[----:B------:R-:W3:Y:S04]  /*1009a0*/  LDL.LU R130, [R1+0x2f08] ;  /* 0x002f080001827983 */ /* 0x000ee80000300800 */
[----:B------:R-:W1:Y:S04]  /*1009b0*/  LDS.128 R124, [R0] ;  /* 0x00000000007c7984 */ /* 0x000e680000000c00 */
[----:B------:R-:W-:Y:S04]  /*1009c0*/  LDS.128 R120, [R227] ;  /* 0x00000000e3787984 */ /* 0x000fe80000000c00 */
[----:B------:R-:W-:Y:S01]  /*1009d0*/  LDS.128 R116, [R252] ;  /* 0x00000000fc747984 */ /* 0x000fe20000000c00 */
[----:B------:R-:W-:-:S06]  /*1009e0*/  NOP ;  /* 0x0000000000007918 */ /* 0x000fcc0000000000 */
[----:B------:R-:W3:Y:S04]  /*1009f0*/  LDL.LU R131, [R1+0x2f0c] ;  /* 0x002f0c0001837983 */ /* 0x000ee80000300800 */
[----:B----4-:R-:W-:Y:S04]  /*100a00*/  STL [R1+0x7500], R115 ;  /* 0x0075007301007387 */ /* 0x010fe80000100800 */
[----:B--2---:R2:W-:Y:S04]  /*100a10*/  STS.128 [R2], R4 ;  /* 0x0000000402007388 */ /* 0x0045e80000000c00 */
[----:B--2---:R-:W2:Y:S04]  /*100a20*/  LDL.LU R4, [R1+0x42c0] ;  /* 0x0042c00001047983 */ /* 0x004ea80000300800 */
[----:B------:R-:W2:Y:S04]  /*100a30*/  LDL.LU R5, [R1+0x42c4] ;  /* 0x0042c40001057983 */ /* 0x000ea80000300800 */
[----:B------:R-:W2:Y:S04]  /*100a40*/  LDL.LU R6, [R1+0x4210] ;  /* 0x0042100001067983 */ /* 0x000ea80000300800 */
[----:B------:R-:W2:Y:S04]  /*100a50*/  LDL.LU R7, [R1+0x4214] ;  /* 0x0042140001077983 */ /* 0x000ea80000300800 */
[----:B---3--:R3:W-:Y:S04]  /*100a60*/  STS.128 [R2+0x80], R8 ;  /* 0x0000800802007388 */ /* 0x0087e80000000c00 */
[----:B---3--:R-:W3:Y:S04]  /*100a70*/  LDL.LU R8, [R1+0x42c8] ;  /* 0x0042c80001087983 */ /* 0x008ee80000300800 */
[----:B------:R-:W3:Y:S04]  /*100a80*/  LDL.LU R9, [R1+0x42cc] ;  /* 0x0042cc0001097983 */ /* 0x000ee80000300800 */
[----:B------:R-:W3:Y:S04]  /*100a90*/  LDL.LU R10, [R1+0x4218] ;  /* 0x00421800010a7983 */ /* 0x000ee80000300800 */
[----:B------:R-:W3:Y:S04]  /*100aa0*/  LDL.LU R11, [R1+0x421c] ;  /* 0x00421c00010b7983 */ /* 0x000ee80000300800 */
[----:B------:R4:W-:Y:S04]  /*100ab0*/  STS.128 [R2+0x100], R28 ;  /* 0x0001001c02007388 */ /* 0x0009e80000000c00 */
[----:B----4-:R-:W4:Y:S04]  /*100ac0*/  LDL.LU R28, [R1+0x3660] ;  /* 0x00366000011c7983 */ /* 0x010f280000300800 */
[----:B------:R-:W4:Y:S04]  /*100ad0*/  LDL.LU R29, [R1+0x3664] ;  /* 0x00366400011d7983 */ /* 0x000f280000300800 */
[----:B------:R-:W4:Y:S04]  /*100ae0*/  LDL.LU R30, [R1+0x3630] ;  /* 0x00363000011e7983 */ /* 0x000f280000300800 */
[----:B------:R-:W4:Y:S04]  /*100af0*/  LDL.LU R31, [R1+0x3634] ;  /* 0x00363400011f7983 */ /* 0x000f280000300800 */
[----:B------:R-:W-:Y:S01]  /*100b00*/  STS.128 [R2+0x180], R128 ;  /* 0x0001808002007388 */ /* 0x000fe20000000c00 */
[----:B------:R-:W-:-:S06]  /*100b10*/  NOP ;  /* 0x0000000000007918 */ /* 0x000fcc0000000000 */
[----:B------:R-:W4:Y:S04]  /*100b20*/  LDL.LU R144, [R1+0x3668] ;  /* 0x0036680001907983 */ /* 0x000f280000300800 */
[----:B------:R-:W4:Y:S04]  /*100b30*/  LDL.LU R145, [R1+0x366c] ;  /* 0x00366c0001917983 */ /* 0x000f280000300800 */
[----:B------:R-:W1:Y:S04]  /*100b40*/  LDS.128 R140, [R0] ;  /* 0x00000000008c7984 */ /* 0x000e680000000c00 */
[----:B------:R-:W-:Y:S04]  /*100b50*/  LDS.128 R136, [R227] ;  /* 0x00000000e3887984 */ /* 0x000fe80000000c00 */
[----:B------:R-:W-:Y:S04]  /*100b60*/  LDS.128 R132, [R252] ;  /* 0x00000000fc847984 */ /* 0x000fe80000000c00 */
[----:B------:R-:W-:Y:S01]  /*100b70*/  LDS.128 R128, [R249] ;  /* 0x00000000f9807984 */ /* 0x000fe20000000c00 */
[----:B------:R-:W-:-:S06]  /*100b80*/  NOP ;  /* 0x0000000000007918 */ /* 0x000fcc0000000000 */
[----:B------:R-:W4:Y:S04]  /*100b90*/  LDL.LU R146, [R1+0x3638] ;  /* 0x0036380001927983 */ /* 0x000f280000300800 */
[----:B------:R-:W4:Y:S04]  /*100ba0*/  LDL.LU R147, [R1+0x363c] ;  /* 0x00363c0001937983 */ /* 0x000f280000300800 */
        /* <DEDUP_REMOVED lines=10> */
[----:B----4-:R4:W-:Y:S04]  /*100c50*/  STS.128 [R2+0x100], R28 ;  /* 0x0001001c02007388 */ /* 0x0109e80000000c00 */
[----:B----4-:R-:W4:Y:S04]  /*100c60*/  LDL.LU R28, [R1+0x3f80] ;  /* 0x003f8000011c7983 */ /* 0x010f280000300800 */
[----:B------:R-:W4:Y:S04]  /*100c70*/  LDL.LU R29, [R1+0x3f84] ;  /* 0x003f8400011d7983 */ /* 0x000f280000300800 */
[----:B------:R-:W4:Y:S04]  /*100c80*/  LDL.LU R30, [R1+0x3f40] ;  /* 0x003f4000011e7983 */ /* 0x000f280000300800 */
[----:B------:R-:W4:Y:S04]  /*100c90*/  LDL.LU R31, [R1+0x3f44] ;  /* 0x003f4400011f7983 */ /* 0x000f280000300800 */
[----:B------:R-:W4:Y:S04]  /*100ca0*/  LDL.LU R160, [R1+0x3f88] ;  /* 0x003f880001a07983 */ /* 0x000f280000300800 */
[----:B------:R-:W4:Y:S04]  /*100cb0*/  LDL.LU R161, [R1+0x3f8c] ;  /* 0x003f8c0001a17983 */ /* 0x000f280000300800 */
[----:B------:R-:W4:Y:S04]  /*100cc0*/  LDL.LU R162, [R1+0x3f48] ;  /* 0x003f480001a27983 */ /* 0x000f280000300800 */
[----:B------:R-:W-:Y:S01]  /*100cd0*/  STS.128 [R2+0x180], R144 ;  /* 0x0001809002007388 */ /* 0x000fe20000000c00 */
[----:B------:R-:W-:-:S06]  /*100ce0*/  NOP ;  /* 0x0000000000007918 */ /* 0x000fcc0000000000 */
[----:B------:R-:W1:Y:S04]  /*100cf0*/  LDS.128 R156, [R0] ;  /* 0x00000000009c7984 */ /* 0x000e680000000c00 */
[----:B------:R-:W-:Y:S04]  /*100d00*/  LDS.128 R152, [R227] ;  /* 0x00000000e3987984 */ /* 0x000fe80000000c00 */
[----:B------:R-:W-:Y:S04]  /*100d10*/  LDS.128 R148, [R252] ;  /* 0x00000000fc947984 */ /* 0x000fe80000000c00 */
[----:B------:R-:W-:Y:S01]  /*100d20*/  LDS.128 R144, [R249] ;  /* 0x00000000f9907984 */ /* 0x000fe20000000c00 */
[----:B------:R-:W-:-:S06]  /*100d30*/  NOP ;  /* 0x0000000000007918 */ /* 0x000fcc0000000000 */
        /* <DEDUP_REMOVED lines=38> */
[----:B------:R-:W3:Y:S04]  /*100fa0*/  LDL.LU R115, [R1+0x5864] ;  /* 0x0058640001737983 */ /* 0x000ee80000300800 */
[----:B----4-:R-:W-:Y:S04]  /*100fb0*/  STS.128 [R2+0x100], R28 ;  /* 0x0001001c02007388 */ /* 0x010fe80000000c00 */
[----:B------:R-:W-:Y:S01]  /*100fc0*/  STS.128 [R2+0x180], R176 ;  /* 0x000180b002007388 */ /* 0x000fe20000000c00 */
[----:B------:R-:W-:-:S06]  /*100fd0*/  NOP ;  /* 0x0000000000007918 */ /* 0x000fcc0000000000 */
[----:B------:R-:W4:Y:S04]  /*100fe0*/  LDS.128 R28, [R0] ;  /* 0x00000000001c7984 */ /* 0x000f280000000c00 */
[----:B------:R-:W-:Y:S04]  /*100ff0*/  LDS.128 R176, [R227] ;  /* 0x00000000e3b07984 */ /* 0x000fe80000000c00 */
[----:B------:R-:W-:Y:S04]  /*101000*/  LDS.128 R180, [R252] ;  /* 0x00000000fcb47984 */ /* 0x000fe80000000c00 */
[----:B------:R-:W-:Y:S01]  /*101010*/  LDS.128 R184, [R249] ;  /* 0x00000000f9b87984 */ /* 0x000fe20000000c00 */
[----:B------:R-:W-:-:S06]  /*101020*/  NOP ;  /* 0x0000000000007918 */ /* 0x000fcc0000000000 */
[C---:B------:R-:W-:Y:S01]  /*101030*/  ISETP.GE.AND P1, PT, R15.reuse, c[0x0][0x17c], PT ;  /* 0x00005f000f007a0c */ /* 0x040fe20003f26270 */
[----:B------:R-:W-:Y:S01]  /*101040*/  IMAD R226, R15, c[0x0][0x198], RZ ;  /* 0x000066000fe27a24 */ /* 0x000fe200078e02ff */
        /* <DEDUP_REMOVED lines=10> */
[----:B------:R-:W4:Y:S04]  /*1010f0*/  LDL.LU R67, [R1+0x5880] ;  /* 0x0058800001437983 */ /* 0x000f280000300800 */
[----:B------:R-:W4:Y:S04]  /*101100*/  LDL.LU R99, [R1+0x5888] ;  /* 0x0058880001637983 */ /* 0x000f280000300800 */
[----:B------:R-:W4:Y:S01]  /*101110*/  LDL.LU R83, [R1+0x5884] ;  /* 0x0058840001537983 */ /* 0x000f220000300800 */
[----:B------:R-:W-:-:S03]  /*101120*/  ISETP.GE.AND P2, PT, R115, c[0x0][0x178], PT ;  /* 0x00005e0073007a0c */ /* 0x000fc60003f46270 */
[----:B------:R-:W4:Y:S01]  /*101130*/  LDL.LU R51, [R1+0x587c] ;  /* 0x00587c0001337983 */ /* 0x000f220000300800 */
[----:B------:R-:W-:-:S03]  /*101140*/  ISETP.LT.AND P2, PT, R15, c[0x0][0x17c], !P2 ;  /* 0x00005f000f007a0c */ /* 0x000fc60005741270 */
        /* <DEDUP_REMOVED lines=13> */
[----:B------:R-:W-:-:S02]  /*101220*/  IMAD R3, R115, c[0x0][0x194], RZ ;  /* 0x0000650073037a24 */ /* 0x000fc400078e02ff */
[----:B------:R-:W-:Y:S01]  /*101230*/  IMAD.MOV.U32 R223, RZ, RZ, c[0x0][0x194] ;  /* 0x00006500ffdf7624 */ /* 0x000fe200078e00ff */
[----:B------:R-:W4:Y:S04]  /*101240*/  LDL.LU R248, [R1+0x594] ;  /* 0x0005940001f87983 */ /* 0x000f280000300800 */
[----:B--2---:R2:W-:Y:S02]  /*101250*/  STS.128 [R2+0x100], R4 ;  /* 0x0001000402007388 */ /* 0x0045e40000000c00 */
[----:B--2---:R-:W-:-:S05]  /*101260*/  LEA R5, R223, R3, 0x5 ;  /* 0x00000003df057211 */ /* 0x004fca00078e28ff */
[----:B------:R-:W-:Y:S01]  /*101270*/  IMAD R7, R223, 0x20, R5 ;  /* 0x00000020df077824 */ /* 0x000fe200078e0205 */
[C---:B------:R-:W-:Y:S01]  /*101280*/  LEA R4, P6, R5.reuse, c[0x0][0x170], 0x2 ;  /* 0x00005c0005047a11 */ /* 0x040fe200078c10ff */
[----:B---3--:R2:W-:Y:S03]  /*101290*/  STS.128 [R2+0x180], R8 ;  /* 0x0001800802007388 */ /* 0x0085e60000000c00 */
[----:B------:R-:W-:Y:S02]  /*1012a0*/  LEA.HI.X.SX32 R5, R5, c[0x0][0x174], 0x2, P6 ;  /* 0x00005d0005057a11 */ /* 0x000fe400030f16ff */
[----:B--2---:R-:W-:Y:S01]  /*1012b0*/  LEA R2, P5, R3, c[0x0][0x170], 0x2 ;  /* 0x00005c0003027a11 */ /* 0x004fe200078a10ff */
[----:B------:R-:W-:-:S03]  /*1012c0*/  IMAD R8, R223, 0x20, R7 ;  /* 0x00000020df087824 */ /* 0x000fc600078e0207 */
[----:B------:R-:W-:Y:S02]  /*1012d0*/  LEA.HI.X.SX32 R3, R3, c[0x0][0x174], 0x2, P5 ;  /* 0x00005d0003037a11 */ /* 0x000fe400028f16ff */
[----:B------:R-:W-:Y:S01]  /*1012e0*/  LEA R6, P5, R7, c[0x0][0x170], 0x2 ;  /* 0x00005c0007067a11 */ /* 0x000fe200078a10ff */
[----:B------:R-:W-:Y:S01]  /*1012f0*/  IMAD R203, R223, 0x20, R8 ;  /* 0x00000020dfcb7824 */ /* 0x000fe200078e0208 */
[----:B----4-:R-:W-:Y:S02]  /*101300*/  ISETP.LT.AND P6, PT, R99, c[0x0][0x178], !P1 ;  /* 0x00005e0063007a0c */ /* 0x010fe40004fc1270 */
[----:B------:R-:W-:Y:S02]  /*101310*/  LEA.HI.X.SX32 R7, R7, c[0x0][0x174], 0x2, P5 ;  /* 0x00005d0007077a11 */ /* 0x000fe400028f16ff */
[----:B------:R-:W-:Y:S02]  /*101320*/  LEA R200, P5, R8, c[0x0][0x170], 0x2 ;  /* 0x00005c0008c87a11 */ /* 0x000fe400078a10ff */
[----:B------:R-:W-:-:S02]  /*101330*/  ISETP.LT.AND P4, PT, R83, c[0x0][0x178], !P1 ;  /* 0x00005e0053007a0c */ /* 0x000fc40004f81270 */
[----:B------:R-:W-:Y:S01]  /*101340*/  LEA.HI.X.SX32 R201, R8, c[0x0][0x174], 0x2, P5 ;  /* 0x00005d0008c97a11 */ /* 0x000fe200028f16ff */
[----:B------:R-:W-:Y:S01]  /*101350*/  IMAD.WIDE R8, R226, 0x4, R2 ;  /* 0x00000004e2087825 */ /* 0x000fe200078e0202 */
[----:B------:R-:W-:Y:S01]  /*101360*/  ISETP.LT.AND P3, PT, R67, c[0x0][0x178], !P1 ;  /* 0x00005e0043007a0c */ /* 0x000fe20004f61270 */
[----:B------:R-:W-:-:S06]  /*101370*/  NOP ;  /* 0x0000000000007918 */ /* 0x000fcc0000000000 */
[C---:B------:R-:W-:Y:S01]  /*101380*/  LEA R205, R223.reuse, R203, 0x5 ;  /* 0x000000cbdfcd7211 */ /* 0x040fe200078e28ff */
[C---:B------:R-:W-:Y:S01]  /*101390*/  IMAD.WIDE R10, R226.reuse, 0x4, R4 ;  /* 0x00000004e20a7825 */ /* 0x040fe200078e0204 */
[----:B------:R2:W-:Y:S03]  /*1013a0*/  @P2 STG.E [R8.64], R207 ;  /* 0x000000cf08002986 */ /* 0x0005e6000c101906 */
[C---:B------:R-:W-:Y:S01]  /*1013b0*/  IMAD.WIDE R188, R226.reuse, 0x4, R6 ;  /* 0x00000004e2bc7825 */ /* 0x040fe200078e0206 */
[----:B------:R3:W-:Y:S03]  /*1013c0*/  @P6 STG.E [R10.64], R206 ;  /* 0x000000ce0a006986 */ /* 0x0007e6000c101906 */
[----:B------:R-:W-:Y:S01]  /*1013d0*/  IMAD.WIDE R190, R226, 0x4, R200 ;  /* 0x00000004e2be7825 */ /* 0x000fe200078e02c8 */
[----:B------:R4:W-:Y:S03]  /*1013e0*/  @P4 STG.E [R188.64], R204 ;  /* 0x000000ccbc004986 */ /* 0x0009e6000c101906 */
[C---:B--2---:R-:W-:Y:S01]  /*1013f0*/  IMAD R8, R223.reuse, 0x20, R205 ;  /* 0x00000020df087824 */ /* 0x044fe200078e02cd */
[----:B------:R2:W-:Y:S03]  /*101400*/  @P3 STG.E [R190.64], R202 ;  /* 0x000000cabe003986 */ /* 0x0005e6000c101906 */
[----:B------:R-:W-:Y:S01]  /*101410*/  IMAD R9, R223, 0x20, R8 ;  /* 0x00000020df097824 */ /* 0x000fe200078e0208 */
[----:B---3--:R-:W-:-:S02]  /*101420*/  LEA R206, P5, R8, c[0x0][0x170], 0x2 ;  /* 0x00005c0008ce7a11 */ /* 0x008fc400078a10ff */
[C---:B----4-:R-:W-:Y:S02]  /*101430*/  LEA R204, P4, R205.reuse, c[0x0][0x170], 0x2 ;  /* 0x00005c00cdcc7a11 */ /* 0x050fe400078810ff */
[----:B------:R-:W-:Y:S02]  /*101440*/  LEA.HI.X.SX32 R207, R8, c[0x0][0x174], 0x2, P5 ;  /* 0x00005d0008cf7a11 */ /* 0x000fe400028f16ff */
[----:B------:R-:W-:Y:S02]  /*101450*/  LEA.HI.X.SX32 R205, R205, c[0x0][0x174], 0x2, P4 ;  /* 0x00005d00cdcd7a11 */ /* 0x000fe400020f16ff */
[----:B--2---:R-:W-:Y:S02]  /*101460*/  LEA R202, P3, R203, c[0x0][0x170], 0x2 ;  /* 0x00005c00cbca7a11 */ /* 0x004fe400078610ff */
[----:B------:R-:W-:Y:S02]  /*101470*/  LEA R208, P4, R9, c[0x0][0x170], 0x2 ;  /* 0x00005c0009d07a11 */ /* 0x000fe400078810ff */
[----:B------:R-:W-:-:S02]  /*101480*/  ISETP.LT.AND P5, PT, R51, c[0x0][0x178], !P1 ;  /* 0x00005e0033007a0c */ /* 0x000fc40004fa1270 */
[----:B------:R-:W-:Y:S01]  /*101490*/  LEA.HI.X.SX32 R203, R203, c[0x0][0x174], 0x2, P3 ;  /* 0x00005d00cbcb7a11 */ /* 0x000fe200018f16ff */
[----:B------:R-:W-:Y:S01]  /*1014a0*/  IMAD R211, R223, 0x20, R9 ;  /* 0x00000020dfd37824 */ /* 0x000fe200078e0209 */
[----:B------:R-:W-:Y:S02]  /*1014b0*/  ISETP.LT.AND P3, PT, R15, c[0x0][0x178], !P1 ;  /* 0x00005e000f007a0c */ /* 0x000fe40004f61270 */
[----:B------:R-:W-:Y:S02]  /*1014c0*/  LEA.HI.X.SX32 R209, R9, c[0x0][0x174], 0x2, P4 ;  /* 0x00005d0009d17a11 */ /* 0x000fe400020f16ff */
[----:B------:R-:W-:Y:S02]  /*1014d0*/  ISETP.LT.AND P4, PT, R35, c[0x0][0x178], !P1 ;  /* 0x00005e0023007a0c */ /* 0x000fe40004f81270 */
[----:B------:R-:W-:Y:S01]  /*1014e0*/  ISETP.LT.AND P2, PT, R250, c[0x0][0x178], !P1 ;  /* 0x00005e00fa007a0c */ /* 0x000fe20004f41270 */
[----:B------:R-:W-:Y:S01]  /*1014f0*/  IMAD.WIDE R8, R226, 0x4, R202 ;  /* 0x00000004e2087825 */ /* 0x000fe200078e02ca */
[----:B------:R-:W-:-:S03]  /*101500*/  LEA R213, R223, R211, 0x5 ;  /* 0x000000d3dfd57211 */ /* 0x000fc600078e28ff */
[C---:B------:R-:W-:Y:S01]  /*101510*/  IMAD.WIDE R10, R226.reuse, 0x4, R204 ;  /* 0x00000004e20a7825 */ /* 0x040fe200078e02cc */
[----:B------:R2:W-:Y:S03]  /*101520*/  @P5 STG.E [R8.64], R215 ;  /* 0x000000d708005986 */ /* 0x0005e6000c101906 */
[C---:B------:R-:W-:Y:S01]  /*101530*/  IMAD.WIDE R188, R226.reuse, 0x4, R206 ;  /* 0x00000004e2bc7825 */ /* 0x040fe200078e02ce */
[----:B------:R-:W-:Y:S03]  /*101540*/  @P3 STG.E [R10.64], R214 ;  /* 0x000000d60a003986 */ /* 0x000fe6000c101906 */
[----:B------:R-:W-:Y:S01]  /*101550*/  IMAD.WIDE R190, R226, 0x4, R208 ;  /* 0x00000004e2be7825 */ /* 0x000fe200078e02d0 */
[----:B------:R3:W-:Y:S03]  /*101560*/  @P4 STG.E [R188.64], R212 ;  /* 0x000000d4bc004986 */ /* 0x0007e6000c101906 */
[C---:B--2---:R-:W-:Y:S01]  /*101570*/  IMAD R8, R223.reuse, 0x20, R213 ;  /* 0x00000020df087824 */ /* 0x044fe200078e02d5 */
[----:B------:R2:W-:Y:S03]  /*101580*/  @P2 STG.E [R190.64], R210 ;  /* 0x000000d2be002986 */ /* 0x0005e6000c101906 */
[----:B------:R-:W-:Y:S01]  /*101590*/  IMAD R9, R223, 0x20, R8 ;  /* 0x00000020df097824 */ /* 0x000fe200078e0208 */
[----:B---3--:R-:W-:-:S02]  /*1015a0*/  LEA R212, P4, R213, c[0x0][0x170], 0x2 ;  /* 0x00005c00d5d47a11 */ /* 0x008fc400078810ff */
[----:B------:R-:W-:Y:S02]  /*1015b0*/  LEA R214, P5, R8, c[0x0][0x170], 0x2 ;  /* 0x00005c0008d67a11 */ /* 0x000fe400078a10ff */
[----:B--2---:R-:W-:Y:S02]  /*1015c0*/  LEA R210, P3, R211, c[0x0][0x170], 0x2 ;  /* 0x00005c00d3d27a11 */ /* 0x004fe400078610ff */
[----:B------:R-:W-:Y:S02]  /*1015d0*/  LEA.HI.X.SX32 R213, R213, c[0x0][0x174], 0x2, P4 ;  /* 0x00005d00d5d57a11 */ /* 0x000fe400020f16ff */
[----:B------:R-:W-:Y:S02]  /*1015e0*/  LEA.HI.X.SX32 R211, R211, c[0x0][0x174], 0x2, P3 ;  /* 0x00005d00d3d37a11 */ /* 0x000fe400018f16ff */
[----:B------:R-:W-:Y:S02]  /*1015f0*/  LEA R216, P4, R9, c[0x0][0x170], 0x2 ;  /* 0x00005c0009d87a11 */ /* 0x000fe400078810ff */
[----:B------:R-:W-:-:S02]  /*101600*/  ISETP.LT.AND P3, PT, R247, c[0x0][0x178], !P1 ;  /* 0x00005e00f7007a0c */ /* 0x000fc40004f61270 */
[----:B------:R-:W-:Y:S02]  /*101610*/  LEA.HI.X.SX32 R215, R8, c[0x0][0x174], 0x2, P5 ;  /* 0x00005d0008d77a11 */ /* 0x000fe400028f16ff */
[----:B------:R-:W-:Y:S02]  /*101620*/  ISETP.LT.AND P5, PT, R246, c[0x0][0x178], !P1 ;  /* 0x00005e00f6007a0c */ /* 0x000fe40004fa1270 */
[----:B------:R-:W-:Y:S02]  /*101630*/  LEA.HI.X.SX32 R217, R9, c[0x0][0x174], 0x2, P4 ;  /* 0x00005d0009d97a11 */ /* 0x000fe400020f16ff */
[----:B------:R-:W-:Y:S01]  /*101640*/  ISETP.LT.AND P4, PT, R245, c[0x0][0x178], !P1 ;  /* 0x00005e00f5007a0c */ /* 0x000fe20004f81270 */
[----:B------:R-:W-:Y:S01]  /*101650*/  IMAD R219, R223, 0x20, R9 ;  /* 0x00000020dfdb7824 */ /* 0x000fe200078e0209 */
[----:B------:R-:W-:Y:S01]  /*101660*/  ISETP.LT.AND P2, PT, R244, c[0x0][0x178], !P1 ;  /* 0x00005e00f4007a0c */ /* 0x000fe20004f41270 */
[----:B------:R-:W-:-:S04]  /*101670*/  IMAD.WIDE R8, R226, 0x4, R210 ;  /* 0x00000004e2087825 */ /* 0x000fc800078e02d2 */
[C---:B------:R-:W-:Y:S01]  /*101680*/  IMAD.WIDE R10, R226.reuse, 0x4, R212 ;  /* 0x00000004e20a7825 */ /* 0x040fe200078e02d4 */
[----:B------:R2:W-:Y:S03]  /*101690*/  @P3 STG.E [R8.64], R222 ;  /* 0x000000de08003986 */ /* 0x0005e6000c101906 */
[C---:B------:R-:W-:Y:S01]  /*1016a0*/  IMAD.WIDE R188, R226.reuse, 0x4, R214 ;  /* 0x00000004e2bc7825 */ /* 0x040fe200078e02d6 */
[----:B------:R-:W-:Y:S03]  /*1016b0*/  @P5 STG.E [R10.64], R225 ;  /* 0x000000e10a005986 */ /* 0x000fe6000c101906 */
[----:B------:R-:W-:Y:S01]  /*1016c0*/  IMAD.WIDE R190, R226, 0x4, R216 ;  /* 0x00000004e2be7825 */ /* 0x000fe200078e02d8 */
[----:B------:R-:W-:Y:S01]  /*1016d0*/  @P4 STG.E [R188.64], R224 ;  /* 0x000000e0bc004986 */ /* 0x000fe2000c101906 */
[----:B--2---:R-:W-:-:S03]  /*1016e0*/  LEA R8, R223, R219, 0x5 ;  /* 0x000000dbdf087211 */ /* 0x004fc600078e28ff */
[----:B------:R2:W-:Y:S01]  /*1016f0*/  @P2 STG.E [R190.64], R218 ;  /* 0x000000dabe002986 */ /* 0x0005e2000c101906 */
[C---:B------:R-:W-:Y:S01]  /*101700*/  LEA R220, P4, R8.reuse, c[0x0][0x170], 0x2 ;  /* 0x00005c0008dc7a11 */ /* 0x040fe200078810ff */
[----:B------:R-:W-:Y:S01]  /*101710*/  IMAD R9, R223, 0x20, R8 ;  /* 0x00000020df097824 */ /* 0x000fe200078e0208 */
[----:B------:R-:W-:Y:S02]  /*101720*/  ISETP.LT.AND P2, PT, R239, c[0x0][0x178], !P1 ;  /* 0x00005e00ef007a0c */ /* 0x000fe40004f41270 */
[----:B------:R-:W-:Y:S02]  /*101730*/  LEA.HI.X.SX32 R221, R8, c[0x0][0x174], 0x2, P4 ;  /* 0x00005d0008dd7a11 */ /* 0x000fe400020f16ff */
[----:B------:R-:W-:Y:S02]  /*101740*/  ISETP.LT.AND P4, PT, R238, c[0x0][0x178], !P1 ;  /* 0x00005e00ee007a0c */ /* 0x000fe40004f81270 */
[----:B--2---:R-:W-:Y:S01]  /*101750*/  LEA R218, P3, R219, c[0x0][0x170], 0x2 ;  /* 0x00005c00dbda7a11 */ /* 0x004fe200078610ff */
[----:B------:R-:W-:-:S03]  /*101760*/  IMAD R188, R223, 0x20, R9 ;  /* 0x00000020dfbc7824 */ /* 0x000fc600078e0209 */
[----:B------:R-:W-:Y:S02]  /*101770*/  LEA.HI.X.SX32 R219, R219, c[0x0][0x174], 0x2, P3 ;  /* 0x00005d00dbdb7a11 */ /* 0x000fe400018f16ff */
[----:B------:R-:W-:Y:S02]  /*101780*/  LEA R222, P3, R9, c[0x0][0x170], 0x2 ;  /* 0x00005c0009de7a11 */ /* 0x000fe400078610ff */
[----:B------:R-:W-:Y:S02]  /*101790*/  ISETP.LT.AND P5, PT, R237, c[0x0][0x178], !P1 ;  /* 0x00005e00ed007a0c */ /* 0x000fe40004fa1270 */
[----:B------:R-:W-:Y:S01]  /*1017a0*/  LEA.HI.X.SX32 R223, R9, c[0x0][0x174], 0x2, P3 ;  /* 0x00005d0009df7a11 */ /* 0x000fe200018f16ff */
[----:B------:R-:W-:Y:S01]  /*1017b0*/  IMAD.WIDE R8, R226, 0x4, R218 ;  /* 0x00000004e2087825 */ /* 0x000fe200078e02da */
[----:B------:R-:W-:-:S03]  /*1017c0*/  LEA R224, P6, R188, c[0x0][0x170], 0x2 ;  /* 0x00005c00bce07a11 */ /* 0x000fc600078c10ff */
[----:B------:R-:W-:Y:S01]  /*1017d0*/  IMAD.WIDE R10, R226, 0x4, R220 ;  /* 0x00000004e20a7825 */ /* 0x000fe200078e02dc */
[----:B------:R-:W-:Y:S01]  /*1017e0*/  ISETP.LT.AND P3, PT, R236, c[0x0][0x178], !P1 ;  /* 0x00005e00ec007a0c */ /* 0x000fe20004f61270 */
[----:B------:R2:W-:Y:S01]  /*1017f0*/  @P2 STG.E [R8.64], R232 ;  /* 0x000000e808002986 */ /* 0x0005e2000c101906 */
[----:B------:R-:W-:Y:S02]  /*101800*/  ISETP.LT.AND P1, PT, R115, c[0x0][0x178], !P0 ;  /* 0x00005e0073007a0c */ /* 0x000fe40004721270 */
[----:B------:R-:W-:Y:S01]  /*101810*/  LEA.HI.X.SX32 R225, R188, c[0x0][0x174], 0x2, P6 ;  /* 0x00005d00bce17a11 */ /* 0x000fe200030f16ff */
[----:B------:R3:W-:Y:S01]  /*101820*/  @P4 STG.E [R10.64], R228 ;  /* 0x000000e40a004986 */ /* 0x0007e2000c101906 */
[C---:B--2---:R-:W-:Y:S01]  /*101830*/  IMAD.WIDE R8, R226.reuse, 0x4, R222 ;  /* 0x00000004e2087825 */ /* 0x044fe200078e02de */
[----:B---3--:R-:W-:-:S03]  /*101840*/  IADD3 R10, R226, c[0x0][0x198], RZ ;  /* 0x00006600e20a7a10 */ /* 0x008fc60007ffe0ff */
[----:B------:R-:W-:Y:S01]  /*101850*/  IMAD.WIDE R188, R226, 0x4, R224 ;  /* 0x00000004e2bc7825 */ /* 0x000fe200078e02e0 */
[----:B------:R2:W-:Y:S04]  /*101860*/  @P5 STG.E [R8.64], R196 ;  /* 0x000000c408005986 */ /* 0x0005e8000c101906 */
[----:B------:R-:W3:Y:S04]  /*101870*/  LDL.LU R11, [R1+0xc84] ;  /* 0x000c8400010b7983 */ /* 0x000ee80000300800 */
[----:B------:R-:W4:Y:S01]  /*101880*/  LDL.LU R228, [R1+0x5b4] ;  /* 0x0005b40001e47983 */ /* 0x000f220000300800 */
[----:B--2---:R-:W-:-:S03]  /*101890*/  IMAD.WIDE R8, R10, 0x4, R2 ;  /* 0x000000040a087825 */ /* 0x004fc600078e0202 */
[----:B------:R-:W2:Y:S04]  /*1018a0*/  LDL.LU R226, [R1+0x7f4] ;  /* 0x0007f40001e27983 */ /* 0x000ea80000300800 */
[----:B------:R-:W2:Y:S04]  /*1018b0*/  LDL.LU R196, [R1+0x1514] ;  /* 0x0015140001c47983 */ /* 0x000ea80000300800 */
[----:B------:R1:W-:Y:S04]  /*1018c0*/  @P3 STG.E [R188.64], R192 ;  /* 0x000000c0bc003986 */ /* 0x0003e8000c101906 */
[----:B------:R1:W-:Y:S04]  /*1018d0*/  @P1 STG.E [R8.64], R243 ;  /* 0x000000f308001986 */ /* 0x0003e8000c101906 */
[----:B-1----:R-:W2:Y:S04]  /*1018e0*/  LDL.LU R192, [R1+0x1524] ;  /* 0x0015240001c07983 */ /* 0x002ea80000300800 */
[----:B------:R-:W2:Y:S04]  /*1018f0*/  LDL.LU R8, [R1+0x1eb4] ;  /* 0x001eb40001087983 */ /* 0x000ea80000300800 */
[----:B------:R-:W3:Y:S01]  /*101900*/  LDL.LU R9, [R1+0x1984] ;  /* 0x0019840001097983 */ /* 0x000ee20000300800 */
[----:B------:R-:W-:-:S02]  /*101910*/  ISETP.LT.AND P2, PT, R99, c[0x0][0x178], !P0 ;  /* 0x00005e0063007a0c */ /* 0x000fc40004741270 */
[----:B------:R-:W-:Y:S01]  /*101920*/  ISETP.LT.AND P4, PT, R83, c[0x0][0x178], !P0 ;  /* 0x00005e0053007a0c */ /* 0x000fe20004781270 */
[C---:B------:R-:W-:Y:S01]  /*101930*/  IMAD.WIDE R188, R10.reuse, 0x4, R4 ;  /* 0x000000040abc7825 */ /* 0x040fe200078e0204 */
[----:B------:R-:W-:Y:S01]  /*101940*/  ISETP.LT.AND P5, PT, R67, c[0x0][0x178], !P0 ;  /* 0x00005e0043007a0c */ /* 0x000fe200047a1270 */
[----:B------:R-:W4:Y:S01]  /*101950*/  LDL.LU R232, [R1+0x314] ;  /* 0x0003140001e87983 */ /* 0x000f220000300800 */
[----:B------:R-:W-:Y:S01]  /*101960*/  ISETP.LT.AND P3, PT, R51, c[0x0][0x178], !P0 ;  /* 0x00005e0033007a0c */ /* 0x000fe20004761270 */
[----:B------:R-:W-:Y:S01]  /*101970*/  IMAD.WIDE R190, R10, 0x4, R6 ;  /* 0x000000040abe7825 */ /* 0x000fe200078e0206 */
[----:B------:R-:W-:Y:S01]  /*101980*/  ISETP.LT.AND P6, PT, R15, c[0x0][0x178], !P0 ;  /* 0x00005e000f007a0c */ /* 0x000fe200047c1270 */
[----:B------:R-:W4:Y:S04]  /*101990*/  LDL.LU R251, [R1+0x134] ;  /* 0x0001340001fb7983 */ /* 0x000f280000300800 */
[----:B------:R-:W4:Y:S01]  /*1019a0*/  LDL.LU R243, [R1+0xf4] ;  /* 0x0000f40001f37983 */ /* 0x000f220000300800 */
[----:B------:R-:W-:-:S03]  /*1019b0*/  ISETP.LT.AND P1, PT, R35, c[0x0][0x178], !P0 ;  /* 0x00005e0023007a0c */ /* 0x000fc60004721270 */
[----:B--2---:R1:W-:Y:S04]  /*1019c0*/  @P2 STG.E [R188.64], R8 ;  /* 0x00000008bc002986 */ /* 0x0043e8000c101906 */
[----:B---3--:R2:W-:Y:S01]  /*1019d0*/  @P4 STG.E [R190.64], R9 ;  /* 0x00000009be004986 */ /* 0x0085e2000c101906 */
[----:B-1----:R-:W-:-:S04]  /*1019e0*/  IMAD.WIDE R188, R10, 0x4, R202 ;  /* 0x000000040abc7825 */ /* 0x002fc800078e02ca */
[----:B--2---:R-:W-:-:S04]  /*1019f0*/  IMAD.WIDE R8, R10, 0x4, R200 ;  /* 0x000000040a087825 */ /* 0x004fc800078e02c8 */
[----:B------:R-:W-:Y:S01]  /*101a00*/  IMAD.WIDE R190, R10, 0x4, R204 ;  /* 0x000000040abe7825 */ /* 0x000fe200078e02cc */
[----:B------:R-:W-:Y:S04]  /*101a10*/  @P5 STG.E [R8.64], R192 ;  /* 0x000000c008005986 */ /* 0x000fe8000c101906 */
[----:B------:R-:W-:Y:S04]  /*101a20*/  @P3 STG.E [R188.64], R196 ;  /* 0x000000c4bc003986 */ /* 0x000fe8000c101906 */
[----:B------:R1:W-:Y:S01]  /*101a30*/  @P6 STG.E [R190.64], R11 ;  /* 0x0000000bbe006986 */ /* 0x0003e2000c101906 */
[----:B------:R-:W-:-:S02]  /*101a40*/  ISETP.LT.AND P2, PT, R250, c[0x0][0x178], !P0 ;  /* 0x00005e00fa007a0c */ /* 0x000fc40004741270 */
[----:B------:R-:W-:Y:S01]  /*101a50*/  ISETP.LT.AND P4, PT, R247, c[0x0][0x178], !P0 ;  /* 0x00005e00f7007a0c */ /* 0x000fe20004781270 */
[----:B-1----:R-:W2:Y:S01]  /*101a60*/  LDL.LU R11, [R1+0x70dc] ;  /* 0x0070dc00010b7983 */ /* 0x002ea20000300800 */
[----:B------:R-:W-:-:S04]  /*101a70*/  IMAD.WIDE R8, R10, 0x4, R206 ;  /* 0x000000040a087825 */ /* 0x000fc800078e02ce */
[C---:B------:R-:W-:Y:S01]  /*101a80*/  IMAD.WIDE R188, R10.reuse, 0x4, R208 ;  /* 0x000000040abc7825 */ /* 0x040fe200078e02d0 */
[----:B------:R1:W-:Y:S03]  /*101a90*/  @P1 STG.E [R8.64], R226 ;  /* 0x000000e208001986 */ /* 0x0003e6000c101906 */
[----:B------:R-:W-:Y:S01]  /*101aa0*/  IMAD.WIDE R190, R10, 0x4, R210 ;  /* 0x000000040abe7825 */ /* 0x000fe200078e02d2 */
[----:B----4-:R-:W-:Y:S04]  /*101ab0*/  @P2 STG.E [R188.64], R228 ;  /* 0x000000e4bc002986 */ /* 0x010fe8000c101906 */
[----:B------:R3:W-:Y:S04]  /*101ac0*/  @P4 STG.E [R190.64], R248 ;  /* 0x000000f8be004986 */ /* 0x0007e8000c101906 */
[----:B-1----:R-:W4:Y:S04]  /*101ad0*/  LDL.LU R226, [R1+0x2a70] ;  /* 0x002a700001e27983 */ /* 0x002f280000300800 */
[----:B---3--:R-:W3:Y:S01]  /*101ae0*/  LDL.LU R248, [R1+0x28a0] ;  /* 0x0028a00001f87983 */ /* 0x008ee20000300800 */
[----:B------:R-:W-:-:S02]  /*101af0*/  ISETP.LT.AND P5, PT, R246, c[0x0][0x178], !P0 ;  /* 0x00005e00f6007a0c */ /* 0x000fc400047a1270 */
[----:B------:R-:W-:Y:S01]  /*101b00*/  ISETP.LT.AND P3, PT, R245, c[0x0][0x178], !P0 ;  /* 0x00005e00f5007a0c */ /* 0x000fe20004761270 */
[----:B------:R-:W-:Y:S01]  /*101b10*/  IMAD.WIDE R8, R10, 0x4, R212 ;  /* 0x000000040a087825 */ /* 0x000fe200078e02d4 */
[----:B------:R-:W-:Y:S01]  /*101b20*/  ISETP.LT.AND P6, PT, R244, c[0x0][0x178], !P0 ;  /* 0x00005e00f4007a0c */ /* 0x000fe200047c1270 */
[----:B------:R-:W3:Y:S01]  /*101b30*/  LDL.LU R228, [R1+0x2820] ;  /* 0x0028200001e47983 */ /* 0x000ee20000300800 */
[----:B------:R-:W-:Y:S01]  /*101b40*/  ISETP.LT.AND P2, PT, R239, c[0x0][0x178], !P0 ;  /* 0x00005e00ef007a0c */ /* 0x000fe20004741270 */
[----:B------:R-:W-:Y:S01]  /*101b50*/  IMAD.WIDE R188, R10, 0x4, R214 ;  /* 0x000000040abc7825 */ /* 0x000fe200078e02d6 */
[----:B------:R-:W-:-:S05]  /*101b60*/  ISETP.LT.AND P4, PT, R238, c[0x0][0x178], !P0 ;  /* 0x00005e00ee007a0c */ /* 0x000fca0004781270 */
[----:B------:R1:W-:Y:S01]  /*101b70*/  @P5 STG.E [R8.64], R232 ;  /* 0x000000e808005986 */ /* 0x0003e2000c101906 */
[----:B------:R-:W-:-:S03]  /*101b80*/  IMAD.WIDE R190, R10, 0x4, R216 ;  /* 0x000000040abe7825 */ /* 0x000fc600078e02d8 */
[----:B------:R1:W-:Y:S01]  /*101b90*/  @P3 STG.E [R188.64], R251 ;  /* 0x000000fbbc003986 */ /* 0x0003e2000c101906 */
[----:B------:R-:W-:Y:S02]  /*101ba0*/  ISETP.LT.AND P3, PT, R236, c[0x0][0x178], !P0 ;  /* 0x00005e00ec007a0c */ /* 0x000fe40004761270 */
[----:B------:R-:W-:Y:S01]  /*101bb0*/  ISETP.LT.AND P0, PT, R237, c[0x0][0x178], !P0 ;  /* 0x00005e00ed007a0c */ /* 0x000fe20004701270 */
[----:B------:R1:W-:Y:S02]  /*101bc0*/  @P6 STG.E [R190.64], R243 ;  /* 0x000000f3be006986 */ /* 0x0003e4000c101906 */
[C---:B-1----:R-:W-:Y:S02]  /*101bd0*/  IMAD.WIDE R8, R10.reuse, 0x4, R220 ;  /* 0x000000040a087825 */ /* 0x042fe400078e02dc */
[----:B------:R-:W3:Y:S02]  /*101be0*/  LDL.LU R232, [R1+0x2350] ;  /* 0x0023500001e87983 */ /* 0x000ee40000300800 */
[----:B------:R-:W-:-:S02]  /*101bf0*/  IMAD.WIDE R188, R10, 0x4, R218 ;  /* 0x000000040abc7825 */ /* 0x000fc400078e02da */
[----:B------:R-:W3:Y:S04]  /*101c00*/  LDL.LU R243, [R1+0x1c60] ;  /* 0x001c600001f37983 */ /* 0x000ee80000300800 */
[----:B------:R1:W-:Y:S04]  /*101c10*/  @P2 STG.E [R188.64], R233 ;  /* 0x000000e9bc002986 */ /* 0x0003e8000c101906 */
[----:B------:R1:W-:Y:S04]  /*101c20*/  @P4 STG.E [R8.64], R229 ;  /* 0x000000e508004986 */ /* 0x0003e8000c101906 */
[----:B------:R-:W3:Y:S04]  /*101c30*/  LDL.LU R251, [R1+0x1750] ;  /* 0x0017500001fb7983 */ /* 0x000ee80000300800 */
[----:B-1----:R-:W3:Y:S01]  /*101c40*/  LDL.LU R233, [R1+0x1990] ;  /* 0x0019900001e97983 */ /* 0x002ee20000300800 */
[----:B------:R-:W-:-:S05]  /*101c50*/  IMAD.WIDE R8, R10, 0x4, R222 ;  /* 0x000000040a087825 */ /* 0x000fca00078e02de */
[----:B------:R1:W-:Y:S01]  /*101c60*/  @P0 STG.E [R8.64], R197 ;  /* 0x000000c508000986 */ /* 0x0003e2000c101906 */
[----:B------:R-:W-:-:S03]  /*101c70*/  IADD3 R192, R10, c[0x0][0x198], RZ ;  /* 0x000066000ac07a10 */ /* 0x000fc60007ffe0ff */
[----:B-1----:R-:W3:Y:S02]  /*101c80*/  LDL.LU R197, [R1+0x1c50] ;  /* 0x001c500001c57983 */ /* 0x002ee40000300800 */
[----:B------:R-:W-:-:S04]  /*101c90*/  IMAD.WIDE R188, R192, 0x4, R2 ;  /* 0x00000004c0bc7825 */ /* 0x000fc800078e0202 */
[----:B------:R-:W-:Y:S01]  /*101ca0*/  IMAD.WIDE R190, R192, 0x4, R4 ;  /* 0x00000004c0be7825 */ /* 0x000fe200078e0204 */
[----:B--2---:R-:W-:-:S04]  /*101cb0*/  ISETP.GE.AND P1, PT, R11, c[0x0][0x17c], PT ;  /* 0x00005f000b007a0c */ /* 0x004fc80003f26270 */
[----:B------:R-:W-:Y:S02]  /*101cc0*/  ISETP.LT.AND P5, PT, R115, c[0x0][0x178], !P1 ;  /* 0x00005e0073007a0c */ /* 0x000fe40004fa1270 */
[----:B------:R-:W-:Y:S01]  /*101cd0*/  ISETP.LT.AND P6, PT, R99, c[0x0][0x178], !P1 ;  /* 0x00005e0063007a0c */ /* 0x000fe20004fc1270 */
[----:B------:R-:W-:-:S05]  /*101ce0*/  IMAD.WIDE R10, R10, 0x4, R224 ;  /* 0x000000040a0a7825 */ /* 0x000fca00078e02e0 */
[----:B------:R-:W-:Y:S05]  /*101cf0*/  @P3 STG.E [R10.64], R193 ;  /* 0x000000c10a003986 */ /* 0x000fea000c101906 */
[----:B----4-:R1:W-:Y:S04]  /*101d00*/  @P5 STG.E [R188.64], R226 ;  /* 0x000000e2bc005986 */ /* 0x0103e8000c101906 */
[----:B---3--:R2:W-:Y:S04]  /*101d10*/  @P6 STG.E [R190.64], R248 ;  /* 0x000000f8be006986 */ /* 0x0085e8000c101906 */
[----:B-1----:R-:W3:Y:S04]  /*101d20*/  LDL.LU R226, [R1+0x1260] ;  /* 0x0012600001e27983 */ /* 0x002ee80000300800 */
[----:B--2---:R-:W2:Y:S04]  /*101d30*/  LDL.LU R248, [R1+0xe60] ;  /* 0x000e600001f87983 */ /* 0x004ea80000300800 */
[----:B------:R-:W4:Y:S01]  /*101d40*/  LDL.LU R193, [R1+0x70e0] ;  /* 0x0070e00001c17983 */ /* 0x000f220000300800 */
        /* <DEDUP_REMOVED lines=8> */
[----:B------:R-:W4:Y:S01]  /*101dd0*/  LDL.LU R196, [R1+0x9d0] ;  /* 0x0009d00001c47983 */ /* 0x000f220000300800 */
[----:B------:R-:W-:-:S03]  /*101de0*/  ISETP.LT.AND P6, PT, R250, c[0x0][0x178], !P1 ;  /* 0x00005e00fa007a0c */ /* 0x000fc60004fc1270 */
[----:B------:R1:W-:Y:S01]  /*101df0*/  @P2 STG.E [R8.64], R228 ;  /* 0x000000e408002986 */ /* 0x0003e2000c101906 */
[----:B------:R-:W-:-:S03]  /*101e00*/  IMAD.WIDE R188, R192, 0x4, R206 ;  /* 0x00000004c0bc7825 */ /* 0x000fc600078e02ce */
[----:B------:R1:W-:Y:S01]  /*101e10*/  @P4 STG.E [R10.64], R232 ;  /* 0x000000e80a004986 */ /* 0x0003e2000c101906 */
[----:B------:R-:W-:-:S03]  /*101e20*/  IMAD.WIDE R190, R192, 0x4, R208 ;  /* 0x00000004c0be7825 */ /* 0x000fc600078e02d0 */
[----:B-1----:R-:W4:Y:S01]  /*101e30*/  LDL.LU R228, [R1+0x5d0] ;  /* 0x0005d00001e47983 */ /* 0x002f220000300800 */
[----:B------:R-:W-:-:S03]  /*101e40*/  IMAD.WIDE R8, R192, 0x4, R202 ;  /* 0x00000004c0087825 */ /* 0x000fc600078e02ca */
[----:B------:R-:W4:Y:S01]  /*101e50*/  LDL.LU R232, [R1+0x4f0] ;  /* 0x0004f00001e87983 */ /* 0x000f220000300800 */
[----:B------:R-:W-:-:S03]  /*101e60*/  IMAD.WIDE R10, R192, 0x4, R204 ;  /* 0x00000004c00a7825 */ /* 0x000fc600078e02cc */
[----:B------:R1:W-:Y:S01]  /*101e70*/  @P3 STG.E [R8.64], R243 ;  /* 0x000000f308003986 */ /* 0x0003e2000c101906 */
[----:B------:R-:W-:Y:S02]  /*101e80*/  ISETP.LT.AND P2, PT, R247, c[0x0][0x178], !P1 ;  /* 0x00005e00f7007a0c */ /* 0x000fe40004f41270 */
[----:B------:R-:W-:Y:S01]  /*101e90*/  ISETP.LT.AND P4, PT, R246, c[0x0][0x178], !P1 ;  /* 0x00005e00f6007a0c */ /* 0x000fe20004f81270 */
[----:B-1----:R-:W4:Y:S04]  /*101ea0*/  LDL.LU R243, [R1+0x7504] ;  /* 0x0075040001f37983 */ /* 0x002f280000300800 */
[----:B------:R-:W-:Y:S04]  /*101eb0*/  @P0 STG.E [R10.64], R197 ;  /* 0x000000c50a000986 */ /* 0x000fe8000c101906 */
[----:B------:R-:W-:Y:S04]  /*101ec0*/  @P5 STG.E [R188.64], R233 ;  /* 0x000000e9bc005986 */ /* 0x000fe8000c101906 */
[----:B------:R1:W-:Y:S01]  /*101ed0*/  @P6 STG.E [R190.64], R251 ;  /* 0x000000fbbe006986 */ /* 0x0003e2000c101906 */
[----:B------:R-:W-:-:S03]  /*101ee0*/  IMAD.WIDE R8, R192, 0x4, R210 ;  /* 0x00000004c0087825 */ /* 0x000fc600078e02d2 */
[----:B-1----:R-:W4:Y:S01]  /*101ef0*/  LDL.LU R251, [R1+0x300] ;  /* 0x0003000001fb7983 */ /* 0x002f220000300800 */
[----:B------:R-:W-:-:S03]  /*101f00*/  IMAD.WIDE R10, R192, 0x4, R212 ;  /* 0x00000004c00a7825 */ /* 0x000fc600078e02d4 */
[----:B---3--:R1:W-:Y:S04]  /*101f10*/  @P2 STG.E [R8.64], R226 ;  /* 0x000000e208002986 */ /* 0x0083e8000c101906 */
[----:B--2---:R2:W-:Y:S01]  /*101f20*/  @P4 STG.E [R10.64], R248 ;  /* 0x000000f80a004986 */ /* 0x0045e2000c101906 */
[----:B----4-:R-:W-:-:S03]  /*101f30*/  ISETP.GE.AND P2, PT, R193, c[0x0][0x17c], PT ;  /* 0x00005f00c1007a0c */ /* 0x010fc60003f46270 */
[----:B------:R-:W3:Y:S04]  /*101f40*/  LDL.LU R193, [R1+0x2a74] ;  /* 0x002a740001c17983 */ /* 0x000ee80000300800 */
[----:B------:R-:W4:Y:S04]  /*101f50*/  LDL.LU R233, [R1+0x28a4] ;  /* 0x0028a40001e97983 */ /* 0x000f280000300800 */
[----:B-1----:R-:W4:Y:S04]  /*101f60*/  LDL.LU R226, [R1+0x2824] ;  /* 0x0028240001e27983 */ /* 0x002f280000300800 */
[----:B--2---:R-:W2:Y:S01]  /*101f70*/  LDL.LU R248, [R1+0x2354] ;  /* 0x0023540001f87983 */ /* 0x004ea20000300800 */
[----:B------:R-:W-:-:S02]  /*101f80*/  ISETP.LT.AND P3, PT, R245, c[0x0][0x178], !P1 ;  /* 0x00005e00f5007a0c */ /* 0x000fc40004f61270 */
[----:B------:R-:W-:Y:S02]  /*101f90*/  ISETP.LT.AND P0, PT, R244, c[0x0][0x178], !P1 ;  /* 0x00005e00f4007a0c */ /* 0x000fe40004f01270 */
[----:B------:R-:W-:Y:S02]  /*101fa0*/  ISETP.LT.AND P5, PT, R239, c[0x0][0x178], !P1 ;  /* 0x00005e00ef007a0c */ /* 0x000fe40004fa1270 */
[----:B------:R-:W-:Y:S01]  /*101fb0*/  ISETP.LT.AND P6, PT, R238, c[0x0][0x178], !P1 ;  /* 0x00005e00ee007a0c */ /* 0x000fe20004fc1270 */
[----:B------:R-:W-:Y:S01]  /*101fc0*/  IMAD.WIDE R8, R192, 0x4, R214 ;  /* 0x00000004c0087825 */ /* 0x000fe200078e02d6 */
[----:B------:R-:W-:-:S03]  /*101fd0*/  ISETP.LT.AND P4, PT, R237, c[0x0][0x178], !P1 ;  /* 0x00005e00ed007a0c */ /* 0x000fc60004f81270 */
[----:B------:R-:W-:-:S04]  /*101fe0*/  IMAD.WIDE R10, R192, 0x4, R216 ;  /* 0x00000004c00a7825 */ /* 0x000fc800078e02d8 */
[C---:B------:R-:W-:Y:S01]  /*101ff0*/  IMAD.WIDE R188, R192.reuse, 0x4, R218 ;  /* 0x00000004c0bc7825 */ /* 0x040fe200078e02da */
[----:B------:R1:W-:Y:S03]  /*102000*/  @P3 STG.E [R8.64], R229 ;  /* 0x000000e508003986 */ /* 0x0003e6000c101906 */
[C---:B------:R-:W-:Y:S01]  /*102010*/  IMAD.WIDE R190, R192.reuse, 0x4, R220 ;  /* 0x00000004c0be7825 */ /* 0x040fe200078e02dc */
[----:B------:R-:W-:Y:S04]  /*102020*/  @P0 STG.E [R10.64], R196 ;  /* 0x000000c40a000986 */ /* 0x000fe8000c101906 */
[----:B------:R1:W-:Y:S04]  /*102030*/  @P5 STG.E [R188.64], R228 ;  /* 0x000000e4bc005986 */ /* 0x0003e8000c101906 */
[----:B------:R1:W-:Y:S02]  /*102040*/  @P6 STG.E [R190.64], R232 ;  /* 0x000000e8be006986 */ /* 0x0003e4000c101906 */
[----:B-1----:R-:W-:Y:S01]  /*102050*/  IMAD.WIDE R8, R192, 0x4, R222 ;  /* 0x00000004c0087825 */ /* 0x002fe200078e02de */
[----:B------:R-:W-:Y:S01]  /*102060*/  ISETP.LT.AND P1, PT, R236, c[0x0][0x178], !P1 ;  /* 0x00005e00ec007a0c */ /* 0x000fe20004f21270 */
[----:B------:R-:W2:Y:S04]  /*102070*/  LDL.LU R228, [R1+0x1c64] ;  /* 0x001c640001e47983 */ /* 0x000ea80000300800 */
[----:B------:R-:W2:Y:S04]  /*102080*/  LDL.LU R232, [R1+0x1c54] ;  /* 0x001c540001e87983 */ /* 0x000ea80000300800 */
[----:B------:R-:W2:Y:S04]  /*102090*/  LDL.LU R197, [R1+0x1994] ;  /* 0x0019940001c57983 */ /* 0x000ea80000300800 */
[----:B------:R-:W2:Y:S01]  /*1020a0*/  LDL.LU R229, [R1+0x1754] ;  /* 0x0017540001e57983 */ /* 0x000ea20000300800 */
[----:B------:R-:W-:-:S03]  /*1020b0*/  ISETP.LT.AND P3, PT, R115, c[0x0][0x178], !P2 ;  /* 0x00005e0073007a0c */ /* 0x000fc60005761270 */
[----:B------:R-:W2:Y:S01]  /*1020c0*/  LDL.LU R196, [R1+0x1264] ;  /* 0x0012640001c47983 */ /* 0x000ea20000300800 */
[----:B------:R-:W-:Y:S01]  /*1020d0*/  ISETP.LT.AND P5, PT, R99, c[0x0][0x178], !P2 ;  /* 0x00005e0063007a0c */ /* 0x000fe200057a1270 */
[C---:B------:R-:W-:Y:S01]  /*1020e0*/  IMAD.WIDE R10, R192.reuse, 0x4, R224 ;  /* 0x00000004c00a7825 */ /* 0x040fe200078e02e0 */
[----:B------:R-:W-:Y:S01]  /*1020f0*/  ISETP.LT.AND P6, PT, R83, c[0x0][0x178], !P2 ;  /* 0x00005e0053007a0c */ /* 0x000fe200057c1270 */
[----:B------:R1:W-:Y:S01]  /*102100*/  @P4 STG.E [R8.64], R251 ;  /* 0x000000fb08004986 */ /* 0x0003e2000c101906 */
[----:B------:R-:W-:Y:S02]  /*102110*/  ISETP.LT.AND P0, PT, R67, c[0x0][0x178], !P2 ;  /* 0x00005e0043007a0c */ /* 0x000fe40005701270 */
[----:B------:R-:W-:Y:S01]  /*102120*/  IADD3 R192, R192, c[0x0][0x198], RZ ;  /* 0x00006600c0c07a10 */ /* 0x000fe20007ffe0ff */
[----:B-1----:R-:W2:Y:S04]  /*102130*/  LDL.LU R251, [R1+0xe64] ;  /* 0x000e640001fb7983 */ /* 0x002ea80000300800 */
[C---:B------:R-:W-:Y:S01]  /*102140*/  IMAD.WIDE R8, R192.reuse, 0x4, R2 ;  /* 0x00000004c0087825 */ /* 0x040fe200078e0202 */
[----:B------:R1:W-:Y:S03]  /*102150*/  @P1 STG.E [R10.64], R240 ;  /* 0x000000f00a001986 */ /* 0x0003e6000c101906 */
[----:B------:R-:W-:-:S04]  /*102160*/  IMAD.WIDE R188, R192, 0x4, R6 ;  /* 0x00000004c0bc7825 */ /* 0x000fc800078e0206 */
[----:B------:R-:W-:-:S04]  /*102170*/  IMAD.WIDE R190, R192, 0x4, R200 ;  /* 0x00000004c0be7825 */ /* 0x000fc800078e02c8 */
[----:B-1----:R-:W-:Y:S01]  /*102180*/  IMAD.WIDE R10, R192, 0x4, R4 ;  /* 0x00000004c00a7825 */ /* 0x002fe200078e0204 */
[----:B---3--:R1:W-:Y:S04]  /*102190*/  @P3 STG.E [R8.64], R193 ;  /* 0x000000c108003986 */ /* 0x0083e8000c101906 */
[----:B----4-:R-:W-:Y:S04]  /*1021a0*/  @P5 STG.E [R10.64], R233 ;  /* 0x000000e90a005986 */ /* 0x010fe8000c101906 */
[----:B------:R3:W-:Y:S04]  /*1021b0*/  @P6 STG.E [R188.64], R226 ;  /* 0x000000e2bc006986 */ /* 0x0007e8000c101906 */
[----:B-1----:R-:W4:Y:S04]  /*1021c0*/  LDL.LU R193, [R1+0x70e4] ;  /* 0x0070e40001c17983 */ /* 0x002f280000300800 */
[----:B--2---:R1:W-:Y:S04]  /*1021d0*/  @P0 STG.E [R190.64], R248 ;  /* 0x000000f8be000986 */ /* 0x0043e8000c101906 */
[----:B---3--:R-:W2:Y:S04]  /*1021e0*/  LDL.LU R226, [R1+0xbb4] ;  /* 0x000bb40001e27983 */ /* 0x008ea80000300800 */
[----:B-1----:R-:W3:Y:S01]  /*1021f0*/  LDL.LU R248, [R1+0x9d4] ;  /* 0x0009d40001f87983 */ /* 0x002ee20000300800 */
[----:B------:R-:W-:-:S02]  /*102200*/  ISETP.LT.AND P4, PT, R51, c[0x0][0x178], !P2 ;  /* 0x00005e0033007a0c */ /* 0x000fc40005781270 */
[----:B------:R-:W-:Y:S01]  /*102210*/  ISETP.LT.AND P1, PT, R15, c[0x0][0x178], !P2 ;  /* 0x00005e000f007a0c */ /* 0x000fe20005721270 */
[----:B------:R-:W-:Y:S01]  /*102220*/  IMAD.WIDE R8, R192, 0x4, R202 ;  /* 0x00000004c0087825 */ /* 0x000fe200078e02ca */
[----:B------:R-:W-:Y:S01]  /*102230*/  ISETP.LT.AND P0, PT, R35, c[0x0][0x178], !P2 ;  /* 0x00005e0023007a0c */ /* 0x000fe20005701270 */
[----:B------:R-:W3:Y:S01]  /*102240*/  LDL.LU R233, [R1+0x5d4] ;  /* 0x0005d40001e97983 */ /* 0x000ee20000300800 */
[----:B------:R-:W-:Y:S01]  /*102250*/  ISETP.LT.AND P3, PT, R250, c[0x0][0x178], !P2 ;  /* 0x00005e00fa007a0c */ /* 0x000fe20005761270 */
[----:B------:R-:W-:Y:S01]  /*102260*/  IMAD.WIDE R10, R192, 0x4, R204 ;  /* 0x00000004c00a7825 */ /* 0x000fe200078e02cc */
[----:B------:R-:W-:Y:S02]  /*102270*/  ISETP.LT.AND P5, PT, R247, c[0x0][0x178], !P2 ;  /* 0x00005e00f7007a0c */ /* 0x000fe400057a1270 */
[----:B------:R-:W-:Y:S01]  /*102280*/  ISETP.LT.AND P6, PT, R246, c[0x0][0x178], !P2 ;  /* 0x00005e00f6007a0c */ /* 0x000fe200057c1270 */
[----:B------:R-:W-:-:S04]  /*102290*/  IMAD.WIDE R188, R192, 0x4, R210 ;  /* 0x00000004c0bc7825 */ /* 0x000fc800078e02d2 */
[C---:B------:R-:W-:Y:S01]  /*1022a0*/  IMAD.WIDE R190, R192.reuse, 0x4, R212 ;  /* 0x00000004c0be7825 */ /* 0x040fe200078e02d4 */
[----:B------:R1:W-:Y:S04]  /*1022b0*/  @P4 STG.E [R8.64], R228 ;  /* 0x000000e408004986 */ /* 0x0003e8000c101906 */
[----:B------:R1:W-:Y:S04]  /*1022c0*/  @P1 STG.E [R10.64], R232 ;  /* 0x000000e80a001986 */ /* 0x0003e8000c101906 */
[----:B-1----:R-:W3:Y:S01]  /*1022d0*/  LDL.LU R228, [R1+0x4f4] ;  /* 0x0004f40001e47983 */ /* 0x002ee20000300800 */
[----:B------:R-:W-:-:S03]  /*1022e0*/  IMAD.WIDE R8, R192, 0x4, R206 ;  /* 0x00000004c0087825 */ /* 0x000fc600078e02ce */
[----:B------:R-:W3:Y:S01]  /*1022f0*/  LDL.LU R232, [R1+0x304] ;  /* 0x0003040001e87983 */ /* 0x000ee20000300800 */
[----:B------:R-:W-:-:S03]  /*102300*/  IMAD.WIDE R10, R192, 0x4, R208 ;  /* 0x00000004c00a7825 */ /* 0x000fc600078e02d0 */
[----:B------:R-:W-:Y:S04]  /*102310*/  @P0 STG.E [R8.64], R197 ;  /* 0x000000c508000986 */ /* 0x000fe8000c101906 */
[----:B------:R-:W-:Y:S04]  /*102320*/  @P3 STG.E [R10.64], R229 ;  /* 0x000000e50a003986 */ /* 0x000fe8000c101906 */
[----:B------:R1:W-:Y:S01]  /*102330*/  @P5 STG.E [R188.64], R196 ;  /* 0x000000c4bc005986 */ /* 0x0003e2000c101906 */
[----:B------:R-:W-:-:S03]  /*102340*/  ISETP.LT.AND P4, PT, R245, c[0x0][0x178], !P2 ;  /* 0x00005e00f5007a0c */ /* 0x000fc60005781270 */
[----:B------:R1:W-:Y:S04]  /*102350*/  @P6 STG.E [R190.64], R251 ;  /* 0x000000fbbe006986 */ /* 0x0003e8000c101906 */
[----:B-1----:R-:W3:Y:S01]  /*102360*/  LDL.LU R196, [R1+0x2bf0] ;  /* 0x002bf00001c47983 */ /* 0x002ee20000300800 */
[----:B------:R-:W-:-:S03]  /*102370*/  ISETP.LT.AND P1, PT, R244, c[0x0][0x178], !P2 ;  /* 0x00005e00f4007a0c */ /* 0x000fc60005721270 */
[----:B------:R-:W3:Y:S01]  /*102380*/  LDL.LU R251, [R1+0x2bb0] ;  /* 0x002bb00001fb7983 */ /* 0x000ee20000300800 */
[----:B------:R-:W-:-:S04]  /*102390*/  IMAD.WIDE R8, R192, 0x4, R214 ;  /* 0x00000004c0087825 */ /* 0x000fc800078e02d6 */
[----:B------:R-:W-:Y:S01]  /*1023a0*/  IMAD.WIDE R10, R192, 0x4, R216 ;  /* 0x00000004c00a7825 */ /* 0x000fe200078e02d8 */
[----:B----4-:R-:W-:Y:S02]  /*1023b0*/  ISETP.GE.AND P0, PT, R193, c[0x0][0x17c], PT ;  /* 0x00005f00c1007a0c */ /* 0x010fe40003f06270 */
[----:B------:R-:W4:Y:S04]  /*1023c0*/  LDL.LU R193, [R1+0x2b50] ;  /* 0x002b500001c17983 */ /* 0x000f280000300800 */
[----:B------:R-:W4:Y:S04]  /*1023d0*/  LDL.LU R229, [R1+0x2b10] ;  /* 0x002b100001e57983 */ /* 0x000f280000300800 */
[----:B--2---:R1:W-:Y:S04]  /*1023e0*/  @P4 STG.E [R8.64], R226 ;  /* 0x000000e208004986 */ /* 0x0043e8000c101906 */
[----:B---3--:R2:W-:Y:S04]  /*1023f0*/  @P1 STG.E [R10.64], R248 ;  /* 0x000000f80a001986 */ /* 0x0085e8000c101906 */
[----:B-1----:R-:W3:Y:S04]  /*102400*/  LDL.LU R226, [R1+0x2ad0] ;  /* 0x002ad00001e27983 */ /* 0x002ee80000300800 */
[----:B--2---:R-:W3:Y:S01]  /*102410*/  LDL.LU R248, [R1+0x2a50] ;  /* 0x002a500001f87983 */ /* 0x004ee20000300800 */
[----:B------:R-:W-:-:S02]  /*102420*/  ISETP.LT.AND P3, PT, R239, c[0x0][0x178], !P2 ;  /* 0x00005e00ef007a0c */ /* 0x000fc40005761270 */
[----:B------:R-:W-:Y:S02]  /*102430*/  ISETP.LT.AND P5, PT, R238, c[0x0][0x178], !P2 ;  /* 0x00005e00ee007a0c */ /* 0x000fe400057a1270 */
[----:B------:R-:W-:Y:S01]  /*102440*/  ISETP.LT.AND P6, PT, R237, c[0x0][0x178], !P2 ;  /* 0x00005e00ed007a0c */ /* 0x000fe200057c1270 */
[----:B------:R-:W-:Y:S01]  /*102450*/  IMAD.WIDE R8, R192, 0x4, R218 ;  /* 0x00000004c0087825 */ /* 0x000fe200078e02da */
[----:B------:R-:W-:Y:S02]  /*102460*/  ISETP.LT.AND P2, PT, R236, c[0x0][0x178], !P2 ;  /* 0x00005e00ec007a0c */ /* 0x000fe40005741270 */
[----:B------:R-:W-:Y:S01]  /*102470*/  ISETP.LT.AND P4, PT, R115, c[0x0][0x178], !P0 ;  /* 0x00005e0073007a0c */ /* 0x000fe20004781270 */
[----:B------:R-:W-:Y:S01]  /*102480*/  IMAD.WIDE R10, R192, 0x4, R220 ;  /* 0x00000004c00a7825 */ /* 0x000fe200078e02dc */
[----:B------:R-:W-:-:S03]  /*102490*/  ISETP.LT.AND P1, PT, R99, c[0x0][0x178], !P0 ;  /* 0x00005e0063007a0c */ /* 0x000fc60004721270 */
[C---:B------:R-:W-:Y:S01]  /*1024a0*/  IMAD.WIDE R188, R192.reuse, 0x4, R222 ;  /* 0x00000004c0bc7825 */ /* 0x040fe200078e02de */
[----:B------:R1:W-:Y:S03]  /*1024b0*/  @P3 STG.E [R8.64], R233 ;  /* 0x000000e908003986 */ /* 0x0003e6000c101906 */
[C---:B------:R-:W-:Y:S01]  /*1024c0*/  IMAD.WIDE R190, R192.reuse, 0x4, R224 ;  /* 0x00000004c0be7825 */ /* 0x040fe200078e02e0 */
[----:B------:R-:W-:Y:S01]  /*1024d0*/  IADD3 R192, R192, c[0x0][0x198], RZ ;  /* 0x00006600c0c07a10 */ /* 0x000fe20007ffe0ff */
[----:B------:R1:W-:Y:S04]  /*1024e0*/  @P5 STG.E [R10.64], R228 ;  /* 0x000000e40a005986 */ /* 0x0003e8000c101906 */
[----:B------:R1:W-:Y:S04]  /*1024f0*/  @P6 STG.E [R188.64], R232 ;  /* 0x000000e8bc006986 */ /* 0x0003e8000c101906 */
[----:B-1----:R-:W3:Y:S01]  /*102500*/  LDL.LU R233, [R1+0x2880] ;  /* 0x0028800001e97983 */ /* 0x002ee20000300800 */
[----:B------:R-:W-:-:S03]  /*102510*/  IMAD.WIDE R8, R192, 0x4, R2 ;  /* 0x00000004c0087825 */ /* 0x000fc600078e0202 */
[----:B------:R-:W3:Y:S01]  /*102520*/  LDL.LU R228, [R1+0x2590] ;  /* 0x0025900001e47983 */ /* 0x000ee20000300800 */
[----:B------:R-:W-:-:S03]  /*102530*/  IMAD.WIDE R10, R192, 0x4, R4 ;  /* 0x00000004c00a7825 */ /* 0x000fc600078e0204 */
[----:B------:R-:W3:Y:S04]  /*102540*/  LDL.LU R232, [R1+0x2100] ;  /* 0x0021000001e87983 */ /* 0x000ee80000300800 */
[----:B------:R-:W-:Y:S04]  /*102550*/  @P2 STG.E [R190.64], R241 ;  /* 0x000000f1be002986 */ /* 0x000fe8000c101906 */
[----:B------:R-:W3:Y:S04]  /*102560*/  LDL.LU R197, [R1+0x70e8] ;  /* 0x0070e80001c57983 */ /* 0x000ee80000300800 */
[----:B------:R1:W-:Y:S01]  /*102570*/  @P4 STG.E [R8.64], R196 ;  /* 0x000000c408004986 */ /* 0x0003e2000c101906 */
[----:B------:R-:W-:-:S02]  /*102580*/  ISETP.LT.AND P6, PT, R83, c[0x0][0x178], !P0 ;  /* 0x00005e0053007a0c */ /* 0x000fc400047c1270 */
[----:B------:R-:W-:Y:S01]  /*102590*/  ISETP.LT.AND P2, PT, R67, c[0x0][0x178], !P0 ;  /* 0x00005e0043007a0c */ /* 0x000fe20004741270 */
[----:B------:R1:W-:Y:S04]  /*1025a0*/  @P1 STG.E [R10.64], R251 ;  /* 0x000000fb0a001986 */ /* 0x0003e8000c101906 */
[----:B-1----:R-:W3:Y:S01]  /*1025b0*/  LDL.LU R196, [R1+0x1ec0] ;  /* 0x001ec00001c47983 */ /* 0x002ee20000300800 */
[----:B------:R-:W-:Y:S02]  /*1025c0*/  ISETP.LT.AND P3, PT, R51, c[0x0][0x178], !P0 ;  /* 0x00005e0033007a0c */ /* 0x000fe40004761270 */
[----:B------:R-:W-:Y:S01]  /*1025d0*/  ISETP.LT.AND P5, PT, R15, c[0x0][0x178], !P0 ;  /* 0x00005e000f007a0c */ /* 0x000fe200047a1270 */
[----:B------:R-:W3:Y:S01]  /*1025e0*/  LDL.LU R251, [R1+0x19e0] ;  /* 0x0019e00001fb7983 */ /* 0x000ee20000300800 */
[----:B------:R-:W-:-:S04]  /*1025f0*/  IMAD.WIDE R8, R192, 0x4, R6 ;  /* 0x00000004c0087825 */ /* 0x000fc800078e0206 */
[----:B------:R-:W-:-:S04]  /*102600*/  IMAD.WIDE R10, R192, 0x4, R200 ;  /* 0x00000004c00a7825 */ /* 0x000fc800078e02c8 */
[----:B------:R-:W-:-:S04]  /*102610*/  IMAD.WIDE R188, R192, 0x4, R202 ;  /* 0x00000004c0bc7825 */ /* 0x000fc800078e02ca */
[----:B------:R-:W-:Y:S01]  /*102620*/  IMAD.WIDE R190, R192, 0x4, R204 ;  /* 0x00000004c0be7825 */ /* 0x000fe200078e02cc */
[----:B----4-:R1:W-:Y:S04]  /*102630*/  @P6 STG.E [R8.64], R193 ;  /* 0x000000c108006986 */ /* 0x0103e8000c101906 */
[----:B------:R4:W-:Y:S04]  /*102640*/  @P2 STG.E [R10.64], R229 ;  /* 0x000000e50a002986 */ /* 0x0009e8000c101906 */
[----:B-1----:R-:W2:Y:S04]  /*102650*/  LDL.LU R193, [R1+0x13c0] ;  /* 0x0013c00001c17983 */ /* 0x002ea80000300800 */
[----:B----4-:R-:W4:Y:S04]  /*102660*/  LDL.LU R229, [R1+0x1080] ;  /* 0x0010800001e57983 */ /* 0x010f280000300800 */
[----:B---3--:R1:W-:Y:S04]  /*102670*/  @P3 STG.E [R188.64], R226 ;  /* 0x000000e2bc003986 */ /* 0x0083e8000c101906 */
[----:B------:R3:W-:Y:S04]  /*102680*/  @P5 STG.E [R190.64], R248 ;  /* 0x000000f8be005986 */ /* 0x0007e8000c101906 */
[----:B-1----:R-:W4:Y:S04]  /*102690*/  LDL.LU R226, [R1+0x1070] ;  /* 0x0010700001e27983 */ /* 0x002f280000300800 */
[----:B---3--:R-:W3:Y:S01]  /*1026a0*/  LDL.LU R248, [R1+0xe90] ;  /* 0x000e900001f87983 */ /* 0x008ee20000300800 */
[----:B------:R-:W-:-:S02]  /*1026b0*/  ISETP.LT.AND P4, PT, R35, c[0x0][0x178], !P0 ;  /* 0x00005e0023007a0c */ /* 0x000fc40004781270 */
[----:B------:R-:W-:Y:S02]  /*1026c0*/  ISETP.LT.AND P1, PT, R250, c[0x0][0x178], !P0 ;  /* 0x00005e00fa007a0c */ /* 0x000fe40004721270 */
        /* <DEDUP_REMOVED lines=8> */
[----:B------:R1:W-:Y:S02]  /*102750*/  @P6 STG.E [R188.64], R232 ;  /* 0x000000e8bc006986 */ /* 0x0003e4000c101906 */
[----:B-1----:R-:W-:-:S02]  /*102760*/  IMAD.WIDE R8, R192, 0x4, R212 ;  /* 0x00000004c0087825 */ /* 0x002fc400078e02d4 */
[----:B------:R-:W3:Y:S02]  /*102770*/  LDL.LU R228, [R1+0x610] ;  /* 0x0006100001e47983 */ /* 0x000ee40000300800 */
[----:B------:R-:W-:Y:S02]  /*102780*/  IMAD.WIDE R10, R192, 0x4, R214 ;  /* 0x00000004c00a7825 */ /* 0x000fe400078e02d6 */
[----:B------:R-:W3:Y:S01]  /*102790*/  LDL.LU R232, [R1+0x2bf4] ;  /* 0x002bf40001e87983 */ /* 0x000ee20000300800 */
[----:B------:R-:W-:-:S03]  /*1027a0*/  ISETP.GE.AND P2, PT, R197, c[0x0][0x17c], PT ;  /* 0x00005f00c5007a0c */ /* 0x000fc60003f46270 */
[----:B------:R-:W3:Y:S04]  /*1027b0*/  LDL.LU R197, [R1+0x2bb4] ;  /* 0x002bb40001c57983 */ /* 0x000ee80000300800 */
[----:B------:R-:W3:Y:S04]  /*1027c0*/  LDL.LU R233, [R1+0x2b54] ;  /* 0x002b540001e97983 */ /* 0x000ee80000300800 */
[----:B------:R1:W-:Y:S01]  /*1027d0*/  @P5 STG.E [R8.64], R196 ;  /* 0x000000c408005986 */ /* 0x0003e2000c101906 */
[----:B------:R-:W-:Y:S02]  /*1027e0*/  ISETP.LT.AND P4, PT, R244, c[0x0][0x178], !P0 ;  /* 0x00005e00f4007a0c */ /* 0x000fe40004781270 */
[----:B------:R-:W-:Y:S01]  /*1027f0*/  ISETP.LT.AND P1, PT, R239, c[0x0][0x178], !P0 ;  /* 0x00005e00ef007a0c */ /* 0x000fe20004721270 */
[----:B------:R1:W-:Y:S04]  /*102800*/  @P3 STG.E [R10.64], R251 ;  /* 0x000000fb0a003986 */ /* 0x0003e8000c101906 */
[----:B-1----:R-:W3:Y:S01]  /*102810*/  LDL.LU R196, [R1+0x2b14] ;  /* 0x002b140001c47983 */ /* 0x002ee20000300800 */
[----:B------:R-:W-:-:S02]  /*102820*/  ISETP.LT.AND P5, PT, R238, c[0x0][0x178], !P0 ;  /* 0x00005e00ee007a0c */ /* 0x000fc400047a1270 */
[----:B------:R-:W-:Y:S01]  /*102830*/  ISETP.LT.AND P6, PT, R237, c[0x0][0x178], !P0 ;  /* 0x00005e00ed007a0c */ /* 0x000fe200047c1270 */
[----:B------:R-:W3:Y:S01]  /*102840*/  LDL.LU R251, [R1+0x2ad4] ;  /* 0x002ad40001fb7983 */ /* 0x000ee20000300800 */
[----:B------:R-:W-:-:S04]  /*102850*/  IMAD.WIDE R188, R192, 0x4, R216 ;  /* 0x00000004c0bc7825 */ /* 0x000fc800078e02d8 */
[----:B------:R-:W-:-:S04]  /*102860*/  IMAD.WIDE R190, R192, 0x4, R218 ;  /* 0x00000004c0be7825 */ /* 0x000fc800078e02da */
[----:B------:R-:W-:-:S04]  /*102870*/  IMAD.WIDE R8, R192, 0x4, R220 ;  /* 0x00000004c0087825 */ /* 0x000fc800078e02dc */
[----:B------:R-:W-:Y:S01]  /*102880*/  IMAD.WIDE R10, R192, 0x4, R222 ;  /* 0x00000004c00a7825 */ /* 0x000fe200078e02de */
[----:B--2---:R-:W-:Y:S04]  /*102890*/  @P4 STG.E [R188.64], R193 ;  /* 0x000000c1bc004986 */ /* 0x004fe8000c101906 */
[----:B----4-:R-:W-:Y:S04]  /*1028a0*/  @P1 STG.E [R190.64], R229 ;  /* 0x000000e5be001986 */ /* 0x010fe8000c101906 */
[----:B------:R1:W-:Y:S04]  /*1028b0*/  @P5 STG.E [R8.64], R226 ;  /* 0x000000e208005986 */ /* 0x0003e8000c101906 */
[----:B---3--:R2:W-:Y:S04]  /*1028c0*/  @P6 STG.E [R10.64], R248 ;  /* 0x000000f80a006986 */ /* 0x0085e8000c101906 */
[----:B-1----:R-:W3:Y:S04]  /*1028d0*/  LDL.LU R226, [R1+0x2a54] ;  /* 0x002a540001e27983 */ /* 0x002ee80000300800 */
[----:B--2---:R-:W2:Y:S01]  /*1028e0*/  LDL.LU R248, [R1+0x2884] ;  /* 0x0028840001f87983 */ /* 0x004ea20000300800 */
[----:B------:R-:W-:-:S02]  /*1028f0*/  ISETP.LT.AND P0, PT, R236, c[0x0][0x178], !P0 ;  /* 0x00005e00ec007a0c */ /* 0x000fc40004701270 */
[----:B------:R-:W-:Y:S02]  /*102900*/  ISETP.LT.AND P3, PT, R115, c[0x0][0x178], !P2 ;  /* 0x00005e0073007a0c */ /* 0x000fe40005761270 */
[C---:B------:R-:W-:Y:S02]  /*102910*/  IADD3 R193, R192.reuse, c[0x0][0x198], RZ ;  /* 0x00006600c0c17a10 */ /* 0x040fe40007ffe0ff */
[----:B------:R-:W-:Y:S01]  /*102920*/  ISETP.LT.AND P1, PT, R99, c[0x0][0x178], !P2 ;  /* 0x00005e0063007a0c */ /* 0x000fe20005721270 */
[----:B------:R-:W-:Y:S01]  /*102930*/  IMAD.WIDE R8, R192, 0x4, R224 ;  /* 0x00000004c0087825 */ /* 0x000fe200078e02e0 */
[----:B------:R-:W-:Y:S01]  /*102940*/  ISETP.LT.AND P4, PT, R83, c[0x0][0x178], !P2 ;  /* 0x00005e0053007a0c */ /* 0x000fe20005781270 */
[----:B------:R-:W4:Y:S01]  /*102950*/  LDL.LU R240, [R1+0x2594] ;  /* 0x0025940001f07983 */ /* 0x000f220000300800 */
[----:B------:R-:W-:Y:S01]  /*102960*/  ISETP.LT.AND P5, PT, R67, c[0x0][0x178], !P2 ;  /* 0x00005e0043007a0c */ /* 0x000fe200057a1270 */
[----:B------:R-:W-:Y:S01]  /*102970*/  IMAD.WIDE R10, R193, 0x4, R2 ;  /* 0x00000004c10a7825 */ /* 0x000fe200078e0202 */
[----:B------:R-:W-:Y:S01]  /*102980*/  ISETP.LT.AND P6, PT, R51, c[0x0][0x178], !P2 ;  /* 0x00005e0033007a0c */ /* 0x000fe200057c1270 */
[----:B------:R-:W4:Y:S02]  /*102990*/  LDL.LU R229, [R1+0x2104] ;  /* 0x0021040001e57983 */ /* 0x000f240000300800 */
[----:B------:R-:W-:-:S02]  /*1029a0*/  IMAD.WIDE R188, R193, 0x4, R200 ;  /* 0x00000004c1bc7825 */ /* 0x000fc400078e02c8 */
[----:B------:R1:W-:Y:S02]  /*1029b0*/  @P0 STG.E [R8.64], R228 ;  /* 0x000000e408000986 */ /* 0x0003e4000c101906 */
[C---:B------:R-:W-:Y:S02]  /*1029c0*/  IMAD.WIDE R190, R193.reuse, 0x4, R202 ;  /* 0x00000004c1be7825 */ /* 0x040fe400078e02ca */
[----:B------:R1:W-:Y:S02]  /*1029d0*/  @P3 STG.E [R10.64], R232 ;  /* 0x000000e80a003986 */ /* 0x0003e4000c101906 */
[C---:B-1----:R-:W-:Y:S02]  /*1029e0*/  IMAD.WIDE R8, R193.reuse, 0x4, R4 ;  /* 0x00000004c1087825 */ /* 0x042fe400078e0204 */
[----:B------:R-:W4:Y:S02]  /*1029f0*/  LDL.LU R228, [R1+0x1ec4] ;  /* 0x001ec40001e47983 */ /* 0x000f240000300800 */
[----:B------:R-:W-:-:S02]  /*102a00*/  IMAD.WIDE R10, R193, 0x4, R6 ;  /* 0x00000004c10a7825 */ /* 0x000fc400078e0206 */
[----:B------:R-:W4:Y:S04]  /*102a10*/  LDL.LU R232, [R1+0x19e4] ;  /* 0x0019e40001e87983 */ /* 0x000f280000300800 */
[----:B------:R-:W-:Y:S04]  /*102a20*/  @P1 STG.E [R8.64], R197 ;  /* 0x000000c508001986 */ /* 0x000fe8000c101906 */
[----:B------:R1:W-:Y:S04]  /*102a30*/  @P4 STG.E [R10.64], R233 ;  /* 0x000000e90a004986 */ /* 0x0003e8000c101906 */
[----:B------:R-:W-:Y:S04]  /*102a40*/  @P5 STG.E [R188.64], R196 ;  /* 0x000000c4bc005986 */ /* 0x000fe8000c101906 */
[----:B------:R-:W4:Y:S04]  /*102a50*/  LDL.LU R192, [R1+0x70ec] ;  /* 0x0070ec0001c07983 */ /* 0x000f280000300800 */
[----:B------:R1:W-:Y:S04]  /*102a60*/  @P6 STG.E [R190.64], R251 ;  /* 0x000000fbbe006986 */ /* 0x0003e8000c101906 */
[----:B-1----:R-:W4:Y:S01]  /*102a70*/  LDL.LU R233, [R1+0x13c4] ;  /* 0x0013c40001e97983 */ /* 0x002f220000300800 */
[----:B------:R-:W-:-:S02]  /*102a80*/  ISETP.LT.AND P3, PT, R15, c[0x0][0x178], !P2 ;  /* 0x00005e000f007a0c */ /* 0x000fc40005761270 */
[----:B------:R-:W-:Y:S01]  /*102a90*/  ISETP.LT.AND P0, PT, R35, c[0x0][0x178], !P2 ;  /* 0x00005e0023007a0c */ /* 0x000fe20005701270 */
[----:B------:R-:W4:Y:S01]  /*102aa0*/  LDL.LU R251, [R1+0x1084] ;  /* 0x0010840001fb7983 */ /* 0x000f220000300800 */
[----:B------:R-:W-:-:S03]  /*102ab0*/  IMAD.WIDE R8, R193, 0x4, R204 ;  /* 0x00000004c1087825 */ /* 0x000fc600078e02cc */
[----:B------:R-:W4:Y:S01]  /*102ac0*/  LDL.LU R197, [R1+0x1074] ;  /* 0x0010740001c57983 */ /* 0x000f220000300800 */
[----:B------:R-:W-:-:S03]  /*102ad0*/  IMAD.WIDE R10, R193, 0x4, R206 ;  /* 0x00000004c10a7825 */ /* 0x000fc600078e02ce */
[----:B------:R-:W4:Y:S04]  /*102ae0*/  LDL.LU R196, [R1+0xe94] ;  /* 0x000e940001c47983 */ /* 0x000f280000300800 */
[----:B---3--:R1:W-:Y:S04]  /*102af0*/  @P3 STG.E [R8.64], R226 ;  /* 0x000000e208003986 */ /* 0x0083e8000c101906 */
[----:B--2---:R2:W-:Y:S04]  /*102b00*/  @P0 STG.E [R10.64], R248 ;  /* 0x000000f80a000986 */ /* 0x0045e8000c101906 */
[----:B-1----:R-:W3:Y:S04]  /*102b10*/  LDL.LU R226, [R1+0x614] ;  /* 0x0006140001e27983 */ /* 0x002ee80000300800 */
[----:B--2---:R-:W2:Y:S01]  /*102b20*/  LDL.LU R248, [R1+0x2cc0] ;  /* 0x002cc00001f87983 */ /* 0x004ea20000300800 */
[----:B------:R-:W-:-:S02]  /*102b30*/  ISETP.LT.AND P1, PT, R250, c[0x0][0x178], !P2 ;  /* 0x00005e00fa007a0c */ /* 0x000fc40005721270 */
[----:B------:R-:W-:Y:S02]  /*102b40*/  ISETP.LT.AND P4, PT, R247, c[0x0][0x178], !P2 ;  /* 0x00005e00f7007a0c */ /* 0x000fe40005781270 */
[----:B------:R-:W-:Y:S02]  /*102b50*/  ISETP.LT.AND P5, PT, R246, c[0x0][0x178], !P2 ;  /* 0x00005e00f6007a0c */ /* 0x000fe400057a1270 */
[----:B------:R-:W-:Y:S01]  /*102b60*/  ISETP.LT.AND P6, PT, R245, c[0x0][0x178], !P2 ;  /* 0x00005e00f5007a0c */ /* 0x000fe200057c1270 */
[----:B------:R-:W-:Y:S01]  /*102b70*/  IMAD.WIDE R8, R193, 0x4, R208 ;  /* 0x00000004c1087825 */ /* 0x000fe200078e02d0 */
[----:B------:R-:W-:Y:S02]  /*102b80*/  ISETP.LT.AND P3, PT, R244, c[0x0][0x178], !P2 ;  /* 0x00005e00f4007a0c */ /* 0x000fe40005761270 */
[----:B------:R-:W-:Y:S01]  /*102b90*/  ISETP.LT.AND P0, PT, R239, c[0x0][0x178], !P2 ;  /* 0x00005e00ef007a0c */ /* 0x000fe20005701270 */
[----:B------:R-:W-:-:S04]  /*102ba0*/  IMAD.WIDE R10, R193, 0x4, R210 ;  /* 0x00000004c10a7825 */ /* 0x000fc800078e02d2 */
[C---:B------:R-:W-:Y:S01]  /*102bb0*/  IMAD.WIDE R188, R193.reuse, 0x4, R212 ;  /* 0x00000004c1bc7825 */ /* 0x040fe200078e02d4 */
[----:B----4-:R1:W-:Y:S03]  /*102bc0*/  @P1 STG.E [R8.64], R240 ;  /* 0x000000f008001986 */ /* 0x0103e6000c101906 */
[C---:B------:R-:W-:Y:S01]  /*102bd0*/  IMAD.WIDE R190, R193.reuse, 0x4, R214 ;  /* 0x00000004c1be7825 */ /* 0x040fe200078e02d6 */
[----:B------:R4:W-:Y:S04]  /*102be0*/  @P4 STG.E [R10.64], R229 ;  /* 0x000000e50a004986 */ /* 0x0009e8000c101906 */
[----:B------:R4:W-:Y:S04]  /*102bf0*/  @P5 STG.E [R188.64], R228 ;  /* 0x000000e4bc005986 */ /* 0x0009e8000c101906 */
[----:B------:R4:W-:Y:S01]  /*102c00*/  @P6 STG.E [R190.64], R232 ;  /* 0x000000e8be006986 */ /* 0x0009e2000c101906 */
[----:B-1----:R-:W-:-:S04]  /*102c10*/  IMAD.WIDE R8, R193, 0x4, R216 ;  /* 0x00000004c1087825 */ /* 0x002fc800078e02d8 */
[----:B----4-:R-:W-:Y:S01]  /*102c20*/  IMAD.WIDE R10, R193, 0x4, R218 ;  /* 0x00000004c10a7825 */ /* 0x010fe200078e02da */
[----:B------:R-:W4:Y:S04]  /*102c30*/  LDL.LU R228, [R1+0x2c80] ;  /* 0x002c800001e47983 */ /* 0x000f280000300800 */
[----:B------:R-:W4:Y:S01]  /*102c40*/  LDL.LU R232, [R1+0x2c60] ;  /* 0x002c600001e87983 */ /* 0x000f220000300800 */
[----:B------:R-:W-:-:S03]  /*102c50*/  ISETP.GE.AND P1, PT, R192, c[0x0][0x17c], PT ;  /* 0x00005f00c0007a0c */ /* 0x000fc60003f26270 */
[----:B------:R-:W4:Y:S01]  /*102c60*/  LDL.LU R240, [R1+0x2c30] ;  /* 0x002c300001f07983 */ /* 0x000f220000300800 */
[----:B------:R-:W-:-:S03]  /*102c70*/  ISETP.LT.AND P4, PT, R238, c[0x0][0x178], !P2 ;  /* 0x00005e00ee007a0c */ /* 0x000fc60005781270 */
[----:B------:R-:W4:Y:S04]  /*102c80*/  LDL.LU R229, [R1+0x2c20] ;  /* 0x002c200001e57983 */ /* 0x000f280000300800 */
[----:B------:R-:W-:Y:S01]  /*102c90*/  @P3 STG.E [R8.64], R233 ;  /* 0x000000e908003986 */ /* 0x000fe2000c101906 */
[----:B------:R-:W-:-:S03]  /*102ca0*/  ISETP.LT.AND P5, PT, R237, c[0x0][0x178], !P2 ;  /* 0x00005e00ed007a0c */ /* 0x000fc600057a1270 */
[----:B------:R1:W-:Y:S01]  /*102cb0*/  @P0 STG.E [R10.64], R251 ;  /* 0x000000fb0a000986 */ /* 0x0003e2000c101906 */
[----:B------:R-:W-:Y:S02]  /*102cc0*/  ISETP.LT.AND P2, PT, R236, c[0x0][0x178], !P2 ;  /* 0x00005e00ec007a0c */ /* 0x000fe40005741270 */
[----:B------:R-:W-:Y:S01]  /*102cd0*/  ISETP.LT.AND P6, PT, R115, c[0x0][0x178], !P1 ;  /* 0x00005e0073007a0c */ /* 0x000fe20004fc1270 */
[----:B-1----:R-:W4:Y:S01]  /*102ce0*/  LDL.LU R251, [R1+0x2be0] ;  /* 0x002be00001fb7983 */ /* 0x002f220000300800 */
[C---:B------:R-:W-:Y:S01]  /*102cf0*/  IADD3 R192, R193.reuse, c[0x0][0x198], RZ ;  /* 0x00006600c1c07a10 */ /* 0x040fe20007ffe0ff */
[C---:B------:R-:W-:Y:S02]  /*102d00*/  IMAD.WIDE R8, R193.reuse, 0x4, R220 ;  /* 0x00000004c1087825 */ /* 0x040fe400078e02dc */
[----:B------:R-:W4:Y:S02]  /*102d10*/  LDL.LU R233, [R1+0x2b80] ;  /* 0x002b800001e97983 */ /* 0x000f240000300800 */
[----:B------:R-:W-:-:S04]  /*102d20*/  IMAD.WIDE R10, R193, 0x4, R222 ;  /* 0x00000004c10a7825 */ /* 0x000fc800078e02de */
[----:B------:R-:W-:Y:S01]  /*102d30*/  IMAD.WIDE R188, R193, 0x4, R224 ;  /* 0x00000004c1bc7825 */ /* 0x000fe200078e02e0 */
[----:B------:R-:W-:Y:S03]  /*102d40*/  @P4 STG.E [R8.64], R197 ;  /* 0x000000c508004986 */ /* 0x000fe6000c101906 */
[----:B------:R-:W-:Y:S01]  /*102d50*/  IMAD.WIDE R190, R192, 0x4, R2 ;  /* 0x00000004c0be7825 */ /* 0x000fe200078e0202 */
[----:B------:R1:W-:Y:S04]  /*102d60*/  @P5 STG.E [R10.64], R196 ;  /* 0x000000c40a005986 */ /* 0x0003e8000c101906 */
[----:B-1----:R-:W4:Y:S04]  /*102d70*/  LDL.LU R196, [R1+0x2b40] ;  /* 0x002b400001c47983 */ /* 0x002f280000300800 */
[----:B---3--:R-:W-:Y:S04]  /*102d80*/  @P2 STG.E [R188.64], R226 ;  /* 0x000000e2bc002986 */ /* 0x008fe8000c101906 */
[----:B--2---:R1:W-:Y:S04]  /*102d90*/  @P6 STG.E [R190.64], R248 ;  /* 0x000000f8be006986 */ /* 0x0043e8000c101906 */
[----:B-1----:R-:W2:Y:S01]  /*102da0*/  LDL.LU R248, [R1+0x2b00] ;  /* 0x002b000001f87983 */ /* 0x002ea20000300800 */
[----:B------:R-:W-:-:S02]  /*102db0*/  ISETP.LT.AND P0, PT, R99, c[0x0][0x178], !P1 ;  /* 0x00005e0063007a0c */ /* 0x000fc40004f01270 */
[----:B------:R-:W-:Y:S02]  /*102dc0*/  ISETP.LT.AND P3, PT, R83, c[0x0][0x178], !P1 ;  /* 0x00005e0053007a0c */ /* 0x000fe40004f61270 */
[----:B------:R-:W-:Y:S01]  /*102dd0*/  ISETP.LT.AND P4, PT, R67, c[0x0][0x178], !P1 ;  /* 0x00005e0043007a0c */ /* 0x000fe20004f81270 */
[C---:B------:R-:W-:Y:S01]  /*102de0*/  IMAD.WIDE R8, R192.reuse, 0x4, R4 ;  /* 0x00000004c0087825 */ /* 0x040fe200078e0204 */
[----:B------:R-:W-:Y:S01]  /*102df0*/  ISETP.LT.AND P2, PT, R51, c[0x0][0x178], !P1 ;  /* 0x00005e0033007a0c */ /* 0x000fe20004f41270 */
[----:B------:R-:W3:Y:S01]  /*102e00*/  LDL.LU R197, [R1+0x2aa0] ;  /* 0x002aa00001c57983 */ /* 0x000ee20000300800 */
[----:B------:R-:W-:Y:S01]  /*102e10*/  ISETP.LT.AND P5, PT, R15, c[0x0][0x178], !P1 ;  /* 0x00005e000f007a0c */ /* 0x000fe20004fa1270 */
[C---:B------:R-:W-:Y:S02]  /*102e20*/  IMAD.WIDE R10, R192.reuse, 0x4, R6 ;  /* 0x00000004c00a7825 */ /* 0x040fe400078e0206 */
[----:B------:R-:W3:Y:S02]  /*102e30*/  LDL.LU R226, [R1+0x2a40] ;  /* 0x002a400001e27983 */ /* 0x000ee40000300800 */
[----:B------:R-:W-:-:S02]  /*102e40*/  IMAD.WIDE R188, R192, 0x4, R204 ;  /* 0x00000004c0bc7825 */ /* 0x000fc400078e02cc */
[----:B----4-:R1:W-:Y:S04]  /*102e50*/  @P0 STG.E [R8.64], R228 ;  /* 0x000000e408000986 */ /* 0x0103e8000c101906 */
[----:B------:R4:W-:Y:S01]  /*102e60*/  @P3 STG.E [R10.64], R232 ;  /* 0x000000e80a003986 */ /* 0x0009e2000c101906 */
[----:B-1----:R-:W-:-:S03]  /*102e70*/  IMAD.WIDE R8, R192, 0x4, R200 ;  /* 0x00000004c0087825 */ /* 0x002fc600078e02c8 */
[----:B------:R-:W3:Y:S01]  /*102e80*/  LDL.LU R228, [R1+0x2830] ;  /* 0x0028300001e47983 */ /* 0x000ee20000300800 */
[----:B----4-:R-:W-:-:S03]  /*102e90*/  IMAD.WIDE R10, R192, 0x4, R202 ;  /* 0x00000004c00a7825 */ /* 0x010fc600078e02ca */
[----:B------:R-:W-:Y:S04]  /*102ea0*/  @P4 STG.E [R8.64], R240 ;  /* 0x000000f008004986 */ /* 0x000fe8000c101906 */
[----:B------:R-:W-:Y:S04]  /*102eb0*/  @P2 STG.E [R10.64], R229 ;  /* 0x000000e50a002986 */ /* 0x000fe8000c101906 */
[----:B------:R-:W4:Y:S01]  /*102ec0*/  LDL.LU R232, [R1+0x2580] ;  /* 0x0025800001e87983 */ /* 0x000f220000300800 */
[----:B------:R-:W-:Y:S02]  /*102ed0*/  ISETP.LT.AND P6, PT, R35, c[0x0][0x178], !P1 ;  /* 0x00005e0023007a0c */ /* 0x000fe40004fc1270 */
[----:B------:R-:W-:Y:S01]  /*102ee0*/  ISETP.LT.AND P0, PT, R250, c[0x0][0x178], !P1 ;  /* 0x00005e00fa007a0c */ /* 0x000fe20004f01270 */
[----:B------:R1:W-:Y:S01]  /*102ef0*/  @P5 STG.E [R188.64], R251 ;  /* 0x000000fbbc005986 */ /* 0x0003e2000c101906 */
[----:B------:R-:W-:-:S03]  /*102f00*/  ISETP.LT.AND P3, PT, R247, c[0x0][0x178], !P1 ;  /* 0x00005e00f7007a0c */ /* 0x000fc60004f61270 */
[----:B-1----:R-:W4:Y:S04]  /*102f10*/  LDL.LU R251, [R1+0x20f0] ;  /* 0x0020f00001fb7983 */ /* 0x002f280000300800 */
[----:B------:R-:W4:Y:S01]  /*102f20*/  LDL.LU R193, [R1+0x70f0] ;  /* 0x0070f00001c17983 */ /* 0x000f220000300800 */
[----:B------:R-:W-:-:S03]  /*102f30*/  IMAD.WIDE R190, R192, 0x4, R206 ;  /* 0x00000004c0be7825 */ /* 0x000fc600078e02ce */
[----:B------:R-:W4:Y:S01]  /*102f40*/  LDL.LU R229, [R1+0x1a30] ;  /* 0x001a300001e57983 */ /* 0x000f220000300800 */
[----:B------:R-:W-:-:S04]  /*102f50*/  IMAD.WIDE R8, R192, 0x4, R208 ;  /* 0x00000004c0087825 */ /* 0x000fc800078e02d0 */
[----:B------:R-:W-:Y:S01]  /*102f60*/  IMAD.WIDE R10, R192, 0x4, R210 ;  /* 0x00000004c00a7825 */ /* 0x000fe200078e02d2 */
[----:B------:R1:W-:Y:S04]  /*102f70*/  @P6 STG.E [R190.64], R233 ;  /* 0x000000e9be006986 */ /* 0x0003e8000c101906 */
[----:B------:R1:W-:Y:S04]  /*102f80*/  @P0 STG.E [R8.64], R196 ;  /* 0x000000c408000986 */ /* 0x0003e8000c101906 */
[----:B-1----:R-:W4:Y:S04]  /*102f90*/  LDL.LU R233, [R1+0x1760] ;  /* 0x0017600001e97983 */ /* 0x002f280000300800 */
[----:B------:R-:W4:Y:S04]  /*102fa0*/  LDL.LU R196, [R1+0x2cc4] ;  /* 0x002cc40001c47983 */ /* 0x000f280000300800 */
[----:B--2---:R1:W-:Y:S04]  /*102fb0*/  @P3 STG.E [R10.64], R248 ;  /* 0x000000f80a003986 */ /* 0x0043e8000c101906 */
[----:B-1----:R-:W2:Y:S01]  /*102fc0*/  LDL.LU R248, [R1+0x2c84] ;  /* 0x002c840001f87983 */ /* 0x002ea20000300800 */
        /* <DEDUP_REMOVED lines=8> */
[----:B---3--:R1:W-:Y:S03]  /*103050*/  @P4 STG.E [R8.64], R197 ;  /* 0x000000c508004986 */ /* 0x0083e6000c101906 */
[----:B------:R-:W-:Y:S01]  /*103060*/  IMAD.WIDE R190, R192, 0x4, R218 ;  /* 0x00000004c0be7825 */ /* 0x000fe200078e02da */
[----:B------:R3:W-:Y:S01]  /*103070*/  @P2 STG.E [R10.64], R226 ;  /* 0x000000e20a002986 */ /* 0x0007e2000c101906 */
[----:B------:R-:W-:-:S03]  /*103080*/  ISETP.LT.AND P2, PT, R237, c[0x0][0x178], !P1 ;  /* 0x00005e00ed007a0c */ /* 0x000fc60004f41270 */
[----:B------:R4:W-:Y:S01]  /*103090*/  @P5 STG.E [R188.64], R228 ;  /* 0x000000e4bc005986 */ /* 0x0009e2000c101906 */
[----:B------:R-:W-:Y:S01]  /*1030a0*/  ISETP.LT.AND P1, PT, R236, c[0x0][0x178], !P1 ;  /* 0x00005e00ec007a0c */ /* 0x000fe20004f21270 */
[C---:B-1----:R-:W-:Y:S02]  /*1030b0*/  IMAD.WIDE R8, R192.reuse, 0x4, R220 ;  /* 0x00000004c0087825 */ /* 0x042fe400078e02dc */
[----:B---3--:R-:W3:Y:S04]  /*1030c0*/  LDL.LU R226, [R1+0x2c64] ;  /* 0x002c640001e27983 */ /* 0x008ee80000300800 */
[----:B----4-:R-:W4:Y:S04]  /*1030d0*/  LDL.LU R228, [R1+0x2c34] ;  /* 0x002c340001e47983 */ /* 0x010f280000300800 */
[----:B------:R1:W-:Y:S01]  /*1030e0*/  @P6 STG.E [R190.64], R232 ;  /* 0x000000e8be006986 */ /* 0x0003e2000c101906 */
[----:B------:R-:W-:-:S03]  /*1030f0*/  IMAD.WIDE R10, R192, 0x4, R224 ;  /* 0x00000004c00a7825 */ /* 0x000fc600078e02e0 */
[----:B------:R-:W4:Y:S04]  /*103100*/  LDL.LU R240, [R1+0x2c24] ;  /* 0x002c240001f07983 */ /* 0x000f280000300800 */
[----:B------:R-:W4:Y:S04]  /*103110*/  LDL.LU R197, [R1+0x2be4] ;  /* 0x002be40001c57983 */ /* 0x000f280000300800 */
[----:B-1----:R-:W4:Y:S01]  /*103120*/  LDL.LU R232, [R1+0x2b84] ;  /* 0x002b840001e87983 */ /* 0x002f220000300800 */
[----:B------:R-:W-:-:S04]  /*103130*/  ISETP.GE.AND P3, PT, R193, c[0x0][0x17c], PT ;  /* 0x00005f00c1007a0c */ /* 0x000fc80003f66270 */
[----:B------:R-:W-:Y:S02]  /*103140*/  ISETP.LT.AND P4, PT, R115, c[0x0][0x178], !P3 ;  /* 0x00005e0073007a0c */ /* 0x000fe40005f81270 */
[----:B------:R-:W-:Y:S02]  /*103150*/  ISETP.LT.AND P6, PT, R99, c[0x0][0x178], !P3 ;  /* 0x00005e0063007a0c */ /* 0x000fe40005fc1270 */
[----:B------:R-:W-:Y:S01]  /*103160*/  IADD3 R193, R192, c[0x0][0x198], RZ ;  /* 0x00006600c0c17a10 */ /* 0x000fe20007ffe0ff */
[----:B------:R1:W-:Y:S04]  /*103170*/  @P0 STG.E [R8.64], R251 ;  /* 0x000000fb08000986 */ /* 0x0003e8000c101906 */
[----:B------:R-:W-:-:S04]  /*103180*/  IMAD.WIDE R188, R193, 0x4, R2 ;  /* 0x00000004c1bc7825 */ /* 0x000fc800078e0202 */
[----:B------:R-:W-:-:S04]  /*103190*/  IMAD.WIDE R190, R193, 0x4, R4 ;  /* 0x00000004c1be7825 */ /* 0x000fc800078e0204 */
[----:B-1----:R-:W-:Y:S01]  /*1031a0*/  IMAD.WIDE R8, R192, 0x4, R222 ;  /* 0x00000004c0087825 */ /* 0x002fe200078e02de */
[----:B------:R-:W4:Y:S04]  /*1031b0*/  LDL.LU R251, [R1+0x2b44] ;  /* 0x002b440001fb7983 */ /* 0x000f280000300800 */
[----:B------:R1:W-:Y:S04]  /*1031c0*/  @P2 STG.E [R8.64], R229 ;  /* 0x000000e508002986 */ /* 0x0003e8000c101906 */
[----:B------:R-:W-:Y:S04]  /*1031d0*/  @P1 STG.E [R10.64], R233 ;  /* 0x000000e90a001986 */ /* 0x000fe8000c101906 */
[----:B------:R-:W-:Y:S04]  /*1031e0*/  @P4 STG.E [R188.64], R196 ;  /* 0x000000c4bc004986 */ /* 0x000fe8000c101906 */
[----:B-1----:R-:W4:Y:S04]  /*1031f0*/  LDL.LU R229, [R1+0x2b04] ;  /* 0x002b040001e57983 */ /* 0x002f280000300800 */
[----:B--2---:R1:W-:Y:S04]  /*103200*/  @P6 STG.E [R190.64], R248 ;  /* 0x000000f8be006986 */ /* 0x0043e8000c101906 */
[----:B-1----:R-:W2:Y:S01]  /*103210*/  LDL.LU R248, [R1+0x2aa4] ;  /* 0x002aa40001f87983 */ /* 0x002ea20000300800 */
[----:B------:R-:W-:-:S02]  /*103220*/  ISETP.LT.AND P5, PT, R83, c[0x0][0x178], !P3 ;  /* 0x00005e0053007a0c */ /* 0x000fc40005fa1270 */
[----:B------:R-:W-:Y:S01]  /*103230*/  ISETP.LT.AND P0, PT, R67, c[0x0][0x178], !P3 ;  /* 0x00005e0043007a0c */ /* 0x000fe20005f01270 */
[----:B------:R-:W-:Y:S01]  /*103240*/  IMAD.WIDE R8, R193, 0x4, R6 ;  /* 0x00000004c1087825 */ /* 0x000fe200078e0206 */
[----:B------:R-:W-:Y:S01]  /*103250*/  ISETP.LT.AND P1, PT, R51, c[0x0][0x178], !P3 ;  /* 0x00005e0033007a0c */ /* 0x000fe20005f21270 */
[----:B------:R-:W2:Y:S02]  /*103260*/  LDL.LU R233, [R1+0x2a44] ;  /* 0x002a440001e97983 */ /* 0x000ea40000300800 */
[----:B------:R-:W-:Y:S01]  /*103270*/  IMAD.WIDE R10, R193, 0x4, R200 ;  /* 0x00000004c10a7825 */ /* 0x000fe200078e02c8 */
[----:B------:R-:W-:Y:S01]  /*103280*/  ISETP.LT.AND P2, PT, R15, c[0x0][0x178], !P3 ;  /* 0x00005e000f007a0c */ /* 0x000fe20005f41270 */
[----:B------:R-:W2:Y:S01]  /*103290*/  LDL.LU R196, [R1+0x2834] ;  /* 0x0028340001c47983 */ /* 0x000ea20000300800 */
[----:B------:R-:W-:Y:S02]  /*1032a0*/  ISETP.LT.AND P4, PT, R35, c[0x0][0x178], !P3 ;  /* 0x00005e0023007a0c */ /* 0x000fe40005f81270 */
[----:B------:R-:W-:Y:S01]  /*1032b0*/  ISETP.LT.AND P6, PT, R250, c[0x0][0x178], !P3 ;  /* 0x00005e00fa007a0c */ /* 0x000fe20005fc1270 */
[----:B---3--:R1:W-:Y:S01]  /*1032c0*/  @P5 STG.E [R8.64], R226 ;  /* 0x000000e208005986 */ /* 0x0083e2000c101906 */
[----:B------:R-:W-:-:S03]  /*1032d0*/  ISETP.LT.AND P5, PT, R247, c[0x0][0x178], !P3 ;  /* 0x00005e00f7007a0c */ /* 0x000fc60005fa1270 */
[----:B----4-:R3:W-:Y:S01]  /*1032e0*/  @P0 STG.E [R10.64], R228 ;  /* 0x000000e40a000986 */ /* 0x0107e2000c101906 */
[----:B------:R-:W-:-:S03]  /*1032f0*/  ISETP.LT.AND P0, PT, R246, c[0x0][0x178], !P3 ;  /* 0x00005e00f6007a0c */ /* 0x000fc60005f01270 */
[----:B-1----:R-:W4:Y:S01]  /*103300*/  LDL.LU R226, [R1+0x2584] ;  /* 0x0025840001e27983 */ /* 0x002f220000300800 */
[----:B------:R-:W-:-:S03]  /*103310*/  IMAD.WIDE R8, R193, 0x4, R202 ;  /* 0x00000004c1087825 */ /* 0x000fc600078e02ca */
[----:B---3--:R-:W3:Y:S04]  /*103320*/  LDL.LU R228, [R1+0x20f4] ;  /* 0x0020f40001e47983 */ /* 0x008ee80000300800 */
[----:B------:R-:W3:Y:S01]  /*103330*/  LDL.LU R192, [R1+0x70f4] ;  /* 0x0070f40001c07983 */ /* 0x000ee20000300800 */
[----:B------:R-:W-:-:S04]  /*103340*/  IMAD.WIDE R10, R193, 0x4, R204 ;  /* 0x00000004c10a7825 */ /* 0x000fc800078e02cc */
[C---:B------:R-:W-:Y:S01]  /*103350*/  IMAD.WIDE R188, R193.reuse, 0x4, R206 ;  /* 0x00000004c1bc7825 */ /* 0x040fe200078e02ce */
[----:B------:R1:W-:Y:S03]  /*103360*/  @P1 STG.E [R8.64], R240 ;  /* 0x000000f008001986 */ /* 0x0003e6000c101906 */
[C---:B------:R-:W-:Y:S01]  /*103370*/  IMAD.WIDE R190, R193.reuse, 0x4, R208 ;  /* 0x00000004c1be7825 */ /* 0x040fe200078e02d0 */
[----:B------:R1:W-:Y:S04]  /*103380*/  @P2 STG.E [R10.64], R197 ;  /* 0x000000c50a002986 */ /* 0x0003e8000c101906 */
[----:B------:R1:W-:Y:S02]  /*103390*/  @P4 STG.E [R188.64], R232 ;  /* 0x000000e8bc004986 */ /* 0x0003e4000c101906 */
[----:B-1----:R-:W-:-:S04]  /*1033a0*/  IMAD.WIDE R8, R193, 0x4, R210 ;  /* 0x00000004c1087825 */ /* 0x002fc800078e02d2 */
[----:B------:R-:W-:Y:S01]  /*1033b0*/  IMAD.WIDE R10, R193, 0x4, R212 ;  /* 0x00000004c10a7825 */ /* 0x000fe200078e02d4 */
[----:B------:R-:W4:Y:S04]  /*1033c0*/  LDL.LU R232, [R1+0x1a34] ;  /* 0x001a340001e87983 */ /* 0x000f280000300800 */
[----:B------:R1:W-:Y:S04]  /*1033d0*/  @P6 STG.E [R190.64], R251 ;  /* 0x000000fbbe006986 */ /* 0x0003e8000c101906 */
[----:B-1----:R-:W4:Y:S04]  /*1033e0*/  LDL.LU R251, [R1+0x1764] ;  /* 0x0017640001fb7983 */ /* 0x002f280000300800 */
[----:B------:R-:W-:Y:S04]  /*1033f0*/  @P5 STG.E [R8.64], R229 ;  /* 0x000000e508005986 */ /* 0x000fe8000c101906 */
[----:B--2---:R1:W-:Y:S04]  /*103400*/  @P0 STG.E [R10.64], R248 ;  /* 0x000000f80a000986 */ /* 0x0043e8000c101906 */
[----:B-1----:R-:W2:Y:S01]  /*103410*/  LDL.LU R248, [R1+0x2348] ;  /* 0x0023480001f87983 */ /* 0x002ea20000300800 */
[----:B------:R-:W-:-:S02]  /*103420*/  ISETP.LT.AND P1, PT, R245, c[0x0][0x178], !P3 ;  /* 0x00005e00f5007a0c */ /* 0x000fc40005f21270 */
[----:B------:R-:W-:Y:S01]  /*103430*/  ISETP.LT.AND P2, PT, R244, c[0x0][0x178], !P3 ;  /* 0x00005e00f4007a0c */ /* 0x000fe20005f41270 */
[----:B------:R-:W2:Y:S01]  /*103440*/  LDL.LU R241, [R1+0x1eb8] ;  /* 0x001eb80001f17983 */ /* 0x000ea20000300800 */
[----:B------:R-:W-:Y:S01]  /*103450*/  ISETP.LT.AND P4, PT, R239, c[0x0][0x178], !P3 ;  /* 0x00005e00ef007a0c */ /* 0x000fe20005f81270 */
[----:B------:R-:W-:Y:S01]  /*103460*/  IMAD.WIDE R8, R193, 0x4, R214 ;  /* 0x00000004c1087825 */ /* 0x000fe200078e02d6 */
[----:B------:R-:W-:Y:S01]  /*103470*/  ISETP.LT.AND P6, PT, R238, c[0x0][0x178], !P3 ;  /* 0x00005e00ee007a0c */ /* 0x000fe20005fc1270 */
[----:B------:R-:W2:Y:S01]  /*103480*/  LDL.LU R240, [R1+0x1988] ;  /* 0x0019880001f07983 */ /* 0x000ea20000300800 */
[----:B------:R-:W-:Y:S02]  /*103490*/  ISETP.LT.AND P5, PT, R236, c[0x0][0x178], !P3 ;  /* 0x00005e00ec007a0c */ /* 0x000fe40005fa1270 */
[----:B------:R-:W-:Y:S01]  /*1034a0*/  ISETP.LT.AND P3, PT, R237, c[0x0][0x178], !P3 ;  /* 0x00005e00ed007a0c */ /* 0x000fe20005f61270 */
[C---:B------:R-:W-:Y:S01]  /*1034b0*/  IMAD.WIDE R10, R193.reuse, 0x4, R216 ;  /* 0x00000004c10a7825 */ /* 0x040fe200078e02d8 */
[----:B------:R-:W2:Y:S03]  /*1034c0*/  LDL.LU R197, [R1+0x1528] ;  /* 0x0015280001c57983 */ /* 0x000ea60000300800 */
[C---:B------:R-:W-:Y:S01]  /*1034d0*/  IMAD.WIDE R188, R193.reuse, 0x4, R218 ;  /* 0x00000004c1bc7825 */ /* 0x040fe200078e02da */
[----:B------:R1:W-:Y:S04]  /*1034e0*/  @P1 STG.E [R8.64], R233 ;  /* 0x000000e908001986 */ /* 0x0003e8000c101906 */
[----:B------:R-:W2:Y:S01]  /*1034f0*/  LDL.LU R229, [R1+0x1518] ;  /* 0x0015180001e57983 */ /* 0x000ea20000300800 */
[----:B------:R-:W-:Y:S01]  /*103500*/  IMAD.WIDE R190, R193, 0x4, R220 ;  /* 0x00000004c1be7825 */ /* 0x000fe200078e02dc */
[----:B---3--:R-:W-:-:S02]  /*103510*/  ISETP.GE.AND P0, PT, R192, c[0x0][0x17c], PT ;  /* 0x00005f00c0007a0c */ /* 0x008fc40003f06270 */
[----:B-1----:R-:W3:Y:S01]  /*103520*/  LDL.LU R233, [R1+0xc88] ;  /* 0x000c880001e97983 */ /* 0x002ee20000300800 */
[----:B------:R-:W-:Y:S01]  /*103530*/  IMAD.WIDE R8, R193, 0x4, R222 ;  /* 0x00000004c1087825 */ /* 0x000fe200078e02de */
[----:B------:R-:W-:Y:S02]  /*103540*/  ISETP.LT.AND P1, PT, R115, c[0x0][0x178], !P0 ;  /* 0x00005e0073007a0c */ /* 0x000fe40004721270 */
[----:B------:R1:W-:Y:S04]  /*103550*/  @P2 STG.E [R10.64], R196 ;  /* 0x000000c40a002986 */ /* 0x0003e8000c101906 */
[----:B----4-:R4:W-:Y:S04]  /*103560*/  @P4 STG.E [R188.64], R226 ;  /* 0x000000e2bc004986 */ /* 0x0109e8000c101906 */
[----:B------:R4:W-:Y:S01]  /*103570*/  @P6 STG.E [R190.64], R228 ;  /* 0x000000e4be006986 */ /* 0x0009e2000c101906 */
[----:B-1----:R-:W-:-:S03]  /*103580*/  IADD3 R10, R193, c[0x0][0x198], RZ ;  /* 0x00006600c10a7a10 */ /* 0x002fc60007ffe0ff */
[----:B------:R-:W3:Y:S01]  /*103590*/  LDL.LU R196, [R1+0x7f8] ;  /* 0x0007f80001c47983 */ /* 0x000ee20000300800 */
[----:B----4-:R-:W-:-:S03]  /*1035a0*/  IMAD.WIDE R188, R193, 0x4, R224 ;  /* 0x00000004c1bc7825 */ /* 0x010fc600078e02e0 */
[----:B------:R-:W4:Y:S04]  /*1035b0*/  LDL.LU R226, [R1+0x5b8] ;  /* 0x0005b80001e27983 */ /* 0x000f280000300800 */
[----:B------:R1:W-:Y:S04]  /*1035c0*/  @P3 STG.E [R8.64], R232 ;  /* 0x000000e808003986 */ /* 0x0003e8000c101906 */
[----:B------:R-:W4:Y:S04]  /*1035d0*/  LDL.LU R228, [R1+0x598] ;  /* 0x0005980001e47983 */ /* 0x000f280000300800 */
[----:B------:R-:W4:Y:S01]  /*1035e0*/  LDL.LU R11, [R1+0x70f8] ;  /* 0x0070f800010b7983 */ /* 0x000f220000300800 */
[----:B-1----:R-:W-:-:S03]  /*1035f0*/  IMAD.WIDE R8, R10, 0x4, R2 ;  /* 0x000000040a087825 */ /* 0x002fc600078e0202 */
[----:B------:R-:W4:Y:S04]  /*103600*/  LDL.LU R232, [R1+0x318] ;  /* 0x0003180001e87983 */ /* 0x000f280000300800 */
[----:B------:R1:W-:Y:S04]  /*103610*/  @P5 STG.E [R188.64], R251 ;  /* 0x000000fbbc005986 */ /* 0x0003e8000c101906 */
[----:B-1----:R-:W4:Y:S04]  /*103620*/  LDL.LU R251, [R1+0x138] ;  /* 0x0001380001fb7983 */ /* 0x002f280000300800 */
        /* <DEDUP_REMOVED lines=8> */
[----:B------:R-:W-:Y:S01]  /*1036b0*/  IMAD.WIDE R190, R10, 0x4, R6 ;  /* 0x000000040abe7825 */ /* 0x000fe200078e0206 */
[----:B------:R-:W-:Y:S01]  /*1036c0*/  ISETP.LT.AND P1, PT, R35, c[0x0][0x178], !P0 ;  /* 0x00005e0023007a0c */ /* 0x000fe20004721270 */
[----:B------:R1:W-:Y:S01]  /*1036d0*/  @P2 STG.E [R188.64], R241 ;  /* 0x000000f1bc002986 */ /* 0x0003e2000c101906 */
[----:B------:R-:W-:Y:S01]  /*1036e0*/  ISETP.LT.AND P2, PT, R250, c[0x0][0x178], !P0 ;  /* 0x00005e00fa007a0c */ /* 0x000fe20004741270 */
[----:B------:R-:W-:Y:S02]  /*1036f0*/  IMAD.WIDE R8, R10, 0x4, R200 ;  /* 0x000000040a087825 */ /* 0x000fe400078e02c8 */
[----:B------:R1:W-:Y:S01]  /*103700*/  @P4 STG.E [R190.64], R240 ;  /* 0x000000f0be004986 */ /* 0x0003e2000c101906 */
[----:B------:R-:W-:-:S03]  /*103710*/  ISETP.LT.AND P4, PT, R247, c[0x0][0x178], !P0 ;  /* 0x00005e00f7007a0c */ /* 0x000fc60004781270 */
[----:B------:R3:W-:Y:S01]  /*103720*/  @P5 STG.E [R8.64], R197 ;  /* 0x000000c508005986 */ /* 0x0007e2000c101906 */
[----:B-1----:R-:W-:-:S04]  /*103730*/  IMAD.WIDE R188, R10, 0x4, R202 ;  /* 0x000000040abc7825 */ /* 0x002fc800078e02ca */
[----:B------:R-:W-:Y:S01]  /*103740*/  IMAD.WIDE R190, R10, 0x4, R204 ;  /* 0x000000040abe7825 */ /* 0x000fe200078e02cc */
[----:B------:R1:W-:Y:S01]  /*103750*/  @P3 STG.E [R188.64], R229 ;  /* 0x000000e5bc003986 */ /* 0x0003e2000c101906 */
[----:B------:R-:W-:Y:S02]  /*103760*/  ISETP.LT.AND P5, PT, R246, c[0x0][0x178], !P0 ;  /* 0x00005e00f6007a0c */ /* 0x000fe400047a1270 */
[----:B------:R-:W-:Y:S01]  /*103770*/  ISETP.LT.AND P3, PT, R245, c[0x0][0x178], !P0 ;  /* 0x00005e00f5007a0c */ /* 0x000fe20004761270 */
[----:B---3--:R3:W-:Y:S01]  /*103780*/  @P6 STG.E [R190.64], R233 ;  /* 0x000000e9be006986 */ /* 0x0087e2000c101906 */
[----:B------:R-:W-:Y:S01]  /*103790*/  IMAD.WIDE R8, R10, 0x4, R206 ;  /* 0x000000040a087825 */ /* 0x000fe200078e02ce */
[----:B------:R-:W-:Y:S02]  /*1037a0*/  ISETP.LT.AND P6, PT, R244, c[0x0][0x178], !P0 ;  /* 0x00005e00f4007a0c */ /* 0x000fe400047c1270 */
[----:B------:R-:W2:Y:S01]  /*1037b0*/  LDL.LU R240, [R1+0x234c] ;  /* 0x00234c0001f07983 */ /* 0x000ea20000300800 */
[----:B-1----:R-:W-:-:S03]  /*1037c0*/  IMAD.WIDE R188, R10, 0x4, R208 ;  /* 0x000000040abc7825 */ /* 0x002fc600078e02d0 */
[----:B------:R1:W-:Y:S01]  /*1037d0*/  @P1 STG.E [R8.64], R196 ;  /* 0x000000c408001986 */ /* 0x0003e2000c101906 */
[----:B---3--:R-:W-:-:S03]  /*1037e0*/  IMAD.WIDE R190, R10, 0x4, R210 ;  /* 0x000000040abe7825 */ /* 0x008fc600078e02d2 */
[----:B----4-:R3:W-:Y:S04]  /*1037f0*/  @P2 STG.E [R188.64], R226 ;  /* 0x000000e2bc002986 */ /* 0x0107e8000c101906 */
[----:B------:R4:W-:Y:S01]  /*103800*/  @P4 STG.E [R190.64], R228 ;  /* 0x000000e4be004986 */ /* 0x0009e2000c101906 */
[----:B-1----:R-:W-:-:S03]  /*103810*/  IMAD.WIDE R8, R10, 0x4, R212 ;  /* 0x000000040a087825 */ /* 0x002fc600078e02d4 */
[----:B------:R-:W2:Y:S01]  /*103820*/  LDL.LU R197, [R1+0x1ebc] ;  /* 0x001ebc0001c57983 */ /* 0x000ea20000300800 */
[----:B---3--:R-:W-:-:S03]  /*103830*/  IMAD.WIDE R188, R10, 0x4, R214 ;  /* 0x000000040abc7825 */ /* 0x008fc600078e02d6 */
[----:B------:R1:W-:Y:S01]  /*103840*/  @P5 STG.E [R8.64], R232 ;  /* 0x000000e808005986 */ /* 0x0003e2000c101906 */
[----:B----4-:R-:W-:-:S03]  /*103850*/  IMAD.WIDE R190, R10, 0x4, R216 ;  /* 0x000000040abe7825 */ /* 0x010fc600078e02d8 */
[----:B------:R-:W-:Y:S04]  /*103860*/  @P3 STG.E [R188.64], R251 ;  /* 0x000000fbbc003986 */ /* 0x000fe8000c101906 */
[----:B-1----:R-:W3:Y:S04]  /*103870*/  LDL.LU R232, [R1+0x198c] ;  /* 0x00198c0001e87983 */ /* 0x002ee80000300800 */
[----:B--2---:R1:W-:Y:S04]  /*103880*/  @P6 STG.E [R190.64], R248 ;  /* 0x000000f8be006986 */ /* 0x0043e8000c101906 */
[----:B-1----:R-:W2:Y:S01]  /*103890*/  LDL.LU R248, [R1+0x152c] ;  /* 0x00152c0001f87983 */ /* 0x002ea20000300800 */
[----:B------:R-:W-:-:S02]  /*1038a0*/  ISETP.LT.AND P2, PT, R239, c[0x0][0x178], !P0 ;  /* 0x00005e00ef007a0c */ /* 0x000fc40004741270 */
[----:B------:R-:W-:Y:S01]  /*1038b0*/  ISETP.LT.AND P4, PT, R238, c[0x0][0x178], !P0 ;  /* 0x00005e00ee007a0c */ /* 0x000fe20004781270 */
[----:B------:R-:W-:Y:S01]  /*1038c0*/  IMAD.WIDE R188, R10, 0x4, R218 ;  /* 0x000000040abc7825 */ /* 0x000fe200078e02da */
[----:B------:R-:W-:Y:S01]  /*1038d0*/  ISETP.LT.AND P3, PT, R236, c[0x0][0x178], !P0 ;  /* 0x00005e00ec007a0c */ /* 0x000fe20004761270 */
[----:B------:R-:W4:Y:S01]  /*1038e0*/  LDL.LU R229, [R1+0x151c] ;  /* 0x00151c0001e57983 */ /* 0x000f220000300800 */
[----:B------:R-:W-:Y:S01]  /*1038f0*/  ISETP.GE.AND P1, PT, R11, c[0x0][0x17c], PT ;  /* 0x00005f000b007a0c */ /* 0x000fe20003f26270 */
[----:B------:R-:W-:Y:S01]  /*103900*/  IMAD.WIDE R8, R10, 0x4, R220 ;  /* 0x000000040a087825 */ /* 0x000fe200078e02dc */
[----:B------:R-:W-:Y:S01]  /*103910*/  ISETP.LT.AND P0, PT, R237, c[0x0][0x178], !P0 ;  /* 0x00005e00ed007a0c */ /* 0x000fe20004701270 */
[----:B------:R-:W4:Y:S01]  /*103920*/  LDL.LU R233, [R1+0xc8c] ;  /* 0x000c8c0001e97983 */ /* 0x000f220000300800 */
[----:B------:R-:W-:Y:S02]  /*103930*/  ISETP.LT.AND P5, PT, R115, c[0x0][0x178], !P1 ;  /* 0x00005e0073007a0c */ /* 0x000fe40004fa1270 */
[----:B------:R-:W-:Y:S01]  /*103940*/  ISETP.LT.AND P6, PT, R99, c[0x0][0x178], !P1 ;  /* 0x00005e0063007a0c */ /* 0x000fe20004fc1270 */
[----:B------:R-:W-:Y:S01]  /*103950*/  @P2 STG.E [R188.64], R234 ;  /* 0x000000eabc002986 */ /* 0x000fe2000c101906 */
[----:B------:R-:W-:-:S02]  /*103960*/  ISETP.LT.AND P2, PT, R83, c[0x0][0x178], !P1 ;  /* 0x00005e0053007a0c */ /* 0x000fc40004f41270 */
[----:B------:R-:W-:Y:S01]  /*103970*/  IADD3 R192, R10, c[0x0][0x198], RZ ;  /* 0x000066000ac07a10 */ /* 0x000fe20007ffe0ff */
[----:B------:R1:W-:Y:S01]  /*103980*/  @P4 STG.E [R8.64], R230 ;  /* 0x000000e608004986 */ /* 0x0003e2000c101906 */
[----:B------:R-:W-:-:S03]  /*103990*/  ISETP.LT.AND P4, PT, R67, c[0x0][0x178], !P1 ;  /* 0x00005e0043007a0c */ /* 0x000fc60004f81270 */
[----:B------:R-:W4:Y:S04]  /*1039a0*/  LDL.LU R196, [R1+0x7fc] ;  /* 0x0007fc0001c47983 */ /* 0x000f280000300800 */
[----:B------:R-:W4:Y:S01]  /*1039b0*/  LDL.LU R226, [R1+0x5bc] ;  /* 0x0005bc0001e27983 */ /* 0x000f220000300800 */
[----:B-1----:R-:W-:-:S03]  /*1039c0*/  IMAD.WIDE R8, R10, 0x4, R222 ;  /* 0x000000040a087825 */ /* 0x002fc600078e02de */
[----:B------:R-:W4:Y:S01]  /*1039d0*/  LDL.LU R228, [R1+0x59c] ;  /* 0x00059c0001e47983 */ /* 0x000f220000300800 */
[----:B------:R-:W-:-:S03]  /*1039e0*/  IMAD.WIDE R10, R10, 0x4, R224 ;  /* 0x000000040a0a7825 */ /* 0x000fc600078e02e0 */
[----:B------:R-:W4:Y:S01]  /*1039f0*/  LDL.LU R193, [R1+0x70fc] ;  /* 0x0070fc0001c17983 */ /* 0x000f220000300800 */
[----:B------:R-:W-:-:S03]  /*103a00*/  IMAD.WIDE R188, R192, 0x4, R2 ;  /* 0x00000004c0bc7825 */ /* 0x000fc600078e0202 */
[----:B------:R-:W4:Y:S01]  /*103a10*/  LDL.LU R251, [R1+0x31c] ;  /* 0x00031c0001fb7983 */ /* 0x000f220000300800 */
[----:B------:R-:W-:-:S03]  /*103a20*/  IMAD.WIDE R190, R192, 0x4, R4 ;  /* 0x00000004c0be7825 */ /* 0x000fc600078e0204 */
[----:B------:R1:W-:Y:S04]  /*103a30*/  @P0 STG.E [R8.64], R198 ;  /* 0x000000c608000986 */ /* 0x0003e8000c101906 */
[----:B------:R1:W-:Y:S04]  /*103a40*/  @P3 STG.E [R10.64], R194 ;  /* 0x000000c20a003986 */ /* 0x0003e8000c101906 */
[----:B------:R-:W-:Y:S01]  /*103a50*/  @P5 STG.E [R188.64], R240 ;  /* 0x000000f0bc005986 */ /* 0x000fe2000c101906 */
[----:B-1----:R-:W-:-:S03]  /*103a60*/  IMAD.WIDE R8, R192, 0x4, R6 ;  /* 0x00000004c0087825 */ /* 0x002fc600078e0206 */
[----:B------:R-:W-:Y:S01]  /*103a70*/  @P6 STG.E [R190.64], R197 ;  /* 0x000000c5be006986 */ /* 0x000fe2000c101906 */
[----:B------:R-:W-:-:S03]  /*103a80*/  IMAD.WIDE R10, R192, 0x4, R200 ;  /* 0x00000004c00a7825 */ /* 0x000fc600078e02c8 */
[----:B---3--:R1:W-:Y:S04]  /*103a90*/  @P2 STG.E [R8.64], R232 ;  /* 0x000000e808002986 */ /* 0x0083e8000c101906 */
[----:B-1----:R-:W3:Y:S04]  /*103aa0*/  LDL.LU R232, [R1+0x13c] ;  /* 0x00013c0001e87983 */ /* 0x002ee80000300800 */
[----:B--2---:R1:W-:Y:S04]  /*103ab0*/  @P4 STG.E [R10.64], R248 ;  /* 0x000000f80a004986 */ /* 0x0043e8000c101906 */
[----:B-1----:R-:W2:Y:S01]  /*103ac0*/  LDL.LU R248, [R1+0xfc] ;  /* 0x0000fc0001f87983 */ /* 0x002ea20000300800 */
[----:B------:R-:W-:-:S02]  /*103ad0*/  ISETP.LT.AND P3, PT, R51, c[0x0][0x178], !P1 ;  /* 0x00005e0033007a0c */ /* 0x000fc40004f61270 */
[----:B------:R-:W-:Y:S02]  /*103ae0*/  ISETP.LT.AND P0, PT, R15, c[0x0][0x178], !P1 ;  /* 0x00005e000f007a0c */ /* 0x000fe40004f01270 */
[----:B------:R-:W-:Y:S02]  /*103af0*/  ISETP.LT.AND P5, PT, R35, c[0x0][0x178], !P1 ;  /* 0x00005e0023007a0c */ /* 0x000fe40004fa1270 */
[----:B------:R-:W-:Y:S02]  /*103b00*/  ISETP.LT.AND P6, PT, R250, c[0x0][0x178], !P1 ;  /* 0x00005e00fa007a0c */ /* 0x000fe40004fc1270 */
[----:B------:R-:W-:Y:S01]  /*103b10*/  ISETP.LT.AND P2, PT, R247, c[0x0][0x178], !P1 ;  /* 0x00005e00f7007a0c */ /* 0x000fe20004f41270 */
[----:B------:R-:W-:Y:S01]  /*103b20*/  IMAD.WIDE R8, R192, 0x4, R202 ;  /* 0x00000004c0087825 */ /* 0x000fe200078e02ca */
[----:B------:R-:W-:Y:S01]  /*103b30*/  ISETP.LT.AND P4, PT, R246, c[0x0][0x178], !P1 ;  /* 0x00005e00f6007a0c */ /* 0x000fe20004f81270 */
[----:B------:R-:W2:Y:S02]  /*103b40*/  LDL.LU R240, [R1+0x2a78] ;  /* 0x002a780001f07983 */ /* 0x000ea40000300800 */
[----:B------:R-:W-:-:S02]  /*103b50*/  IMAD.WIDE R10, R192, 0x4, R204 ;  /* 0x00000004c00a7825 */ /* 0x000fc400078e02cc */
[----:B----4-:R1:W-:Y:S02]  /*103b60*/  @P3 STG.E [R8.64], R229 ;  /* 0x000000e508003986 */ /* 0x0103e4000c101906 */
[C---:B------:R-:W-:Y:S02]  /*103b70*/  IMAD.WIDE R188, R192.reuse, 0x4, R206 ;  /* 0x00000004c0bc7825 */ /* 0x040fe400078e02ce */
[----:B------:R4:W-:Y:S02]  /*103b80*/  @P0 STG.E [R10.64], R233 ;  /* 0x000000e90a000986 */ /* 0x0009e4000c101906 */
[----:B------:R-:W-:Y:S01]  /*103b90*/  IMAD.WIDE R190, R192, 0x4, R208 ;  /* 0x00000004c0be7825 */ /* 0x000fe200078e02d0 */
[----:B------:R-:W-:Y:S01]  /*103ba0*/  ISETP.LT.AND P3, PT, R245, c[0x0][0x178], !P1 ;  /* 0x00005e00f5007a0c */ /* 0x000fe20004f61270 */
[----:B------:R-:W-:Y:S01]  /*103bb0*/  @P5 STG.E [R188.64], R196 ;  /* 0x000000c4bc005986 */ /* 0x000fe2000c101906 */
[----:B------:R-:W-:Y:S01]  /*103bc0*/  ISETP.LT.AND P0, PT, R244, c[0x0][0x178], !P1 ;  /* 0x00005e00f4007a0c */ /* 0x000fe20004f01270 */
[----:B-1----:R-:W-:-:S02]  /*103bd0*/  IMAD.WIDE R8, R192, 0x4, R210 ;  /* 0x00000004c0087825 */ /* 0x002fc400078e02d2 */
[----:B------:R-:W-:Y:S02]  /*103be0*/  @P6 STG.E [R190.64], R226 ;  /* 0x000000e2be006986 */ /* 0x000fe4000c101906 */
[C---:B----4-:R-:W-:Y:S02]  /*103bf0*/  IMAD.WIDE R10, R192.reuse, 0x4, R212 ;  /* 0x00000004c00a7825 */ /* 0x050fe400078e02d4 */
[----:B------:R1:W-:Y:S04]  /*103c00*/  @P2 STG.E [R8.64], R228 ;  /* 0x000000e408002986 */ /* 0x0003e8000c101906 */
[----:B------:R-:W4:Y:S04]  /*103c10*/  LDL.LU R229, [R1+0x28a8] ;  /* 0x0028a80001e57983 */ /* 0x000f280000300800 */
[----:B------:R1:W-:Y:S04]  /*103c20*/  @P4 STG.E [R10.64], R251 ;  /* 0x000000fb0a004986 */ /* 0x0003e8000c101906 */
[----:B-1----:R-:W4:Y:S01]  /*103c30*/  LDL.LU R228, [R1+0x2828] ;  /* 0x0028280001e47983 */ /* 0x002f220000300800 */
[----:B------:R-:W-:-:S03]  /*103c40*/  IMAD.WIDE R8, R192, 0x4, R214 ;  /* 0x00000004c0087825 */ /* 0x000fc600078e02d6 */
[----:B------:R-:W4:Y:S01]  /*103c50*/  LDL.LU R251, [R1+0x2358] ;  /* 0x0023580001fb7983 */ /* 0x000f220000300800 */
[----:B------:R-:W-:-:S03]  /*103c60*/  IMAD.WIDE R10, R192, 0x4, R216 ;  /* 0x00000004c00a7825 */ /* 0x000fc600078e02d8 */
[----:B------:R-:W4:Y:S04]  /*103c70*/  LDL.LU R233, [R1+0x1c68] ;  /* 0x001c680001e97983 */ /* 0x000f280000300800 */
[----:B---3--:R-:W-:Y:S01]  /*103c80*/  @P3 STG.E [R8.64], R232 ;  /* 0x000000e808003986 */ /* 0x008fe2000c101906 */
[----:B------:R-:W-:-:S03]  /*103c90*/  ISETP.GE.AND P2, PT, R193, c[0x0][0x17c], PT ;  /* 0x00005f00c1007a0c */ /* 0x000fc60003f46270 */
[----:B--2---:R1:W-:Y:S04]  /*103ca0*/  @P0 STG.E [R10.64], R248 ;  /* 0x000000f80a000986 */ /* 0x0043e8000c101906 */
[----:B-1----:R-:W2:Y:S04]  /*103cb0*/  LDL.LU R248, [R1+0x1c58] ;  /* 0x001c580001f87983 */ /* 0x002ea80000300800 */
[----:B------:R-:W3:Y:S04]  /*103cc0*/  LDL.LU R197, [R1+0x1998] ;  /* 0x0019980001c57983 */ /* 0x000ee80000300800 */
[----:B------:R-:W3:Y:S04]  /*103cd0*/  LDL.LU R193, [R1+0x7100] ;  /* 0x0071000001c17983 */ /* 0x000ee80000300800 */
[----:B------:R-:W3:Y:S04]  /*103ce0*/  LDL.LU R196, [R1+0x1758] ;  /* 0x0017580001c47983 */ /* 0x000ee80000300800 */
[----:B------:R-:W3:Y:S04]  /*103cf0*/  LDL.LU R226, [R1+0x1268] ;  /* 0x0012680001e27983 */ /* 0x000ee80000300800 */
[----:B------:R-:W3:Y:S01]  /*103d00*/  LDL.LU R232, [R1+0xe68] ;  /* 0x000e680001e87983 */ /* 0x000ee20000300800 */
[----:B------:R-:W-:-:S02]  /*103d10*/  ISETP.LT.AND P5, PT, R239, c[0x0][0x178], !P1 ;  /* 0x00005e00ef007a0c */ /* 0x000fc40004fa1270 */
[----:B------:R-:W-:Y:S01]  /*103d20*/  ISETP.LT.AND P6, PT, R238, c[0x0][0x178], !P1 ;  /* 0x00005e00ee007a0c */ /* 0x000fe20004fc1270 */
[----:B------:R-:W-:Y:S01]  /*103d30*/  IMAD.WIDE R188, R192, 0x4, R218 ;  /* 0x00000004c0bc7825 */ /* 0x000fe200078e02da */
[----:B------:R-:W-:Y:S02]  /*103d40*/  ISETP.LT.AND P4, PT, R237, c[0x0][0x178], !P1 ;  /* 0x00005e00ed007a0c */ /* 0x000fe40004f81270 */
[----:B------:R-:W-:Y:S01]  /*103d50*/  ISETP.LT.AND P1, PT, R236, c[0x0][0x178], !P1 ;  /* 0x00005e00ec007a0c */ /* 0x000fe20004f21270 */
[C---:B------:R-:W-:Y:S01]  /*103d60*/  IMAD.WIDE R190, R192.reuse, 0x4, R220 ;  /* 0x00000004c0be7825 */ /* 0x040fe200078e02dc */
[----:B------:R-:W-:Y:S02]  /*103d70*/  ISETP.LT.AND P3, PT, R115, c[0x0][0x178], !P2 ;  /* 0x00005e0073007a0c */ /* 0x000fe40005761270 */
[----:B------:R-:W-:Y:S01]  /*103d80*/  ISETP.LT.AND P0, PT, R67, c[0x0][0x178], !P2 ;  /* 0x00005e0043007a0c */ /* 0x000fe20005701270 */
[C---:B------:R-:W-:Y:S02]  /*103d90*/  IMAD.WIDE R8, R192.reuse, 0x4, R222 ;  /* 0x00000004c0087825 */ /* 0x040fe400078e02de */
[----:B------:R1:W-:Y:S01]  /*103da0*/  @P5 STG.E [R188.64], R235 ;  /* 0x000000ebbc005986 */ /* 0x0003e2000c101906 */
[----:B------:R-:W-:Y:S01]  /*103db0*/  ISETP.LT.AND P5, PT, R99, c[0x0][0x178], !P2 ;  /* 0x00005e0063007a0c */ /* 0x000fe200057a1270 */
[----:B------:R-:W-:-:S02]  /*103dc0*/  IMAD.WIDE R10, R192, 0x4, R224 ;  /* 0x00000004c00a7825 */ /* 0x000fc400078e02e0 */
[----:B------:R4:W-:Y:S01]  /*103dd0*/  @P6 STG.E [R190.64], R231 ;  /* 0x000000e7be006986 */ /* 0x0009e2000c101906 */
[----:B------:R-:W-:Y:S02]  /*103de0*/  ISETP.LT.AND P6, PT, R83, c[0x0][0x178], !P2 ;  /* 0x00005e0053007a0c */ /* 0x000fe400057c1270 */
[----:B------:R-:W-:Y:S01]  /*103df0*/  IADD3 R192, R192, c[0x0][0x198], RZ ;  /* 0x00006600c0c07a10 */ /* 0x000fe20007ffe0ff */
[----:B------:R4:W-:Y:S04]  /*103e00*/  @P4 STG.E [R8.64], R199 ;  /* 0x000000c708004986 */ /* 0x0009e8000c101906 */
[----:B------:R4:W-:Y:S01]  /*103e10*/  @P1 STG.E [R10.64], R195 ;  /* 0x000000c30a001986 */ /* 0x0009e2000c101906 */
[----:B-1----:R-:W-:Y:S01]  /*103e20*/  IMAD.WIDE R188, R192, 0x4, R6 ;  /* 0x00000004c0bc7825 */ /* 0x002fe200078e0206 */
[----:B------:R-:W-:-:S03]  /*103e30*/  ISETP.LT.AND P4, PT, R51, c[0x0][0x178], !P2 ;  /* 0x00005e0033007a0c */ /* 0x000fc60005781270 */
[----:B----4-:R-:W-:-:S04]  /*103e40*/  IMAD.WIDE R190, R192, 0x4, R200 ;  /* 0x00000004c0be7825 */ /* 0x010fc800078e02c8 */
[----:B------:R-:W-:-:S04]  /*103e50*/  IMAD.WIDE R8, R192, 0x4, R2 ;  /* 0x00000004c0087825 */ /* 0x000fc800078e0202 */
[C---:B------:R-:W-:Y:S01]  /*103e60*/  IMAD.WIDE R10, R192.reuse, 0x4, R4 ;  /* 0x00000004c00a7825 */ /* 0x040fe200078e0204 */
[----:B------:R-:W-:Y:S01]  /*103e70*/  ISETP.LT.AND P1, PT, R15, c[0x0][0x178], !P2 ;  /* 0x00005e000f007a0c */ /* 0x000fe20005721270 */
[----:B------:R1:W-:Y:S04]  /*103e80*/  @P3 STG.E [R8.64], R240 ;  /* 0x000000f008003986 */ /* 0x0003e8000c101906 */
[----:B------:R-:W-:Y:S04]  /*103e90*/  @P5 STG.E [R10.64], R229 ;  /* 0x000000e50a005986 */ /* 0x000fe8000c101906 */
[----:B------:R4:W-:Y:S04]  /*103ea0*/  @P6 STG.E [R188.64], R228 ;  /* 0x000000e4bc006986 */ /* 0x0009e8000c101906 */
[----:B------:R4:W-:Y:S01]  /*103eb0*/  @P0 STG.E [R190.64], R251 ;  /* 0x000000fbbe000986 */ /* 0x0009e2000c101906 */
[----:B-1----:R-:W-:-:S03]  /*103ec0*/  IMAD.WIDE R8, R192, 0x4, R202 ;  /* 0x00000004c0087825 */ /* 0x002fc600078e02ca */
[----:B----4-:R-:W4:Y:S04]  /*103ed0*/  LDL.LU R228, [R1+0xbb8] ;  /* 0x000bb80001e47983 */ /* 0x010f280000300800 */
[----:B------:R-:W4:Y:S01]  /*103ee0*/  LDL.LU R251, [R1+0x9d8] ;  /* 0x0009d80001fb7983 */ /* 0x000f220000300800 */
[----:B------:R-:W-:-:S03]  /*103ef0*/  IMAD.WIDE R10, R192, 0x4, R204 ;  /* 0x00000004c00a7825 */ /* 0x000fc600078e02cc */
[----:B------:R1:W-:Y:S04]  /*103f00*/  @P4 STG.E [R8.64], R233 ;  /* 0x000000e908004986 */ /* 0x0003e8000c101906 */
[----:B------:R-:W4:Y:S04]  /*103f10*/  LDL.LU R229, [R1+0x5d8] ;  /* 0x0005d80001e57983 */ /* 0x000f280000300800 */
[----:B-1----:R-:W4:Y:S01]  /*103f20*/  LDL.LU R233, [R1+0x4f8] ;  /* 0x0004f80001e97983 */ /* 0x002f220000300800 */
[----:B------:R-:W-:Y:S02]  /*103f30*/  ISETP.LT.AND P0, PT, R35, c[0x0][0x178], !P2 ;  /* 0x00005e0023007a0c */ /* 0x000fe40005701270 */
[----:B------:R-:W-:-:S02]  /*103f40*/  ISETP.LT.AND P3, PT, R250, c[0x0][0x178], !P2 ;  /* 0x00005e00fa007a0c */ /* 0x000fc40005761270 */
[----:B------:R-:W-:Y:S02]  /*103f50*/  ISETP.LT.AND P5, PT, R247, c[0x0][0x178], !P2 ;  /* 0x00005e00f7007a0c */ /* 0x000fe400057a1270 */
[----:B------:R-:W-:Y:S01]  /*103f60*/  ISETP.LT.AND P6, PT, R246, c[0x0][0x178], !P2 ;  /* 0x00005e00f6007a0c */ /* 0x000fe200057c1270 */
[----:B------:R-:W-:-:S04]  /*103f70*/  IMAD.WIDE R8, R192, 0x4, R206 ;  /* 0x00000004c0087825 */ /* 0x000fc800078e02ce */
[----:B------:R-:W-:-:S04]  /*103f80*/  IMAD.WIDE R188, R192, 0x4, R210 ;  /* 0x00000004c0bc7825 */ /* 0x000fc800078e02d2 */
[C---:B------:R-:W-:Y:S01]  /*103f90*/  IMAD.WIDE R190, R192.reuse, 0x4, R212 ;  /* 0x00000004c0be7825 */ /* 0x040fe200078e02d4 */
[----:B--2---:R1:W-:Y:S04]  /*103fa0*/  @P1 STG.E [R10.64], R248 ;  /* 0x000000f80a001986 */ /* 0x0043e8000c101906 */
[----:B-1----:R-:W2:Y:S01]  /*103fb0*/  LDL.LU R248, [R1+0x308] ;  /* 0x0003080001f87983 */ /* 0x002ea20000300800 */
[----:B------:R-:W-:-:S03]  /*103fc0*/  IMAD.WIDE R10, R192, 0x4, R208 ;  /* 0x00000004c00a7825 */ /* 0x000fc600078e02d0 */
[----:B---3--:R-:W-:Y:S04]  /*103fd0*/  @P0 STG.E [R8.64], R197 ;  /* 0x000000c508000986 */ /* 0x008fe8000c101906 */
[----:B------:R1:W-:Y:S04]  /*103fe0*/  @P3 STG.E [R10.64], R196 ;  /* 0x000000c40a003986 */ /* 0x0003e8000c101906 */
[----:B------:R-:W-:Y:S04]  /*103ff0*/  @P5 STG.E [R188.64], R226 ;  /* 0x000000e2bc005986 */ /* 0x000fe8000c101906 */
[----:B------:R3:W-:Y:S04]  /*104000*/  @P6 STG.E [R190.64], R232 ;  /* 0x000000e8be006986 */ /* 0x0007e8000c101906 */
[----:B-1----:R-:W2:Y:S04]  /*104010*/  LDL.LU R196, [R1+0x2a7c] ;  /* 0x002a7c0001c47983 */ /* 0x002ea80000300800 */
[----:B---3--:R-:W3:Y:S01]  /*104020*/  LDL.LU R232, [R1+0x28ac] ;  /* 0x0028ac0001e87983 */ /* 0x008ee20000300800 */
[----:B------:R-:W-:-:S02]  /*104030*/  ISETP.LT.AND P4, PT, R245, c[0x0][0x178], !P2 ;  /* 0x00005e00f5007a0c */ /* 0x000fc40005781270 */
[----:B------:R-:W-:Y:S01]  /*104040*/  ISETP.LT.AND P1, PT, R244, c[0x0][0x178], !P2 ;  /* 0x00005e00f4007a0c */ /* 0x000fe20005721270 */
[----:B------:R-:W-:Y:S01]  /*104050*/  IMAD.WIDE R8, R192, 0x4, R214 ;  /* 0x00000004c0087825 */ /* 0x000fe200078e02d6 */
[----:B------:R-:W-:Y:S01]  /*104060*/  ISETP.LT.AND P3, PT, R239, c[0x0][0x178], !P2 ;  /* 0x00005e00ef007a0c */ /* 0x000fe20005761270 */
[----:B------:R-:W3:Y:S01]  /*104070*/  LDL.LU R197, [R1+0x282c] ;  /* 0x00282c0001c57983 */ /* 0x000ee20000300800 */
[----:B------:R-:W-:Y:S01]  /*104080*/  ISETP.LT.AND P5, PT, R238, c[0x0][0x178], !P2 ;  /* 0x00005e00ee007a0c */ /* 0x000fe200057a1270 */
[C---:B------:R-:W-:Y:S01]  /*104090*/  IMAD.WIDE R10, R192.reuse, 0x4, R216 ;  /* 0x00000004c00a7825 */ /* 0x040fe200078e02d8 */
[----:B------:R-:W-:Y:S01]  /*1040a0*/  ISETP.LT.AND P6, PT, R237, c[0x0][0x178], !P2 ;  /* 0x00005e00ed007a0c */ /* 0x000fe200057c1270 */
[----:B------:R-:W3:Y:S02]  /*1040b0*/  LDL.LU R226, [R1+0x235c] ;  /* 0x00235c0001e27983 */ /* 0x000ee40000300800 */
[C---:B------:R-:W-:Y:S01]  /*1040c0*/  IMAD.WIDE R188, R192.reuse, 0x4, R222 ;  /* 0x00000004c0bc7825 */ /* 0x040fe200078e02de */
[----:B------:R-:W-:Y:S01]  /*1040d0*/  ISETP.GE.AND P0, PT, R193, c[0x0][0x17c], PT ;  /* 0x00005f00c1007a0c */ /* 0x000fe20003f06270 */
[----:B----4-:R1:W-:Y:S04]  /*1040e0*/  @P4 STG.E [R8.64], R228 ;  /* 0x000000e408004986 */ /* 0x0103e8000c101906 */
[----:B------:R4:W-:Y:S04]  /*1040f0*/  @P1 STG.E [R10.64], R251 ;  /* 0x000000fb0a001986 */ /* 0x0009e8000c101906 */
[----:B-1----:R-:W3:Y:S01]  /*104100*/  LDL.LU R228, [R1+0x1c6c] ;  /* 0x001c6c0001e47983 */ /* 0x002ee20000300800 */
[----:B------:R-:W-:-:S03]  /*104110*/  IMAD.WIDE R8, R192, 0x4, R218 ;  /* 0x00000004c0087825 */ /* 0x000fc600078e02da */
[----:B----4-:R-:W4:Y:S01]  /*104120*/  LDL.LU R251, [R1+0x1c5c] ;  /* 0x001c5c0001fb7983 */ /* 0x010f220000300800 */
[----:B------:R-:W-:-:S03]  /*104130*/  IMAD.WIDE R10, R192, 0x4, R220 ;  /* 0x00000004c00a7825 */ /* 0x000fc600078e02dc */
[----:B------:R1:W-:Y:S04]  /*104140*/  @P3 STG.E [R8.64], R229 ;  /* 0x000000e508003986 */ /* 0x0003e8000c101906 */
[----:B------:R-:W4:Y:S04]  /*104150*/  LDL.LU R193, [R1+0x7104] ;  /* 0x0071040001c17983 */ /* 0x000f280000300800 */
[----:B------:R1:W-:Y:S04]  /*104160*/  @P5 STG.E [R10.64], R233 ;  /* 0x000000e90a005986 */ /* 0x0003e8000c101906 */
[----:B-1----:R-:W4:Y:S04]  /*104170*/  LDL.LU R229, [R1+0x199c] ;  /* 0x00199c0001e57983 */ /* 0x002f280000300800 */
[----:B------:R-:W4:Y:S01]  /*104180*/  LDL.LU R233, [R1+0x175c] ;  /* 0x00175c0001e97983 */ /* 0x000f220000300800 */
[----:B------:R-:W-:-:S02]  /*104190*/  ISETP.LT.AND P2, PT, R236, c[0x0][0x178], !P2 ;  /* 0x00005e00ec007a0c */ /* 0x000fc40005741270 */
[----:B------:R-:W-:Y:S01]  /*1041a0*/  ISETP.LT.AND P4, PT, R115, c[0x0][0x178], !P0 ;  /* 0x00005e0073007a0c */ /* 0x000fe20004781270 */
[C---:B------:R-:W-:Y:S01]  /*1041b0*/  IMAD.WIDE R190, R192.reuse, 0x4, R224 ;  /* 0x00000004c0be7825 */ /* 0x040fe200078e02e0 */
[----:B------:R-:W-:Y:S02]  /*1041c0*/  ISETP.LT.AND P1, PT, R99, c[0x0][0x178], !P0 ;  /* 0x00005e0063007a0c */ /* 0x000fe40004721270 */
[----:B------:R-:W-:-:S05]  /*1041d0*/  IADD3 R192, R192, c[0x0][0x198], RZ ;  /* 0x00006600c0c07a10 */ /* 0x000fca0007ffe0ff */
[----:B------:R-:W-:-:S04]  /*1041e0*/  IMAD.WIDE R8, R192, 0x4, R2 ;  /* 0x00000004c0087825 */ /* 0x000fc800078e0202 */
[----:B------:R-:W-:Y:S01]  /*1041f0*/  IMAD.WIDE R10, R192, 0x4, R4 ;  /* 0x00000004c00a7825 */ /* 0x000fe200078e0204 */
[----:B--2---:R1:W-:Y:S04]  /*104200*/  @P6 STG.E [R188.64], R248 ;  /* 0x000000f8bc006986 */ /* 0x0043e8000c101906 */
[----:B-1----:R-:W2:Y:S04]  /*104210*/  LDL.LU R248, [R1+0x126c] ;  /* 0x00126c0001f87983 */ /* 0x002ea80000300800 */
[----:B------:R-:W-:Y:S04]  /*104220*/  @P2 STG.E [R190.64], R242 ;  /* 0x000000f2be002986 */ /* 0x000fe8000c101906 */
[----:B------:R1:W-:Y:S04]  /*104230*/  @P4 STG.E [R8.64], R196 ;  /* 0x000000c408004986 */ /* 0x0003e8000c101906 */
[----:B---3--:R3:W-:Y:S04]  /*104240*/  @P1 STG.E [R10.64], R232 ;  /* 0x000000e80a001986 */ /* 0x0087e8000c101906 */
[----:B-1----:R-:W2:Y:S04]  /*104250*/  LDL.LU R196, [R1+0xe6c] ;  /* 0x000e6c0001c47983 */ /* 0x002ea80000300800 */
[----:B---3--:R-:W3:Y:S01]  /*104260*/  LDL.LU R232, [R1+0xbbc] ;  /* 0x000bbc0001e87983 */ /* 0x008ee20000300800 */
        /* <DEDUP_REMOVED lines=8> */
[----:B------:R1:W-:Y:S02]  /*1042f0*/  @P6 STG.E [R8.64], R197 ;  /* 0x000000c508006986 */ /* 0x0003e4000c101906 */
[----:B------:R-:W-:Y:S01]  /*104300*/  IMAD.WIDE R188, R192, 0x4, R202 ;  /* 0x00000004c0bc7825 */ /* 0x000fe200078e02ca */
[----:B------:R-:W-:-:S03]  /*104310*/  ISETP.LT.AND P6, PT, R247, c[0x0][0x178], !P0 ;  /* 0x00005e00f7007a0c */ /* 0x000fc600047c1270 */
[C---:B------:R-:W-:Y:S01]  /*104320*/  IMAD.WIDE R190, R192.reuse, 0x4, R204 ;  /* 0x00000004c0be7825 */ /* 0x040fe200078e02cc */
[----:B------:R1:W-:Y:S04]  /*104330*/  @P2 STG.E [R10.64], R226 ;  /* 0x000000e20a002986 */ /* 0x0003e8000c101906 */
[----:B-1----:R-:W3:Y:S01]  /*104340*/  LDL.LU R197, [R1+0x9dc] ;  /* 0x0009dc0001c57983 */ /* 0x002ee20000300800 */
[----:B------:R-:W-:-:S03]  /*104350*/  IMAD.WIDE R8, R192, 0x4, R206 ;  /* 0x00000004c0087825 */ /* 0x000fc600078e02ce */
[----:B------:R-:W3:Y:S01]  /*104360*/  LDL.LU R226, [R1+0x5dc] ;  /* 0x0005dc0001e27983 */ /* 0x000ee20000300800 */
[----:B------:R-:W-:-:S03]  /*104370*/  IMAD.WIDE R10, R192, 0x4, R208 ;  /* 0x00000004c00a7825 */ /* 0x000fc600078e02d0 */
[----:B------:R1:W-:Y:S04]  /*104380*/  @P3 STG.E [R188.64], R228 ;  /* 0x000000e4bc003986 */ /* 0x0003e8000c101906 */
[----:B----4-:R4:W-:Y:S04]  /*104390*/  @P5 STG.E [R190.64], R251 ;  /* 0x000000fbbe005986 */ /* 0x0109e8000c101906 */
[----:B-1----:R-:W3:Y:S04]  /*1043a0*/  LDL.LU R228, [R1+0x4fc] ;  /* 0x0004fc0001e47983 */ /* 0x002ee80000300800 */
[----:B----4-:R-:W4:Y:S01]  /*1043b0*/  LDL.LU R251, [R1+0x30c] ;  /* 0x00030c0001fb7983 */ /* 0x010f220000300800 */
[----:B------:R-:W-:-:S03]  /*1043c0*/  IMAD.WIDE R188, R192, 0x4, R210 ;  /* 0x00000004c0bc7825 */ /* 0x000fc600078e02d2 */
[----:B------:R1:W-:Y:S04]  /*1043d0*/  @P4 STG.E [R8.64], R229 ;  /* 0x000000e508004986 */ /* 0x0003e8000c101906 */
[----:B------:R1:W-:Y:S01]  /*1043e0*/  @P1 STG.E [R10.64], R233 ;  /* 0x000000e90a001986 */ /* 0x0003e2000c101906 */
[----:B------:R-:W-:Y:S02]  /*1043f0*/  ISETP.LT.AND P5, PT, R246, c[0x0][0x178], !P0 ;  /* 0x00005e00f6007a0c */ /* 0x000fe400047a1270 */
[----:B------:R-:W-:Y:S01]  /*104400*/  ISETP.LT.AND P3, PT, R245, c[0x0][0x178], !P0 ;  /* 0x00005e00f5007a0c */ /* 0x000fe20004761270 */
[----:B-1----:R-:W-:-:S04]  /*104410*/  IMAD.WIDE R8, R192, 0x4, R212 ;  /* 0x00000004c0087825 */ /* 0x002fc800078e02d4 */
[----:B------:R-:W-:Y:S01]  /*104420*/  IMAD.WIDE R10, R192, 0x4, R214 ;  /* 0x00000004c00a7825 */ /* 0x000fe200078e02d6 */
[----:B--2---:R1:W-:Y:S04]  /*104430*/  @P6 STG.E [R188.64], R248 ;  /* 0x000000f8bc006986 */ /* 0x0043e8000c101906 */
[----:B-1----:R-:W2:Y:S04]  /*104440*/  LDL.LU R248, [R1+0x2bf8] ;  /* 0x002bf80001f87983 */ /* 0x002ea80000300800 */
[----:B------:R-:W2:Y:S04]  /*104450*/  LDL.LU R229, [R1+0x2bb8] ;  /* 0x002bb80001e57983 */ /* 0x000ea80000300800 */
[----:B------:R1:W-:Y:S04]  /*104460*/  @P5 STG.E [R8.64], R196 ;  /* 0x000000c408005986 */ /* 0x0003e8000c101906 */
[----:B------:R-:W2:Y:S04]  /*104470*/  LDL.LU R233, [R1+0x2b58] ;  /* 0x002b580001e97983 */ /* 0x000ea80000300800 */
        /* <DEDUP_REMOVED lines=8> */
[----:B------:R-:W-:-:S03]  /*104500*/  ISETP.GE.AND P2, PT, R193, c[0x0][0x17c], PT ;  /* 0x00005f00c1007a0c */ /* 0x000fc60003f46270 */
[----:B------:R-:W-:Y:S01]  /*104510*/  IMAD.WIDE R10, R192, 0x4, R218 ;  /* 0x00000004c00a7825 */ /* 0x000fe200078e02da */
[----:B------:R-:W-:-:S03]  /*104520*/  ISETP.LT.AND P0, PT, R236, c[0x0][0x178], !P0 ;  /* 0x00005e00ec007a0c */ /* 0x000fc60004701270 */
[C---:B------:R-:W-:Y:S01]  /*104530*/  IMAD.WIDE R188, R192.reuse, 0x4, R220 ;  /* 0x00000004c0bc7825 */ /* 0x040fe200078e02dc */
[----:B------:R-:W-:Y:S01]  /*104540*/  ISETP.LT.AND P3, PT, R115, c[0x0][0x178], !P2 ;  /* 0x00005e0073007a0c */ /* 0x000fe20005761270 */
[----:B------:R1:W-:Y:S02]  /*104550*/  @P4 STG.E [R8.64], R197 ;  /* 0x000000c508004986 */ /* 0x0003e4000c101906 */
[C---:B------:R-:W-:Y:S02]  /*104560*/  IMAD.WIDE R190, R192.reuse, 0x4, R222 ;  /* 0x00000004c0be7825 */ /* 0x040fe400078e02de */
[----:B------:R1:W-:Y:S01]  /*104570*/  @P1 STG.E [R10.64], R226 ;  /* 0x000000e20a001986 */ /* 0x0003e2000c101906 */
[C---:B------:R-:W-:Y:S01]  /*104580*/  IADD3 R193, R192.reuse, c[0x0][0x198], RZ ;  /* 0x00006600c0c17a10 */ /* 0x040fe20007ffe0ff */
[----:B-1----:R-:W-:Y:S02]  /*104590*/  IMAD.WIDE R8, R192, 0x4, R224 ;  /* 0x00000004c0087825 */ /* 0x002fe400078e02e0 */
[----:B------:R-:W3:Y:S02]  /*1045a0*/  LDL.LU R226, [R1+0x2a58] ;  /* 0x002a580001e27983 */ /* 0x000ee40000300800 */
[----:B------:R-:W-:-:S02]  /*1045b0*/  IMAD.WIDE R10, R193, 0x4, R2 ;  /* 0x00000004c10a7825 */ /* 0x000fc400078e0202 */
[----:B------:R-:W-:Y:S04]  /*1045c0*/  @P5 STG.E [R188.64], R228 ;  /* 0x000000e4bc005986 */ /* 0x000fe8000c101906 */
[----:B----4-:R1:W-:Y:S04]  /*1045d0*/  @P6 STG.E [R190.64], R251 ;  /* 0x000000fbbe006986 */ /* 0x0103e8000c101906 */
[----:B------:R4:W-:Y:S04]  /*1045e0*/  @P0 STG.E [R8.64], R243 ;  /* 0x000000f308000986 */ /* 0x0009e8000c101906 */
[----:B-1----:R-:W3:Y:S04]  /*1045f0*/  LDL.LU R251, [R1+0x2888] ;  /* 0x0028880001fb7983 */ /* 0x002ee80000300800 */
[----:B------:R-:W3:Y:S04]  /*104600*/  LDL.LU R240, [R1+0x2598] ;  /* 0x0025980001f07983 */ /* 0x000ee80000300800 */
[----:B------:R-:W3:Y:S04]  /*104610*/  LDL.LU R192, [R1+0x7108] ;  /* 0x0071080001c07983 */ /* 0x000ee80000300800 */
[----:B------:R-:W3:Y:S04]  /*104620*/  LDL.LU R197, [R1+0x2108] ;  /* 0x0021080001c57983 */ /* 0x000ee80000300800 */
[----:B------:R-:W3:Y:S01]  /*104630*/  LDL.LU R228, [R1+0x1ec8] ;  /* 0x001ec80001e47983 */ /* 0x000ee20000300800 */
[----:B------:R-:W-:-:S02]  /*104640*/  ISETP.LT.AND P1, PT, R99, c[0x0][0x178], !P2 ;  /* 0x00005e0063007a0c */ /* 0x000fc40005721270 */
[----:B------:R-:W-:Y:S02]  /*104650*/  ISETP.LT.AND P4, PT, R83, c[0x0][0x178], !P2 ;  /* 0x00005e0053007a0c */ /* 0x000fe40005781270 */
[----:B------:R-:W-:Y:S02]  /*104660*/  ISETP.LT.AND P5, PT, R67, c[0x0][0x178], !P2 ;  /* 0x00005e0043007a0c */ /* 0x000fe400057a1270 */
[----:B------:R-:W-:Y:S01]  /*104670*/  ISETP.LT.AND P6, PT, R51, c[0x0][0x178], !P2 ;  /* 0x00005e0033007a0c */ /* 0x000fe200057c1270 */
[----:B----4-:R-:W-:-:S04]  /*104680*/  IMAD.WIDE R8, R193, 0x4, R4 ;  /* 0x00000004c1087825 */ /* 0x010fc800078e0204 */
[----:B------:R-:W-:-:S04]  /*104690*/  IMAD.WIDE R188, R193, 0x4, R200 ;  /* 0x00000004c1bc7825 */ /* 0x000fc800078e02c8 */
[C---:B------:R-:W-:Y:S01]  /*1046a0*/  IMAD.WIDE R190, R193.reuse, 0x4, R202 ;  /* 0x00000004c1be7825 */ /* 0x040fe200078e02ca */
[----:B--2---:R1:W-:Y:S04]  /*1046b0*/  @P3 STG.E [R10.64], R248 ;  /* 0x000000f80a003986 */ /* 0x0043e8000c101906 */
[----:B-1----:R-:W2:Y:S01]  /*1046c0*/  LDL.LU R248, [R1+0x19e8] ;  /* 0x0019e80001f87983 */ /* 0x002ea20000300800 */
[----:B------:R-:W-:-:S03]  /*1046d0*/  IMAD.WIDE R10, R193, 0x4, R6 ;  /* 0x00000004c10a7825 */ /* 0x000fc600078e0206 */
[----:B------:R1:W-:Y:S04]  /*1046e0*/  @P1 STG.E [R8.64], R229 ;  /* 0x000000e508001986 */ /* 0x0003e8000c101906 */
[----:B------:R-:W-:Y:S04]  /*1046f0*/  @P4 STG.E [R10.64], R233 ;  /* 0x000000e90a004986 */ /* 0x000fe8000c101906 */
[----:B------:R-:W-:Y:S04]  /*104700*/  @P5 STG.E [R188.64], R196 ;  /* 0x000000c4bc005986 */ /* 0x000fe8000c101906 */
[----:B---3--:R3:W-:Y:S04]  /*104710*/  @P6 STG.E [R190.64], R232 ;  /* 0x000000e8be006986 */ /* 0x0087e8000c101906 */
        /* <DEDUP_REMOVED lines=9> */
[----:B------:R-:W-:Y:S01]  /*1047b0*/  ISETP.LT.AND P5, PT, R246, c[0x0][0x178], !P2 ;  /* 0x00005e00f6007a0c */ /* 0x000fe200057a1270 */
[----:B------:R-:W3:Y:S01]  /*1047c0*/  LDL.LU R196, [R1+0xe98] ;  /* 0x000e980001c47983 */ /* 0x000ee20000300800 */
[----:B------:R-:W-:Y:S01]  /*1047d0*/  ISETP.LT.AND P6, PT, R245, c[0x0][0x178], !P2 ;  /* 0x00005e00f5007a0c */ /* 0x000fe200057c1270 */
[----:B------:R-:W-:-:S04]  /*1047e0*/  IMAD.WIDE R188, R193, 0x4, R212 ;  /* 0x00000004c1bc7825 */ /* 0x000fc800078e02d4 */
[C---:B------:R-:W-:Y:S01]  /*1047f0*/  IMAD.WIDE R190, R193.reuse, 0x4, R214 ;  /* 0x00000004c1be7825 */ /* 0x040fe200078e02d6 */
[----:B------:R1:W-:Y:S04]  /*104800*/  @P3 STG.E [R8.64], R226 ;  /* 0x000000e208003986 */ /* 0x0003e8000c101906 */
[----:B-1----:R-:W3:Y:S01]  /*104810*/  LDL.LU R226, [R1+0x618] ;  /* 0x0006180001e27983 */ /* 0x002ee20000300800 */
[----:B------:R-:W-:-:S03]  /*104820*/  IMAD.WIDE R8, R193, 0x4, R208 ;  /* 0x00000004c1087825 */ /* 0x000fc600078e02d0 */
[----:B------:R1:W-:Y:S04]  /*104830*/  @P0 STG.E [R10.64], R251 ;  /* 0x000000fb0a000986 */ /* 0x0003e8000c101906 */
[----:B------:R-:W-:Y:S04]  /*104840*/  @P1 STG.E [R8.64], R240 ;  /* 0x000000f008001986 */ /* 0x000fe8000c101906 */
[----:B-1----:R-:W3:Y:S01]  /*104850*/  LDL.LU R251, [R1+0x2bfc] ;  /* 0x002bfc0001fb7983 */ /* 0x002ee20000300800 */
[----:B------:R-:W-:-:S05]  /*104860*/  IMAD.WIDE R10, R193, 0x4, R210 ;  /* 0x00000004c10a7825 */ /* 0x000fca00078e02d2 */
[----:B------:R-:W-:Y:S04]  /*104870*/  @P4 STG.E [R10.64], R197 ;  /* 0x000000c50a004986 */ /* 0x000fe8000c101906 */
[----:B------:R1:W-:Y:S04]  /*104880*/  @P5 STG.E [R188.64], R228 ;  /* 0x000000e4bc005986 */ /* 0x0003e8000c101906 */
[----:B-1----:R-:W3:Y:S01]  /*104890*/  LDL.LU R228, [R1+0x2bbc] ;  /* 0x002bbc0001e47983 */ /* 0x002ee20000300800 */
[----:B------:R-:W-:Y:S02]  /*1048a0*/  ISETP.LT.AND P3, PT, R244, c[0x0][0x178], !P2 ;  /* 0x00005e00f4007a0c */ /* 0x000fe40005761270 */
[----:B------:R-:W-:Y:S01]  /*1048b0*/  ISETP.LT.AND P0, PT, R239, c[0x0][0x178], !P2 ;  /* 0x00005e00ef007a0c */ /* 0x000fe20005701270 */
[----:B------:R-:W-:-:S04]  /*1048c0*/  IMAD.WIDE R8, R193, 0x4, R216 ;  /* 0x00000004c1087825 */ /* 0x000fc800078e02d8 */
[----:B------:R-:W-:Y:S01]  /*1048d0*/  IMAD.WIDE R10, R193, 0x4, R218 ;  /* 0x00000004c10a7825 */ /* 0x000fe200078e02da */
[----:B--2---:R1:W-:Y:S04]  /*1048e0*/  @P6 STG.E [R190.64], R248 ;  /* 0x000000f8be006986 */ /* 0x0043e8000c101906 */
[----:B-1----:R-:W2:Y:S04]  /*1048f0*/  LDL.LU R248, [R1+0x2b5c] ;  /* 0x002b5c0001f87983 */ /* 0x002ea80000300800 */
[----:B------:R-:W2:Y:S04]  /*104900*/  LDL.LU R240, [R1+0x2b1c] ;  /* 0x002b1c0001f07983 */ /* 0x000ea80000300800 */
[----:B----4-:R-:W-:Y:S04]  /*104910*/  @P3 STG.E [R8.64], R229 ;  /* 0x000000e508003986 */ /* 0x010fe8000c101906 */
[----:B------:R-:W4:Y:S04]  /*104920*/  LDL.LU R197, [R1+0x2adc] ;  /* 0x002adc0001c57983 */ /* 0x000f280000300800 */
[----:B---3--:R1:W-:Y:S04]  /*104930*/  @P0 STG.E [R10.64], R232 ;  /* 0x000000e80a000986 */ /* 0x0083e8000c101906 */
[----:B-1----:R-:W3:Y:S01]  /*104940*/  LDL.LU R232, [R1+0x2a5c] ;  /* 0x002a5c0001e87983 */ /* 0x002ee20000300800 */
[----:B------:R-:W-:-:S02]  /*104950*/  ISETP.GE.AND P1, PT, R192, c[0x0][0x17c], PT ;  /* 0x00005f00c0007a0c */ /* 0x000fc40003f26270 */
[----:B------:R-:W-:Y:S02]  /*104960*/  ISETP.LT.AND P4, PT, R238, c[0x0][0x178], !P2 ;  /* 0x00005e00ee007a0c */ /* 0x000fe40005781270 */
[----:B------:R-:W-:Y:S01]  /*104970*/  ISETP.LT.AND P5, PT, R237, c[0x0][0x178], !P2 ;  /* 0x00005e00ed007a0c */ /* 0x000fe200057a1270 */
[----:B------:R-:W-:Y:S01]  /*104980*/  IMAD.WIDE R10, R193, 0x4, R220 ;  /* 0x00000004c10a7825 */ /* 0x000fe200078e02dc */
[----:B------:R-:W-:Y:S01]  /*104990*/  ISETP.LT.AND P2, PT, R236, c[0x0][0x178], !P2 ;  /* 0x00005e00ec007a0c */ /* 0x000fe20005741270 */
[----:B------:R-:W3:Y:S01]  /*1049a0*/  LDL.LU R229, [R1+0x288c] ;  /* 0x00288c0001e57983 */ /* 0x000ee20000300800 */
[----:B------:R-:W-:Y:S02]  /*1049b0*/  ISETP.LT.AND P6, PT, R115, c[0x0][0x178], !P1 ;  /* 0x00005e0073007a0c */ /* 0x000fe40004fc1270 */
[C---:B------:R-:W-:Y:S01]  /*1049c0*/  IADD3 R192, R193.reuse, c[0x0][0x198], RZ ;  /* 0x00006600c1c07a10 */ /* 0x040fe20007ffe0ff */
[----:B------:R-:W-:Y:S01]  /*1049d0*/  IMAD.WIDE R8, R193, 0x4, R222 ;  /* 0x00000004c1087825 */ /* 0x000fe200078e02de */
[----:B------:R-:W-:-:S03]  /*1049e0*/  ISETP.LT.AND P0, PT, R99, c[0x0][0x178], !P1 ;  /* 0x00005e0063007a0c */ /* 0x000fc60004f01270 */
[----:B------:R-:W-:Y:S01]  /*1049f0*/  IMAD.WIDE R188, R193, 0x4, R224 ;  /* 0x00000004c1bc7825 */ /* 0x000fe200078e02e0 */
[----:B------:R-:W-:Y:S01]  /*104a00*/  ISETP.LT.AND P3, PT, R83, c[0x0][0x178], !P1 ;  /* 0x00005e0053007a0c */ /* 0x000fe20004f61270 */
[----:B------:R1:W-:Y:S02]  /*104a10*/  @P4 STG.E [R10.64], R233 ;  /* 0x000000e90a004986 */ /* 0x0003e4000c101906 */
[C---:B------:R-:W-:Y:S02]  /*104a20*/  IMAD.WIDE R190, R192.reuse, 0x4, R2 ;  /* 0x00000004c0be7825 */ /* 0x040fe400078e0202 */
[----:B------:R1:W-:Y:S04]  /*104a30*/  @P5 STG.E [R8.64], R196 ;  /* 0x000000c408005986 */ /* 0x0003e8000c101906 */
[----:B------:R1:W-:Y:S02]  /*104a40*/  @P2 STG.E [R188.64], R226 ;  /* 0x000000e2bc002986 */ /* 0x0003e4000c101906 */
[----:B-1----:R-:W-:-:S04]  /*104a50*/  IMAD.WIDE R10, R192, 0x4, R6 ;  /* 0x00000004c00a7825 */ /* 0x002fc800078e0206 */
[----:B------:R-:W-:Y:S01]  /*104a60*/  IMAD.WIDE R8, R192, 0x4, R4 ;  /* 0x00000004c0087825 */ /* 0x000fe200078e0204 */
[----:B------:R-:W3:Y:S04]  /*104a70*/  LDL.LU R226, [R1+0x259c] ;  /* 0x00259c0001e27983 */ /* 0x000ee80000300800 */
[----:B------:R1:W-:Y:S04]  /*104a80*/  @P6 STG.E [R190.64], R251 ;  /* 0x000000fbbe006986 */ /* 0x0003e8000c101906 */
[----:B-1----:R-:W3:Y:S04]  /*104a90*/  LDL.LU R251, [R1+0x210c] ;  /* 0x00210c0001fb7983 */ /* 0x002ee80000300800 */
[----:B------:R-:W3:Y:S04]  /*104aa0*/  LDL.LU R193, [R1+0x710c] ;  /* 0x00710c0001c17983 */ /* 0x000ee80000300800 */
[----:B------:R-:W3:Y:S04]  /*104ab0*/  LDL.LU R233, [R1+0x1ecc] ;  /* 0x001ecc0001e97983 */ /* 0x000ee80000300800 */
[----:B------:R1:W-:Y:S04]  /*104ac0*/  @P0 STG.E [R8.64], R228 ;  /* 0x000000e408000986 */ /* 0x0003e8000c101906 */
[----:B------:R-:W3:Y:S04]  /*104ad0*/  LDL.LU R196, [R1+0x19ec] ;  /* 0x0019ec0001c47983 */ /* 0x000ee80000300800 */
[----:B-1----:R-:W3:Y:S01]  /*104ae0*/  LDL.LU R228, [R1+0x13cc] ;  /* 0x0013cc0001e47983 */ /* 0x002ee20000300800 */
[----:B------:R-:W-:-:S02]  /*104af0*/  ISETP.LT.AND P4, PT, R67, c[0x0][0x178], !P1 ;  /* 0x00005e0043007a0c */ /* 0x000fc40004f81270 */
[----:B------:R-:W-:Y:S02]  /*104b00*/  ISETP.LT.AND P2, PT, R51, c[0x0][0x178], !P1 ;  /* 0x00005e0033007a0c */ /* 0x000fe40004f41270 */
[----:B------:R-:W-:Y:S01]  /*104b10*/  ISETP.LT.AND P5, PT, R15, c[0x0][0x178], !P1 ;  /* 0x00005e000f007a0c */ /* 0x000fe20004fa1270 */
[----:B------:R-:W-:-:S04]  /*104b20*/  IMAD.WIDE R8, R192, 0x4, R200 ;  /* 0x00000004c0087825 */ /* 0x000fc800078e02c8 */
[C---:B------:R-:W-:Y:S01]  /*104b30*/  IMAD.WIDE R188, R192.reuse, 0x4, R204 ;  /* 0x00000004c0bc7825 */ /* 0x040fe200078e02cc */
[----:B--2---:R1:W-:Y:S04]  /*104b40*/  @P3 STG.E [R10.64], R248 ;  /* 0x000000f80a003986 */ /* 0x0043e8000c101906 */
[----:B-1----:R-:W2:Y:S01]  /*104b50*/  LDL.LU R248, [R1+0x108c] ;  /* 0x00108c0001f87983 */ /* 0x002ea20000300800 */
[----:B------:R-:W-:-:S03]  /*104b60*/  IMAD.WIDE R10, R192, 0x4, R202 ;  /* 0x00000004c00a7825 */ /* 0x000fc600078e02ca */
[----:B------:R-:W-:Y:S04]  /*104b70*/  @P4 STG.E [R8.64], R240 ;  /* 0x000000f008004986 */ /* 0x000fe8000c101906 */
[----:B----4-:R-:W-:Y:S04]  /*104b80*/  @P2 STG.E [R10.64], R197 ;  /* 0x000000c50a002986 */ /* 0x010fe8000c101906 */
[----:B---3--:R1:W-:Y:S04]  /*104b90*/  @P5 STG.E [R188.64], R232 ;  /* 0x000000e8bc005986 */ /* 0x0083e8000c101906 */
[----:B-1----:R-:W3:Y:S01]  /*104ba0*/  LDL.LU R232, [R1+0x107c] ;  /* 0x00107c0001e87983 */ /* 0x002ee20000300800 */
[----:B------:R-:W-:-:S02]  /*104bb0*/  ISETP.LT.AND P6, PT, R35, c[0x0][0x178], !P1 ;  /* 0x00005e0023007a0c */ /* 0x000fc40004fc1270 */
[----:B------:R-:W-:Y:S02]  /*104bc0*/  ISETP.LT.AND P0, PT, R250, c[0x0][0x178], !P1 ;  /* 0x00005e00fa007a0c */ /* 0x000fe40004f01270 */
[----:B------:R-:W-:Y:S01]  /*104bd0*/  ISETP.LT.AND P3, PT, R247, c[0x0][0x178], !P1 ;  /* 0x00005e00f7007a0c */ /* 0x000fe20004f61270 */
[----:B------:R-:W-:Y:S01]  /*104be0*/  IMAD.WIDE R190, R192, 0x4, R206 ;  /* 0x00000004c0be7825 */ /* 0x000fe200078e02ce */
[----:B------:R-:W-:Y:S01]  /*104bf0*/  ISETP.LT.AND P4, PT, R246, c[0x0][0x178], !P1 ;  /* 0x00005e00f6007a0c */ /* 0x000fe20004f81270 */
[----:B------:R-:W4:Y:S01]  /*104c00*/  LDL.LU R197, [R1+0xe9c] ;  /* 0x000e9c0001c57983 */ /* 0x000f220000300800 */
[----:B------:R-:W-:Y:S01]  /*104c10*/  ISETP.LT.AND P2, PT, R245, c[0x0][0x178], !P1 ;  /* 0x00005e00f5007a0c */ /* 0x000fe20004f41270 */
[----:B------:R-:W-:Y:S01]  /*104c20*/  IMAD.WIDE R8, R192, 0x4, R208 ;  /* 0x00000004c0087825 */ /* 0x000fe200078e02d0 */
[----:B------:R-:W-:-:S03]  /*104c30*/  ISETP.LT.AND P5, PT, R244, c[0x0][0x178], !P1 ;  /* 0x00005e00f4007a0c */ /* 0x000fc60004fa1270 */
[C---:B------:R-:W-:Y:S01]  /*104c40*/  IMAD.WIDE R10, R192.reuse, 0x4, R210 ;  /* 0x00000004c00a7825 */ /* 0x040fe200078e02d2 */
[----:B------:R1:W-:Y:S01]  /*104c50*/  @P6 STG.E [R190.64], R229 ;  /* 0x000000e5be006986 */ /* 0x0003e2000c101906 */
[----:B------:R-:W-:Y:S02]  /*104c60*/  ISETP.LT.AND P6, PT, R239, c[0x0][0x178], !P1 ;  /* 0x00005e00ef007a0c */ /* 0x000fe40004fc1270 */
[C---:B------:R-:W-:Y:S01]  /*104c70*/  IMAD.WIDE R188, R192.reuse, 0x4, R216 ;  /* 0x00000004c0bc7825 */ /* 0x040fe200078e02d8 */
[----:B------:R1:W-:Y:S04]  /*104c80*/  @P0 STG.E [R8.64], R226 ;  /* 0x000000e208000986 */ /* 0x0003e8000c101906 */
[----:B-1----:R-:W4:Y:S01]  /*104c90*/  LDL.LU R229, [R1+0x61c] ;  /* 0x00061c0001e57983 */ /* 0x002f220000300800 */
[----:B------:R-:W-:-:S03]  /*104ca0*/  IMAD.WIDE R190, R192, 0x4, R218 ;  /* 0x00000004c0be7825 */ /* 0x000fc600078e02da */
[----:B------:R-:W4:Y:S01]  /*104cb0*/  LDL.LU R226, [R1+0x2cc8] ;  /* 0x002cc80001e27983 */ /* 0x000f220000300800 */
[----:B------:R-:W-:-:S03]  /*104cc0*/  IMAD.WIDE R8, R192, 0x4, R212 ;  /* 0x00000004c0087825 */ /* 0x000fc600078e02d4 */
[----:B------:R1:W-:Y:S04]  /*104cd0*/  @P3 STG.E [R10.64], R251 ;  /* 0x000000fb0a003986 */ /* 0x0003e8000c101906 */
[----:B-1----:R-:W4:Y:S01]  /*104ce0*/  LDL.LU R251, [R1+0x2c88] ;  /* 0x002c880001fb7983 */ /* 0x002f220000300800 */
[----:B------:R-:W-:-:S03]  /*104cf0*/  IMAD.WIDE R10, R192, 0x4, R214 ;  /* 0x00000004c00a7825 */ /* 0x000fc600078e02d6 */
[----:B------:R-:W-:Y:S04]  /*104d00*/  @P4 STG.E [R8.64], R233 ;  /* 0x000000e908004986 */ /* 0x000fe8000c101906 */
[----:B------:R1:W-:Y:S04]  /*104d10*/  @P2 STG.E [R10.64], R196 ;  /* 0x000000c40a002986 */ /* 0x0003e8000c101906 */
[----:B------:R-:W-:Y:S04]  /*104d20*/  @P5 STG.E [R188.64], R228 ;  /* 0x000000e4bc005986 */ /* 0x000fe8000c101906 */
[----:B-1----:R-:W4:Y:S01]  /*104d30*/  LDL.LU R196, [R1+0x2c68] ;  /* 0x002c680001c47983 */ /* 0x002f220000300800 */
[----:B------:R-:W-:Y:S01]  /*104d40*/  ISETP.LT.AND P0, PT, R238, c[0x0][0x178], !P1 ;  /* 0x00005e00ee007a0c */ /* 0x000fe20004f01270 */
[----:B------:R-:W-:-:S02]  /*104d50*/  IMAD.WIDE R8, R192, 0x4, R220 ;  /* 0x00000004c0087825 */ /* 0x000fc400078e02dc */
[----:B--2---:R1:W-:Y:S04]  /*104d60*/  @P6 STG.E [R190.64], R248 ;  /* 0x000000f8be006986 */ /* 0x0043e8000c101906 */
[----:B-1----:R-:W2:Y:S04]  /*104d70*/  LDL.LU R248, [R1+0x2c38] ;  /* 0x002c380001f87983 */ /* 0x002ea80000300800 */
[----:B------:R-:W2:Y:S04]  /*104d80*/  LDL.LU R240, [R1+0x2c28] ;  /* 0x002c280001f07983 */ /* 0x000ea80000300800 */
[----:B------:R-:W2:Y:S04]  /*104d90*/  LDL.LU R233, [R1+0x2be8] ;  /* 0x002be80001e97983 */ /* 0x000ea80000300800 */
[----:B------:R-:W2:Y:S04]  /*104da0*/  LDL.LU R228, [R1+0x2b88] ;  /* 0x002b880001e47983 */ /* 0x000ea80000300800 */
[----:B---3--:R1:W-:Y:S04]  /*104db0*/  @P0 STG.E [R8.64], R232 ;  /* 0x000000e808000986 */ /* 0x0083e8000c101906 */
[----:B-1----:R-:W3:Y:S01]  /*104dc0*/  LDL.LU R232, [R1+0x2b48] ;  /* 0x002b480001e87983 */ /* 0x002ee20000300800 */
[----:B------:R-:W-:-:S02]  /*104dd0*/  ISETP.GE.AND P3, PT, R193, c[0x0][0x17c], PT ;  /* 0x00005f00c1007a0c */ /* 0x000fc40003f66270 */
[----:B------:R-:W-:Y:S02]  /*104de0*/  ISETP.LT.AND P2, PT, R237, c[0x0][0x178], !P1 ;  /* 0x00005e00ed007a0c */ /* 0x000fe40004f41270 */
[----:B------:R-:W-:Y:S02]  /*104df0*/  ISETP.LT.AND P1, PT, R236, c[0x0][0x178], !P1 ;  /* 0x00005e00ec007a0c */ /* 0x000fe40004f21270 */
[----:B------:R-:W-:Y:S02]  /*104e00*/  ISETP.LT.AND P4, PT, R115, c[0x0][0x178], !P3 ;  /* 0x00005e0073007a0c */ /* 0x000fe40005f81270 */
[----:B------:R-:W-:Y:S02]  /*104e10*/  ISETP.LT.AND P6, PT, R99, c[0x0][0x178], !P3 ;  /* 0x00005e0063007a0c */ /* 0x000fe40005fc1270 */
[C---:B------:R-:W-:Y:S01]  /*104e20*/  IADD3 R193, R192.reuse, c[0x0][0x198], RZ ;  /* 0x00006600c0c17a10 */ /* 0x040fe20007ffe0ff */
[----:B------:R-:W-:Y:S01]  /*104e30*/  IMAD.WIDE R8, R192, 0x4, R222 ;  /* 0x00000004c0087825 */ /* 0x000fe200078e02de */
[----:B------:R-:W-:-:S03]  /*104e40*/  ISETP.LT.AND P5, PT, R83, c[0x0][0x178], !P3 ;  /* 0x00005e0053007a0c */ /* 0x000fc60005fa1270 */
[----:B------:R-:W-:Y:S01]  /*104e50*/  IMAD.WIDE R10, R192, 0x4, R224 ;  /* 0x00000004c00a7825 */ /* 0x000fe200078e02e0 */
[----:B------:R-:W-:-:S03]  /*104e60*/  ISETP.LT.AND P0, PT, R67, c[0x0][0x178], !P3 ;  /* 0x00005e0043007a0c */ /* 0x000fc60005f01270 */
[C---:B------:R-:W-:Y:S01]  /*104e70*/  IMAD.WIDE R188, R193.reuse, 0x4, R2 ;  /* 0x00000004c1bc7825 */ /* 0x040fe200078e0202 */
[----:B----4-:R1:W-:Y:S03]  /*104e80*/  @P2 STG.E [R8.64], R197 ;  /* 0x000000c508002986 */ /* 0x0103e6000c101906 */
[C---:B------:R-:W-:Y:S01]  /*104e90*/  IMAD.WIDE R190, R193.reuse, 0x4, R4 ;  /* 0x00000004c1be7825 */ /* 0x040fe200078e0204 */
[----:B------:R-:W-:Y:S04]  /*104ea0*/  @P1 STG.E [R10.64], R229 ;  /* 0x000000e50a001986 */ /* 0x000fe8000c101906 */
[----:B------:R4:W-:Y:S01]  /*104eb0*/  @P4 STG.E [R188.64], R226 ;  /* 0x000000e2bc004986 */ /* 0x0009e2000c101906 */
[----:B-1----:R-:W-:-:S03]  /*104ec0*/  IMAD.WIDE R8, R193, 0x4, R6 ;  /* 0x00000004c1087825 */ /* 0x002fc600078e0206 */
[----:B----4-:R-:W4:Y:S04]  /*104ed0*/  LDL.LU R226, [R1+0x2b08] ;  /* 0x002b080001e27983 */ /* 0x010f280000300800 */
[----:B------:R1:W-:Y:S01]  /*104ee0*/  @P6 STG.E [R190.64], R251 ;  /* 0x000000fbbe006986 */ /* 0x0003e2000c101906 */
[----:B------:R-:W-:-:S03]  /*104ef0*/  IMAD.WIDE R10, R193, 0x4, R200 ;  /* 0x00000004c10a7825 */ /* 0x000fc600078e02c8 */
[----:B-1----:R-:W4:Y:S04]  /*104f00*/  LDL.LU R251, [R1+0x2aa8] ;  /* 0x002aa80001fb7983 */ /* 0x002f280000300800 */
[----:B------:R-:W4:Y:S04]  /*104f10*/  LDL.LU R192, [R1+0x7110] ;  /* 0x0071100001c07983 */ /* 0x000f280000300800 */
[----:B------:R-:W4:Y:S04]  /*104f20*/  LDL.LU R197, [R1+0x2a48] ;  /* 0x002a480001c57983 */ /* 0x000f280000300800 */
[----:B------:R1:W-:Y:S04]  /*104f30*/  @P5 STG.E [R8.64], R196 ;  /* 0x000000c408005986 */ /* 0x0003e8000c101906 */
[----:B------:R-:W4:Y:S04]  /*104f40*/  LDL.LU R229, [R1+0x2838] ;  /* 0x0028380001e57983 */ /* 0x000f280000300800 */
[----:B-1----:R-:W4:Y:S01]  /*104f50*/  LDL.LU R196, [R1+0x2588] ;  /* 0x0025880001c47983 */ /* 0x002f220000300800 */
[----:B------:R-:W-:-:S02]  /*104f60*/  ISETP.LT.AND P1, PT, R51, c[0x0][0x178], !P3 ;  /* 0x00005e0033007a0c */ /* 0x000fc40005f21270 */
[----:B------:R-:W-:Y:S02]  /*104f70*/  ISETP.LT.AND P2, PT, R15, c[0x0][0x178], !P3 ;  /* 0x00005e000f007a0c */ /* 0x000fe40005f41270 */
        /* <DEDUP_REMOVED lines=8> */
[----:B------:R-:W-:Y:S04]  /*105000*/  @P1 STG.E [R8.64], R240 ;  /* 0x000000f008001986 */ /* 0x000fe8000c101906 */
[----:B------:R-:W-:Y:S04]  /*105010*/  @P2 STG.E [R10.64], R233 ;  /* 0x000000e90a002986 */ /* 0x000fe8000c101906 */
[----:B------:R1:W-:Y:S04]  /*105020*/  @P4 STG.E [R188.64], R228 ;  /* 0x000000e4bc004986 */ /* 0x0003e8000c101906 */
[----:B---3--:R3:W-:Y:S04]  /*105030*/  @P6 STG.E [R190.64], R232 ;  /* 0x000000e8be006986 */ /* 0x0087e8000c101906 */
        /* <DEDUP_REMOVED lines=13> */
[----:B----4-:R1:W-:Y:S04]  /*105110*/  @P5 STG.E [R8.64], R226 ;  /* 0x000000e208005986 */ /* 0x0103e8000c101906 */
[----:B-1----:R-:W4:Y:S01]  /*105120*/  LDL.LU R226, [R1+0x2c8c] ;  /* 0x002c8c0001e27983 */ /* 0x002f220000300800 */
[----:B------:R-:W-:-:S03]  /*105130*/  IMAD.WIDE R8, R193, 0x4, R214 ;  /* 0x00000004c1087825 */ /* 0x000fc600078e02d6 */
[----:B------:R1:W-:Y:S04]  /*105140*/  @P0 STG.E [R10.64], R251 ;  /* 0x000000fb0a000986 */ /* 0x0003e8000c101906 */
[----:B-1----:R-:W4:Y:S01]  /*105150*/  LDL.LU R251, [R1+0x2c6c] ;  /* 0x002c6c0001fb7983 */ /* 0x002f220000300800 */
[----:B------:R-:W-:-:S03]  /*105160*/  IMAD.WIDE R10, R193, 0x4, R216 ;  /* 0x00000004c10a7825 */ /* 0x000fc600078e02d8 */
[----:B------:R1:W-:Y:S04]  /*105170*/  @P1 STG.E [R8.64], R197 ;  /* 0x000000c508001986 */ /* 0x0003e8000c101906 */
[----:B------:R-:W-:Y:S04]  /*105180*/  @P2 STG.E [R10.64], R229 ;  /* 0x000000e50a002986 */ /* 0x000fe8000c101906 */
[----:B------:R1:W-:Y:S04]  /*105190*/  @P4 STG.E [R188.64], R196 ;  /* 0x000000c4bc004986 */ /* 0x0003e8000c101906 */
[----:B-1----:R-:W4:Y:S04]  /*1051a0*/  LDL.LU R197, [R1+0x2c3c] ;  /* 0x002c3c0001c57983 */ /* 0x002f280000300800 */
[----:B------:R-:W4:Y:S01]  /*1051b0*/  LDL.LU R196, [R1+0x2c2c] ;  /* 0x002c2c0001c47983 */ /* 0x000f220000300800 */
[----:B------:R-:W-:-:S02]  /*1051c0*/  ISETP.LT.AND P5, PT, R236, c[0x0][0x178], !P3 ;  /* 0x00005e00ec007a0c */ /* 0x000fc40005fa1270 */
[----:B------:R-:W-:Y:S01]  /*1051d0*/  ISETP.LT.AND P3, PT, R237, c[0x0][0x178], !P3 ;  /* 0x00005e00ed007a0c */ /* 0x000fe20005f61270 */
[----:B------:R-:W-:-:S04]  /*1051e0*/  IMAD.WIDE R10, R193, 0x4, R222 ;  /* 0x00000004c10a7825 */ /* 0x000fc800078e02de */
[----:B------:R-:W-:Y:S01]  /*1051f0*/  IMAD.WIDE R188, R193, 0x4, R224 ;  /* 0x00000004c1bc7825 */ /* 0x000fe200078e02e0 */
[----:B--2---:R1:W-:Y:S04]  /*105200*/  @P6 STG.E [R190.64], R248 ;  /* 0x000000f8be006986 */ /* 0x0043e8000c101906 */
[----:B-1----:R-:W2:Y:S04]  /*105210*/  LDL.LU R248, [R1+0x2bec] ;  /* 0x002bec0001f87983 */ /* 0x002ea80000300800 */
[----:B------:R-:W2:Y:S04]  /*105220*/  LDL.LU R229, [R1+0x2b8c] ;  /* 0x002b8c0001e57983 */ /* 0x000ea80000300800 */
[----:B------:R1:W-:Y:S04]  /*105230*/  @P3 STG.E [R10.64], R228 ;  /* 0x000000e40a003986 */ /* 0x0003e8000c101906 */
[----:B---3--:R3:W-:Y:S04]  /*105240*/  @P5 STG.E [R188.64], R232 ;  /* 0x000000e8bc005986 */ /* 0x0087e8000c101906 */
[----:B-1----:R-:W2:Y:S04]  /*105250*/  LDL.LU R228, [R1+0x2b4c] ;  /* 0x002b4c0001e47983 */ /* 0x002ea80000300800 */
[----:B---3--:R-:W3:Y:S01]  /*105260*/  LDL.LU R232, [R1+0x2b0c] ;  /* 0x002b0c0001e87983 */ /* 0x008ee20000300800 */
[----:B------:R-:W-:-:S02]  /*105270*/  ISETP.GE.AND P0, PT, R192, c[0x0][0x17c], PT ;  /* 0x00005f00c0007a0c */ /* 0x000fc40003f06270 */
[----:B------:R-:W-:Y:S01]  /*105280*/  IADD3 R8, R193, c[0x0][0x198], RZ ;  /* 0x00006600c1087a10 */ /* 0x000fe20007ffe0ff */
[----:B------:R-:W3:Y:S01]  /*105290*/  LDL.LU R9, [R1+0x7114] ;  /* 0x0071140001097983 */ /* 0x000ee20000300800 */
[----:B------:R-:W-:Y:S02]  /*1052a0*/  ISETP.LT.AND P1, PT, R115, c[0x0][0x178], !P0 ;  /* 0x00005e0073007a0c */ /* 0x000fe40004721270 */
[----:B------:R-:W-:Y:S02]  /*1052b0*/  ISETP.LT.AND P2, PT, R99, c[0x0][0x178], !P0 ;  /* 0x00005e0063007a0c */ /* 0x000fe40004741270 */
[----:B------:R-:W-:Y:S01]  /*1052c0*/  ISETP.LT.AND P4, PT, R83, c[0x0][0x178], !P0 ;  /* 0x00005e0053007a0c */ /* 0x000fe20004781270 */
[----:B------:R-:W-:Y:S01]  /*1052d0*/  IMAD.WIDE R10, R8, 0x4, R2 ;  /* 0x00000004080a7825 */ /* 0x000fe200078e0202 */
[----:B------:R-:W-:-:S03]  /*1052e0*/  ISETP.LT.AND P5, PT, R67, c[0x0][0x178], !P0 ;  /* 0x00005e0043007a0c */ /* 0x000fc600047a1270 */
[----:B------:R-:W-:Y:S01]  /*1052f0*/  IMAD.WIDE R188, R8, 0x4, R4 ;  /* 0x0000000408bc7825 */ /* 0x000fe200078e0204 */
[----:B------:R-:W-:-:S03]  /*105300*/  ISETP.LT.AND P3, PT, R51, c[0x0][0x178], !P0 ;  /* 0x00005e0033007a0c */ /* 0x000fc60004761270 */
[C---:B------:R-:W-:Y:S01]  /*105310*/  IMAD.WIDE R190, R8.reuse, 0x4, R6 ;  /* 0x0000000408be7825 */ /* 0x040fe200078e0206 */
[----:B------:R-:W-:Y:S01]  /*105320*/  ISETP.LT.AND P6, PT, R15, c[0x0][0x178], !P0 ;  /* 0x00005e000f007a0c */ /* 0x000fe200047c1270 */
[----:B------:R1:W-:Y:S04]  /*105330*/  @P1 STG.E [R10.64], R233 ;  /* 0x000000e90a001986 */ /* 0x0003e8000c101906 */
[----:B----4-:R4:W-:Y:S04]  /*105340*/  @P2 STG.E [R188.64], R226 ;  /* 0x000000e2bc002986 */ /* 0x0109e8000c101906 */
[----:B-1----:R-:W3:Y:S01]  /*105350*/  LDL.LU R233, [R1+0x2aac] ;  /* 0x002aac0001e97983 */ /* 0x002ee20000300800 */
[----:B------:R-:W-:-:S03]  /*105360*/  IMAD.WIDE R10, R8, 0x4, R200 ;  /* 0x00000004080a7825 */ /* 0x000fc600078e02c8 */
[----:B----4-:R-:W4:Y:S04]  /*105370*/  LDL.LU R226, [R1+0x2a4c] ;  /* 0x002a4c0001e27983 */ /* 0x010f280000300800 */
[----:B------:R1:W-:Y:S01]  /*105380*/  @P4 STG.E [R190.64], R251 ;  /* 0x000000fbbe004986 */ /* 0x0003e2000c101906 */
[----:B------:R-:W-:-:S03]  /*105390*/  IMAD.WIDE R188, R8, 0x4, R202 ;  /* 0x0000000408bc7825 */ /* 0x000fc600078e02ca */
[----:B-1----:R-:W4:Y:S01]  /*1053a0*/  LDL.LU R251, [R1+0x283c] ;  /* 0x00283c0001fb7983 */ /* 0x002f220000300800 */
[----:B------:R-:W-:-:S03]  /*1053b0*/  IMAD.WIDE R190, R8, 0x4, R204 ;  /* 0x0000000408be7825 */ /* 0x000fc600078e02cc */
[----:B------:R-:W-:Y:S04]  /*1053c0*/  @P5 STG.E [R10.64], R197 ;  /* 0x000000c50a005986 */ /* 0x000fe8000c101906 */
[----:B------:R1:W-:Y:S04]  /*1053d0*/  @P3 STG.E [R188.64], R196 ;  /* 0x000000c4bc003986 */ /* 0x0003e8000c101906 */
[----:B-1----:R-:W4:Y:S01]  /*1053e0*/  LDL.LU R196, [R1+0x258c] ;  /* 0x00258c0001c47983 */ /* 0x002f220000300800 */
[----:B------:R-:W-:Y:S02]  /*1053f0*/  ISETP.LT.AND P1, PT, R35, c[0x0][0x178], !P0 ;  /* 0x00005e0023007a0c */ /* 0x000fe40004721270 */
[----:B------:R-:W-:-:S02]  /*105400*/  ISETP.LT.AND P2, PT, R250, c[0x0][0x178], !P0 ;  /* 0x00005e00fa007a0c */ /* 0x000fc40004741270 */
[----:B------:R-:W-:Y:S01]  /*105410*/  ISETP.LT.AND P4, PT, R247, c[0x0][0x178], !P0 ;  /* 0x00005e00f7007a0c */ /* 0x000fe20004781270 */
[----:B------:R-:W-:-:S04]  /*105420*/  IMAD.WIDE R10, R8, 0x4, R206 ;  /* 0x00000004080a7825 */ /* 0x000fc800078e02ce */
[C---:B------:R-:W-:Y:S01]  /*105430*/  IMAD.WIDE R188, R8.reuse, 0x4, R208 ;  /* 0x0000000408bc7825 */ /* 0x040fe200078e02d0 */
[----:B--2---:R1:W-:Y:S04]  /*105440*/  @P6 STG.E [R190.64], R248 ;  /* 0x000000f8be006986 */ /* 0x0043e8000c101906 */
[----:B-1----:R-:W2:Y:S01]  /*105450*/  LDL.LU R248, [R1+0x20fc] ;  /* 0x0020fc0001f87983 */ /* 0x002ea20000300800 */
[----:B------:R-:W-:-:S03]  /*105460*/  IMAD.WIDE R190, R8, 0x4, R210 ;  /* 0x0000000408be7825 */ /* 0x000fc600078e02d2 */
[----:B------:R1:W-:Y:S04]  /*105470*/  @P1 STG.E [R10.64], R229 ;  /* 0x000000e50a001986 */ /* 0x0003e8000c101906 */
[----:B------:R-:W2:Y:S04]  /*105480*/  LDL.LU R197, [R1+0x1a3c] ;  /* 0x001a3c0001c57983 */ /* 0x000ea80000300800 */
[----:B------:R3:W-:Y:S04]  /*105490*/  @P2 STG.E [R188.64], R228 ;  /* 0x000000e4bc002986 */ /* 0x0007e8000c101906 */
[----:B-1----:R-:W2:Y:S04]  /*1054a0*/  LDL.LU R229, [R1+0x176c] ;  /* 0x00176c0001e57983 */ /* 0x002ea80000300800 */
[----:B---3--:R1:W-:Y:S04]  /*1054b0*/  @P4 STG.E [R190.64], R232 ;  /* 0x000000e8be004986 */ /* 0x0083e8000c101906 */
[----:B------:R-:W3:Y:S04]  /*1054c0*/  LDL.LU R228, [R1+0x2320] ;  /* 0x0023200001e47983 */ /* 0x000ee80000300800 */
[----:B-1----:R-:W3:Y:S01]  /*1054d0*/  LDL.LU R232, [R1+0x1e90] ;  /* 0x001e900001e87983 */ /* 0x002ee20000300800 */
[----:B------:R-:W-:-:S02]  /*1054e0*/  ISETP.LT.AND P5, PT, R246, c[0x0][0x178], !P0 ;  /* 0x00005e00f6007a0c */ /* 0x000fc400047a1270 */
[----:B------:R-:W-:Y:S02]  /*1054f0*/  ISETP.LT.AND P3, PT, R245, c[0x0][0x178], !P0 ;  /* 0x00005e00f5007a0c */ /* 0x000fe40004761270 */
[----:B------:R-:W-:Y:S01]  /*105500*/  ISETP.LT.AND P6, PT, R244, c[0x0][0x178], !P0 ;  /* 0x00005e00f4007a0c */ /* 0x000fe200047c1270 */
[----:B------:R-:W-:Y:S01]  /*105510*/  IMAD.WIDE R10, R8, 0x4, R212 ;  /* 0x00000004080a7825 */ /* 0x000fe200078e02d4 */
[----:B------:R-:W-:-:S03]  /*105520*/  ISETP.LT.AND P2, PT, R239, c[0x0][0x178], !P0 ;  /* 0x00005e00ef007a0c */ /* 0x000fc60004741270 */
[----:B------:R-:W-:Y:S01]  /*105530*/  IMAD.WIDE R188, R8, 0x4, R214 ;  /* 0x0000000408bc7825 */ /* 0x000fe200078e02d6 */
[----:B------:R-:W-:-:S03]  /*105540*/  ISETP.LT.AND P4, PT, R238, c[0x0][0x178], !P0 ;  /* 0x00005e00ee007a0c */ /* 0x000fc60004781270 */
[C---:B------:R-:W-:Y:S01]  /*105550*/  IMAD.WIDE R190, R8.reuse, 0x4, R216 ;  /* 0x0000000408be7825 */ /* 0x040fe200078e02d8 */
[----:B------:R1:W-:Y:S04]  /*105560*/  @P5 STG.E [R10.64], R233 ;  /* 0x000000e90a005986 */ /* 0x0003e8000c101906 */
[----:B----4-:R4:W-:Y:S01]  /*105570*/  @P3 STG.E [R188.64], R226 ;  /* 0x000000e2bc003986 */ /* 0x0109e2000c101906 */
        /* <DEDUP_REMOVED lines=8> */
[----:B-1----:R-:W4:Y:S01]  /*105600*/  LDL.LU R196, [R1+0xe50] ;  /* 0x000e500001c47983 */ /* 0x002f220000300800 */
[----:B------:R-:W-:-:S02]  /*105610*/  ISETP.GE.AND P1, PT, R9, c[0x0][0x17c], PT ;  /* 0x00005f0009007a0c */ /* 0x000fc40003f26270 */
[----:B------:R-:W-:Y:S02]  /*105620*/  ISETP.LT.AND P3, PT, R236, c[0x0][0x178], !P0 ;  /* 0x00005e00ec007a0c */ /* 0x000fe40004761270 */
[----:B------:R-:W-:Y:S02]  /*105630*/  ISETP.LT.AND P0, PT, R237, c[0x0][0x178], !P0 ;  /* 0x00005e00ed007a0c */ /* 0x000fe40004701270 */
[----:B------:R-:W-:Y:S02]  /*105640*/  ISETP.LT.AND P5, PT, R115, c[0x0][0x178], !P1 ;  /* 0x00005e0073007a0c */ /* 0x000fe40004fa1270 */
[----:B------:R-:W-:Y:S02]  /*105650*/  ISETP.LT.AND P6, PT, R99, c[0x0][0x178], !P1 ;  /* 0x00005e0063007a0c */ /* 0x000fe40004fc1270 */
[----:B------:R-:W-:-:S05]  /*105660*/  IADD3 R192, R8, c[0x0][0x198], RZ ;  /* 0x0000660008c07a10 */ /* 0x000fca0007ffe0ff */
[----:B------:R-:W-:-:S04]  /*105670*/  IMAD.WIDE R188, R192, 0x4, R2 ;  /* 0x00000004c0bc7825 */ /* 0x000fc800078e0202 */
[----:B------:R-:W-:Y:S01]  /*105680*/  IMAD.WIDE R190, R192, 0x4, R4 ;  /* 0x00000004c0be7825 */ /* 0x000fe200078e0204 */
[----:B--2---:R1:W-:Y:S04]  /*105690*/  @P4 STG.E [R10.64], R248 ;  /* 0x000000f80a004986 */ /* 0x0043e8000c101906 */
[----:B-1----:R-:W2:Y:S01]  /*1056a0*/  LDL.LU R248, [R1+0xc60] ;  /* 0x000c600001f87983 */ /* 0x002ea20000300800 */
[----:B------:R-:W-:-:S04]  /*1056b0*/  IMAD.WIDE R10, R8, 0x4, R222 ;  /* 0x00000004080a7825 */ /* 0x000fc800078e02de */
[----:B------:R-:W-:Y:S01]  /*1056c0*/  IMAD.WIDE R8, R8, 0x4, R224 ;  /* 0x0000000408087825 */ /* 0x000fe200078e02e0 */
[----:B------:R-:W-:Y:S04]  /*1056d0*/  @P0 STG.E [R10.64], R197 ;  /* 0x000000c50a000986 */ /* 0x000fe8000c101906 */
[----:B------:R-:W-:Y:S04]  /*1056e0*/  @P3 STG.E [R8.64], R229 ;  /* 0x000000e508003986 */ /* 0x000fe8000c101906 */
[----:B---3--:R1:W-:Y:S04]  /*1056f0*/  @P5 STG.E [R188.64], R228 ;  /* 0x000000e4bc005986 */ /* 0x0083e8000c101906 */
[----:B------:R3:W-:Y:S04]  /*105700*/  @P6 STG.E [R190.64], R232 ;  /* 0x000000e8be006986 */ /* 0x0007e8000c101906 */
[----:B-1----:R-:W2:Y:S04]  /*105710*/  LDL.LU R228, [R1+0xb90] ;  /* 0x000b900001e47983 */ /* 0x002ea80000300800 */
[----:B------:R-:W2:Y:S04]  /*105720*/  LDL.LU R193, [R1+0x7118] ;  /* 0x0071180001c17983 */ /* 0x000ea80000300800 */
[----:B---3--:R-:W3:Y:S01]  /*105730*/  LDL.LU R232, [R1+0x7e0] ;  /* 0x0007e00001e87983 */ /* 0x008ee20000300800 */
[----:B------:R-:W-:-:S02]  /*105740*/  ISETP.LT.AND P2, PT, R83, c[0x0][0x178], !P1 ;  /* 0x00005e0053007a0c */ /* 0x000fc40004f41270 */
[----:B------:R-:W-:Y:S01]  /*105750*/  ISETP.LT.AND P4, PT, R67, c[0x0][0x178], !P1 ;  /* 0x00005e0043007a0c */ /* 0x000fe20004f81270 */
[C---:B------:R-:W-:Y:S01]  /*105760*/  IMAD.WIDE R8, R192.reuse, 0x4, R6 ;  /* 0x00000004c0087825 */ /* 0x040fe200078e0206 */
        /* <DEDUP_REMOVED lines=9> */
[----:B----4-:R1:W-:Y:S04]  /*105800*/  @P2 STG.E [R8.64], R226 ;  /* 0x000000e208002986 */ /* 0x0103e8000c101906 */
[----:B-1----:R-:W4:Y:S01]  /*105810*/  LDL.LU R226, [R1+0x4e0] ;  /* 0x0004e00001e27983 */ /* 0x002f220000300800 */
[----:B------:R-:W-:-:S03]  /*105820*/  IMAD.WIDE R8, R192, 0x4, R202 ;  /* 0x00000004c0087825 */ /* 0x000fc600078e02ca */
[----:B------:R1:W-:Y:S04]  /*105830*/  @P4 STG.E [R10.64], R251 ;  /* 0x000000fb0a004986 */ /* 0x0003e8000c101906 */
[----:B------:R-:W-:Y:S04]  /*105840*/  @P3 STG.E [R8.64], R240 ;  /* 0x000000f008003986 */ /* 0x000fe8000c101906 */
[----:B-1----:R-:W4:Y:S01]  /*105850*/  LDL.LU R251, [R1+0x4d0] ;  /* 0x0004d00001fb7983 */ /* 0x002f220000300800 */
[----:B------:R-:W-:-:S05]  /*105860*/  IMAD.WIDE R10, R192, 0x4, R204 ;  /* 0x00000004c00a7825 */ /* 0x000fca00078e02cc */
[----:B------:R-:W-:Y:S04]  /*105870*/  @P0 STG.E [R10.64], R233 ;  /* 0x000000e90a000986 */ /* 0x000fe8000c101906 */
[----:B------:R1:W-:Y:S04]  /*105880*/  @P5 STG.E [R188.64], R196 ;  /* 0x000000c4bc005986 */ /* 0x0003e8000c101906 */
[----:B-1----:R-:W4:Y:S01]  /*105890*/  LDL.LU R196, [R1+0x2f0] ;  /* 0x0002f00001c47983 */ /* 0x002f220000300800 */
[----:B------:R-:W-:Y:S02]  /*1058a0*/  ISETP.LT.AND P2, PT, R247, c[0x0][0x178], !P1 ;  /* 0x00005e00f7007a0c */ /* 0x000fe40004f41270 */
[----:B------:R-:W-:Y:S01]  /*1058b0*/  ISETP.LT.AND P4, PT, R246, c[0x0][0x178], !P1 ;  /* 0x00005e00f6007a0c */ /* 0x000fe20004f81270 */
[----:B------:R-:W-:-:S04]  /*1058c0*/  IMAD.WIDE R8, R192, 0x4, R210 ;  /* 0x00000004c0087825 */ /* 0x000fc800078e02d2 */
[----:B------:R-:W-:Y:S01]  /*1058d0*/  IMAD.WIDE R10, R192, 0x4, R212 ;  /* 0x00000004c00a7825 */ /* 0x000fe200078e02d4 */
[----:B--2---:R1:W-:Y:S04]  /*1058e0*/  @P6 STG.E [R190.64], R248 ;  /* 0x000000f8be006986 */ /* 0x0043e8000c101906 */
[----:B-1----:R-:W2:Y:S04]  /*1058f0*/  LDL.LU R248, [R1+0x2e0] ;  /* 0x0002e00001f87983 */ /* 0x002ea80000300800 */
[----:B------:R-:W2:Y:S04]  /*105900*/  LDL.LU R240, [R1+0x2324] ;  /* 0x0023240001f07983 */ /* 0x000ea80000300800 */
[----:B------:R-:W2:Y:S04]  /*105910*/  LDL.LU R233, [R1+0x1e94] ;  /* 0x001e940001e97983 */ /* 0x000ea80000300800 */
        /* <DEDUP_REMOVED lines=13> */
[----:B------:R1:W-:Y:S03]  /*1059f0*/  @P3 STG.E [R8.64], R197 ;  /* 0x000000c508003986 */ /* 0x0003e6000c101906 */
[C---:B------:R-:W-:Y:S01]  /*105a00*/  IMAD.WIDE R190, R192.reuse, 0x4, R220 ;  /* 0x00000004c0be7825 */ /* 0x040fe200078e02dc */
[----:B------:R-:W-:Y:S04]  /*105a10*/  @P0 STG.E [R10.64], R229 ;  /* 0x000000e50a000986 */ /* 0x000fe8000c101906 */
[----:B----4-:R4:W-:Y:S01]  /*105a20*/  @P5 STG.E [R188.64], R226 ;  /* 0x000000e2bc005986 */ /* 0x0109e2000c101906 */
[----:B------:R-:W-:Y:S01]  /*105a30*/  ISETP.GE.AND P2, PT, R193, c[0x0][0x17c], PT ;  /* 0x00005f00c1007a0c */ /* 0x000fe20003f46270 */
[----:B-1----:R-:W-:-:S02]  /*105a40*/  IMAD.WIDE R8, R192, 0x4, R222 ;  /* 0x00000004c0087825 */ /* 0x002fc400078e02de */
        /* <DEDUP_REMOVED lines=12> */
[----:B------:R-:W-:Y:S02]  /*105b10*/  ISETP.LT.AND P0, PT, R67, c[0x0][0x178], !P2 ;  /* 0x00005e0043007a0c */ /* 0x000fe40005701270 */
[----:B------:R-:W-:-:S05]  /*105b20*/  IADD3 R192, R192, c[0x0][0x198], RZ ;  /* 0x00006600c0c07a10 */ /* 0x000fca0007ffe0ff */
        /* <DEDUP_REMOVED lines=50> */
[C---:B------:R-:W-:Y:S01]  /*105e50*/  IMAD.WIDE R8, R192.reuse, 0x4, R218 ;  /* 0x00000004c0087825 */ /* 0x040fe200078e02da */
[----:B------:R-:W-:Y:S02]  /*105e60*/  ISETP.GE.AND P0, PT, R193, c[0x0][0x17c], PT ;  /* 0x00005f00c1007a0c */ /* 0x000fe40003f06270 */
[----:B------:R-:W3:Y:S01]  /*105e70*/  LDL.LU R193, [R1+0x7120] ;  /* 0x0071200001c17983 */ /* 0x000ee20000300800 */
[----:B------:R-:W-:Y:S01]  /*105e80*/  IMAD.WIDE R10, R192, 0x4, R220 ;  /* 0x00000004c00a7825 */ /* 0x000fe200078e02dc */
[----:B------:R-:W-:-:S03]  /*105e90*/  ISETP.LT.AND P4, PT, R115, c[0x0][0x178], !P0 ;  /* 0x00005e0073007a0c */ /* 0x000fc60004781270 */
[C---:B------:R-:W-:Y:S01]  /*105ea0*/  IMAD.WIDE R188, R192.reuse, 0x4, R222 ;  /* 0x00000004c0bc7825 */ /* 0x040fe200078e02de */
[----:B------:R-:W-:Y:S01]  /*105eb0*/  ISETP.LT.AND P1, PT, R99, c[0x0][0x178], !P0 ;  /* 0x00005e0063007a0c */ /* 0x000fe20004721270 */
[----:B------:R-:W-:Y:S02]  /*105ec0*/  @P3 STG.E [R8.64], R240 ;  /* 0x000000f008003986 */ /* 0x000fe4000c101906 */
[C---:B------:R-:W-:Y:S01]  /*105ed0*/  IMAD.WIDE R190, R192.reuse, 0x4, R224 ;  /* 0x00000004c0be7825 */ /* 0x040fe200078e02e0 */
[----:B------:R-:W-:Y:S01]  /*105ee0*/  IADD3 R192, R192, c[0x0][0x198], RZ ;  /* 0x00006600c0c07a10 */ /* 0x000fe20007ffe0ff */
[----:B------:R1:W-:Y:S04]  /*105ef0*/  @P5 STG.E [R10.64], R233 ;  /* 0x000000e90a005986 */ /* 0x0003e8000c101906 */
[----:B----4-:R4:W-:Y:S04]  /*105f00*/  @P6 STG.E [R188.64], R226 ;  /* 0x000000e2bc006986 */ /* 0x0109e8000c101906 */
[----:B-1----:R-:W3:Y:S04]  /*105f10*/  LDL.LU R233, [R1+0x1c30] ;  /* 0x001c300001e97983 */ /* 0x002ee80000300800 */
[----:B----4-:R-:W4:Y:S04]  /*105f20*/  LDL.LU R226, [R1+0x1960] ;  /* 0x0019600001e27983 */ /* 0x010f280000300800 */
[----:B------:R1:W-:Y:S01]  /*105f30*/  @P2 STG.E [R190.64], R251 ;  /* 0x000000fbbe002986 */ /* 0x0003e2000c101906 */
[----:B------:R-:W-:-:S04]  /*105f40*/  IMAD.WIDE R8, R192, 0x4, R2 ;  /* 0x00000004c0087825 */ /* 0x000fc800078e0202 */
[----:B------:R-:W-:Y:S01]  /*105f50*/  IMAD.WIDE R10, R192, 0x4, R4 ;  /* 0x00000004c00a7825 */ /* 0x000fe200078e0204 */
[----:B-1----:R-:W4:Y:S04]  /*105f60*/  LDL.LU R251, [R1+0x1730] ;  /* 0x0017300001fb7983 */ /* 0x002f280000300800 */
[----:B------:R1:W-:Y:S04]  /*105f70*/  @P4 STG.E [R8.64], R196 ;  /* 0x000000c408004986 */ /* 0x0003e8000c101906 */
        /* <DEDUP_REMOVED lines=11> */
[----:B------:R1:W-:Y:S04]  /*106030*/  @P6 STG.E [R8.64], R197 ;  /* 0x000000c508006986 */ /* 0x0003e8000c101906 */
[----:B------:R-:W-:Y:S04]  /*106040*/  @P2 STG.E [R10.64], R229 ;  /* 0x000000e50a002986 */ /* 0x000fe8000c101906 */
        /* <DEDUP_REMOVED lines=37> */
[----:B---3--:R1:W-:Y:S04]  /*1062a0*/  @P5 STG.E [R8.64], R228 ;  /* 0x000000e408005986 */ /* 0x0083e8000c101906 */
[----:B------:R3:W-:Y:S04]  /*1062b0*/  @P6 STG.E [R10.64], R232 ;  /* 0x000000e80a006986 */ /* 0x0007e8000c101906 */
[----:B-1----:R-:W2:Y:S04]  /*1062c0*/  LDL.LU R228, [R1+0x1c44] ;  /* 0x001c440001e47983 */ /* 0x002ea80000300800 */
[----:B---3--:R-:W3:Y:S01]  /*1062d0*/  LDL.LU R232, [R1+0x1c34] ;  /* 0x001c340001e87983 */ /* 0x008ee20000300800 */
[----:B------:R-:W-:-:S02]  /*1062e0*/  ISETP.GE.AND P2, PT, R193, c[0x0][0x17c], PT ;  /* 0x00005f00c1007a0c */ /* 0x000fc40003f46270 */
[----:B------:R-:W-:Y:S01]  /*1062f0*/  ISETP.LT.AND P0, PT, R236, c[0x0][0x178], !P0 ;  /* 0x00005e00ec007a0c */ /* 0x000fe20004701270 */
[C---:B------:R-:W-:Y:S01]  /*106300*/  IMAD.WIDE R8, R192.reuse, 0x4, R224 ;  /* 0x00000004c0087825 */ /* 0x040fe200078e02e0 */
[----:B------:R-:W-:Y:S01]  /*106310*/  ISETP.LT.AND P3, PT, R115, c[0x0][0x178], !P2 ;  /* 0x00005e0073007a0c */ /* 0x000fe20005761270 */
[----:B------:R-:W3:Y:S01]  /*106320*/  LDL.LU R240, [R1+0x1964] ;  /* 0x0019640001f07983 */ /* 0x000ee20000300800 */
[----:B------:R-:W-:Y:S02]  /*106330*/  IADD3 R193, R192, c[0x0][0x198], RZ ;  /* 0x00006600c0c17a10 */ /* 0x000fe40007ffe0ff */
[----:B------:R-:W-:Y:S01]  /*106340*/  ISETP.LT.AND P1, PT, R99, c[0x0][0x178], !P2 ;  /* 0x00005e0063007a0c */ /* 0x000fe20005721270 */
[----:B------:R-:W3:Y:S01]  /*106350*/  LDL.LU R192, [R1+0x7124] ;  /* 0x0071240001c07983 */ /* 0x000ee20000300800 */
[----:B------:R-:W-:Y:S01]  /*106360*/  ISETP.LT.AND P4, PT, R83, c[0x0][0x178], !P2 ;  /* 0x00005e0053007a0c */ /* 0x000fe20005781270 */
[----:B------:R-:W-:Y:S01]  /*106370*/  IMAD.WIDE R10, R193, 0x4, R2 ;  /* 0x00000004c10a7825 */ /* 0x000fe200078e0202 */
[----:B------:R-:W-:Y:S01]  /*106380*/  ISETP.LT.AND P5, PT, R67, c[0x0][0x178], !P2 ;  /* 0x00005e0043007a0c */ /* 0x000fe200057a1270 */
[----:B------:R-:W3:Y:S01]  /*106390*/  LDL.LU R197, [R1+0x1734] ;  /* 0x0017340001c57983 */ /* 0x000ee20000300800 */
[----:B------:R-:W-:Y:S01]  /*1063a0*/  ISETP.LT.AND P6, PT, R51, c[0x0][0x178], !P2 ;  /* 0x00005e0033007a0c */ /* 0x000fe200057c1270 */
[----:B------:R-:W-:-:S02]  /*1063b0*/  IMAD.WIDE R188, R193, 0x4, R200 ;  /* 0x00000004c1bc7825 */ /* 0x000fc400078e02c8 */
[----:B----4-:R1:W-:Y:S02]  /*1063c0*/  @P0 STG.E [R8.64], R226 ;  /* 0x000000e208000986 */ /* 0x0103e4000c101906 */
[C---:B------:R-:W-:Y:S02]  /*1063d0*/  IMAD.WIDE R190, R193.reuse, 0x4, R202 ;  /* 0x00000004c1be7825 */ /* 0x040fe400078e02ca */
[----:B-1----:R-:W4:Y:S02]  /*1063e0*/  LDL.LU R226, [R1+0x1244] ;  /* 0x0012440001e27983 */ /* 0x002f240000300800 */
[C---:B------:R-:W-:Y:S02]  /*1063f0*/  IMAD.WIDE R8, R193.reuse, 0x4, R4 ;  /* 0x00000004c1087825 */ /* 0x040fe400078e0204 */
[----:B------:R1:W-:Y:S04]  /*106400*/  @P3 STG.E [R10.64], R251 ;  /* 0x000000fb0a003986 */ /* 0x0003e8000c101906 */
[----:B------:R1:W-:Y:S04]  /*106410*/  @P1 STG.E [R8.64], R229 ;  /* 0x000000e508001986 */ /* 0x0003e8000c101906 */
[----:B-1----:R-:W4:Y:S01]  /*106420*/  LDL.LU R251, [R1+0x1054] ;  /* 0x0010540001fb7983 */ /* 0x002f220000300800 */
[----:B------:R-:W-:-:S03]  /*106430*/  IMAD.WIDE R10, R193, 0x4, R6 ;  /* 0x00000004c10a7825 */ /* 0x000fc600078e0206 */
[----:B------:R-:W4:Y:S04]  /*106440*/  LDL.LU R229, [R1+0xc74] ;  /* 0x000c740001e57983 */ /* 0x000f280000300800 */
[----:B------:R1:W-:Y:S04]  /*106450*/  @P4 STG.E [R10.64], R233 ;  /* 0x000000e90a004986 */ /* 0x0003e8000c101906 */
[----:B------:R-:W-:Y:S01]  /*106460*/  @P5 STG.E [R188.64], R196 ;  /* 0x000000c4bc005986 */ /* 0x000fe2000c101906 */
[----:B------:R-:W-:Y:S02]  /*106470*/  ISETP.LT.AND P3, PT, R15, c[0x0][0x178], !P2 ;  /* 0x00005e000f007a0c */ /* 0x000fe40005761270 */
[----:B------:R-:W-:Y:S01]  /*106480*/  ISETP.LT.AND P0, PT, R35, c[0x0][0x178], !P2 ;  /* 0x00005e0023007a0c */ /* 0x000fe20005701270 */
[----:B------:R-:W-:-:S04]  /*106490*/  IMAD.WIDE R8, R193, 0x4, R204 ;  /* 0x00000004c1087825 */ /* 0x000fc800078e02cc */
[----:B-1----:R-:W-:Y:S01]  /*1064a0*/  IMAD.WIDE R10, R193, 0x4, R206 ;  /* 0x00000004c10a7825 */ /* 0x002fe200078e02ce */
        /* <DEDUP_REMOVED lines=21> */
[----:B-1----:R-:W-:-:S03]  /*106600*/  IMAD.WIDE R8, R193, 0x4, R216 ;  /* 0x00000004c1087825 */ /* 0x002fc600078e02d8 */
[----:B----4-:R-:W4:Y:S04]  /*106610*/  LDL.LU R226, [R1+0x2da0] ;  /* 0x002da00001e27983 */ /* 0x010f280000300800 */
[----:B------:R1:W-:Y:S01]  /*106620*/  @P6 STG.E [R190.64], R251 ;  /* 0x000000fbbe006986 */ /* 0x0003e2000c101906 */
[----:B------:R-:W-:-:S03]  /*106630*/  IMAD.WIDE R10, R193, 0x4, R218 ;  /* 0x00000004c10a7825 */ /* 0x000fc600078e02da */
[----:B------:R1:W-:Y:S04]  /*106640*/  @P3 STG.E [R8.64], R229 ;  /* 0x000000e508003986 */ /* 0x0003e8000c101906 */
[----:B-1----:R-:W4:Y:S04]  /*106650*/  LDL.LU R251, [R1+0x2d80] ;  /* 0x002d800001fb7983 */ /* 0x002f280000300800 */
[----:B------:R-:W4:Y:S04]  /*106660*/  LDL.LU R240, [R1+0x2d70] ;  /* 0x002d700001f07983 */ /* 0x000f280000300800 */
[----:B------:R-:W4:Y:S01]  /*106670*/  LDL.LU R197, [R1+0x2d40] ;  /* 0x002d400001c57983 */ /* 0x000f220000300800 */
[----:B------:R-:W-:-:S02]  /*106680*/  ISETP.GE.AND P1, PT, R192, c[0x0][0x17c], PT ;  /* 0x00005f00c0007a0c */ /* 0x000fc40003f26270 */
[----:B------:R-:W-:Y:S02]  /*106690*/  ISETP.LT.AND P4, PT, R238, c[0x0][0x178], !P2 ;  /* 0x00005e00ee007a0c */ /* 0x000fe40005781270 */
[----:B------:R-:W-:Y:S02]  /*1066a0*/  ISETP.LT.AND P5, PT, R237, c[0x0][0x178], !P2 ;  /* 0x00005e00ed007a0c */ /* 0x000fe400057a1270 */
[----:B------:R-:W-:Y:S02]  /*1066b0*/  ISETP.LT.AND P2, PT, R236, c[0x0][0x178], !P2 ;  /* 0x00005e00ec007a0c */ /* 0x000fe40005741270 */
[----:B------:R-:W-:Y:S02]  /*1066c0*/  ISETP.LT.AND P6, PT, R115, c[0x0][0x178], !P1 ;  /* 0x00005e0073007a0c */ /* 0x000fe40004fc1270 */
[C---:B------:R-:W-:Y:S01]  /*1066d0*/  IADD3 R192, R193.reuse, c[0x0][0x198], RZ ;  /* 0x00006600c1c07a10 */ /* 0x040fe20007ffe0ff */
[----:B------:R-:W-:-:S04]  /*1066e0*/  IMAD.WIDE R8, R193, 0x4, R220 ;  /* 0x00000004c1087825 */ /* 0x000fc800078e02dc */
[----:B------:R-:W-:-:S04]  /*1066f0*/  IMAD.WIDE R188, R193, 0x4, R224 ;  /* 0x00000004c1bc7825 */ /* 0x000fc800078e02e0 */
[----:B------:R-:W-:Y:S01]  /*106700*/  IMAD.WIDE R190, R192, 0x4, R2 ;  /* 0x00000004c0be7825 */ /* 0x000fe200078e0202 */
[----:B--2---:R1:W-:Y:S04]  /*106710*/  @P0 STG.E [R10.64], R248 ;  /* 0x000000f80a000986 */ /* 0x0043e8000c101906 */
[----:B-1----:R-:W2:Y:S01]  /*106720*/  LDL.LU R248, [R1+0x2cd0] ;  /* 0x002cd00001f87983 */ /* 0x002ea20000300800 */
[----:B------:R-:W-:-:S03]  /*106730*/  IMAD.WIDE R10, R193, 0x4, R222 ;  /* 0x00000004c10a7825 */ /* 0x000fc600078e02de */
[----:B------:R-:W-:Y:S04]  /*106740*/  @P4 STG.E [R8.64], R233 ;  /* 0x000000e908004986 */ /* 0x000fe8000c101906 */
[----:B------:R-:W-:Y:S04]  /*106750*/  @P5 STG.E [R10.64], R196 ;  /* 0x000000c40a005986 */ /* 0x000fe8000c101906 */
[----:B------:R-:W2:Y:S04]  /*106760*/  LDL.LU R229, [R1+0x2a60] ;  /* 0x002a600001e57983 */ /* 0x000ea80000300800 */
[----:B------:R1:W-:Y:S04]  /*106770*/  @P2 STG.E [R188.64], R228 ;  /* 0x000000e4bc002986 */ /* 0x0003e8000c101906 */
[----:B---3--:R3:W-:Y:S04]  /*106780*/  @P6 STG.E [R190.64], R232 ;  /* 0x000000e8be006986 */ /* 0x0087e8000c101906 */
[----:B-1----:R-:W2:Y:S04]  /*106790*/  LDL.LU R228, [R1+0x2800] ;  /* 0x0028000001e47983 */ /* 0x002ea80000300800 */
[----:B---3--:R-:W3:Y:S01]  /*1067a0*/  LDL.LU R232, [R1+0x2330] ;  /* 0x0023300001e87983 */ /* 0x008ee20000300800 */
[----:B------:R-:W-:-:S02]  /*1067b0*/  ISETP.LT.AND P0, PT, R99, c[0x0][0x178], !P1 ;  /* 0x00005e0063007a0c */ /* 0x000fc40004f01270 */
[----:B------:R-:W-:Y:S01]  /*1067c0*/  ISETP.LT.AND P3, PT, R83, c[0x0][0x178], !P1 ;  /* 0x00005e0053007a0c */ /* 0x000fe20004f61270 */
[C---:B------:R-:W-:Y:S01]  /*1067d0*/  IMAD.WIDE R8, R192.reuse, 0x4, R4 ;  /* 0x00000004c0087825 */ /* 0x040fe200078e0204 */
[----:B------:R-:W3:Y:S01]  /*1067e0*/  LDL.LU R193, [R1+0x7128] ;  /* 0x0071280001c17983 */ /* 0x000ee20000300800 */
[----:B------:R-:W-:Y:S02]  /*1067f0*/  ISETP.LT.AND P4, PT, R67, c[0x0][0x178], !P1 ;  /* 0x00005e0043007a0c */ /* 0x000fe40004f81270 */
[C---:B------:R-:W-:Y:S01]  /*106800*/  IMAD.WIDE R10, R192.reuse, 0x4, R6 ;  /* 0x00000004c00a7825 */ /* 0x040fe200078e0206 */
[----:B------:R-:W3:Y:S01]  /*106810*/  LDL.LU R233, [R1+0x20d0] ;  /* 0x0020d00001e97983 */ /* 0x000ee20000300800 */
[----:B------:R-:W-:Y:S02]  /*106820*/  ISETP.LT.AND P2, PT, R51, c[0x0][0x178], !P1 ;  /* 0x00005e0033007a0c */ /* 0x000fe40004f41270 */
[----:B------:R-:W-:Y:S01]  /*106830*/  ISETP.LT.AND P5, PT, R15, c[0x0][0x178], !P1 ;  /* 0x00005e000f007a0c */ /* 0x000fe20004fa1270 */
[----:B------:R-:W3:Y:S01]  /*106840*/  LDL.LU R196, [R1+0x1af0] ;  /* 0x001af00001c47983 */ /* 0x000ee20000300800 */
[----:B------:R-:W-:-:S03]  /*106850*/  IMAD.WIDE R188, R192, 0x4, R204 ;  /* 0x00000004c0bc7825 */ /* 0x000fc600078e02cc */
[----:B----4-:R1:W-:Y:S04]  /*106860*/  @P0 STG.E [R8.64], R226 ;  /* 0x000000e208000986 */ /* 0x0103e8000c101906 */
[----:B-1----:R-:W4:Y:S01]  /*106870*/  LDL.LU R226, [R1+0x1ac0] ;  /* 0x001ac00001e27983 */ /* 0x002f220000300800 */
[----:B------:R-:W-:-:S03]  /*106880*/  IMAD.WIDE R8, R192, 0x4, R200 ;  /* 0x00000004c0087825 */ /* 0x000fc600078e02c8 */
[----:B------:R1:W-:Y:S04]  /*106890*/  @P3 STG.E [R10.64], R251 ;  /* 0x000000fb0a003986 */ /* 0x0003e8000c101906 */
[----:B------:R1:W-:Y:S04]  /*1068a0*/  @P4 STG.E [R8.64], R240 ;  /* 0x000000f008004986 */ /* 0x0003e8000c101906 */
[----:B-1----:R-:W4:Y:S01]  /*1068b0*/  LDL.LU R251, [R1+0x13a0] ;  /* 0x0013a00001fb7983 */ /* 0x002f220000300800 */
[----:B------:R-:W-:-:S05]  /*1068c0*/  IMAD.WIDE R10, R192, 0x4, R202 ;  /* 0x00000004c00a7825 */ /* 0x000fca00078e02ca */
[----:B------:R1:W-:Y:S01]  /*1068d0*/  @P2 STG.E [R10.64], R197 ;  /* 0x000000c50a002986 */ /* 0x0003e2000c101906 */
[----:B------:R-:W-:Y:S02]  /*1068e0*/  ISETP.LT.AND P6, PT, R35, c[0x0][0x178], !P1 ;  /* 0x00005e0023007a0c */ /* 0x000fe40004fc1270 */
[----:B------:R-:W-:Y:S02]  /*1068f0*/  ISETP.LT.AND P0, PT, R250, c[0x0][0x178], !P1 ;  /* 0x00005e00fa007a0c */ /* 0x000fe40004f01270 */
[----:B------:R-:W-:Y:S01]  /*106900*/  ISETP.LT.AND P3, PT, R247, c[0x0][0x178], !P1 ;  /* 0x00005e00f7007a0c */ /* 0x000fe20004f61270 */
[----:B------:R-:W-:-:S04]  /*106910*/  IMAD.WIDE R190, R192, 0x4, R206 ;  /* 0x00000004c0be7825 */ /* 0x000fc800078e02ce */
[----:B------:R-:W-:-:S04]  /*106920*/  IMAD.WIDE R8, R192, 0x4, R208 ;  /* 0x00000004c0087825 */ /* 0x000fc800078e02d0 */
[----:B-1----:R-:W-:Y:S01]  /*106930*/  IMAD.WIDE R10, R192, 0x4, R210 ;  /* 0x00000004c00a7825 */ /* 0x002fe200078e02d2 */
[----:B--2---:R1:W-:Y:S04]  /*106940*/  @P5 STG.E [R188.64], R248 ;  /* 0x000000f8bc005986 */ /* 0x0043e8000c101906 */
[----:B-1----:R-:W2:Y:S04]  /*106950*/  LDL.LU R248, [R1+0x1250] ;  /* 0x0012500001f87983 */ /* 0x002ea80000300800 */
        /* <DEDUP_REMOVED lines=9> */
[----:B------:R-:W-:Y:S02]  /*1069f0*/  ISETP.LT.AND P5, PT, R244, c[0x0][0x178], !P1 ;  /* 0x00005e00f4007a0c */ /* 0x000fe40004fa1270 */
[----:B------:R-:W-:Y:S01]  /*106a00*/  ISETP.LT.AND P6, PT, R239, c[0x0][0x178], !P1 ;  /* 0x00005e00ef007a0c */ /* 0x000fe20004fc1270 */
[----:B------:R-:W-:-:S04]  /*106a10*/  IMAD.WIDE R8, R192, 0x4, R212 ;  /* 0x00000004c0087825 */ /* 0x000fc800078e02d4 */
[C---:B------:R-:W-:Y:S02]  /*106a20*/  IMAD.WIDE R10, R192.reuse, 0x4, R214 ;  /* 0x00000004c00a7825 */ /* 0x040fe400078e02d6 */
[----:B------:R-:W-:Y:S02]  /*106a30*/  @P4 STG.E [R8.64], R233 ;  /* 0x000000e908004986 */ /* 0x000fe4000c101906 */
[C---:B------:R-:W-:Y:S02]  /*106a40*/  IMAD.WIDE R188, R192.reuse, 0x4, R216 ;  /* 0x00000004c0bc7825 */ /* 0x040fe400078e02d8 */
[----:B------:R1:W-:Y:S02]  /*106a50*/  @P2 STG.E [R10.64], R196 ;  /* 0x000000c40a002986 */ /* 0x0003e4000c101906 */
[----:B------:R-:W-:Y:S01]  /*106a60*/  IMAD.WIDE R190, R192, 0x4, R218 ;  /* 0x00000004c0be7825 */ /* 0x000fe200078e02da */
[----:B------:R-:W-:Y:S01]  /*106a70*/  ISETP.LT.AND P0, PT, R238, c[0x0][0x178], !P1 ;  /* 0x00005e00ee007a0c */ /* 0x000fe20004f01270 */
[----:B----4-:R-:W-:Y:S04]  /*106a80*/  @P5 STG.E [R188.64], R226 ;  /* 0x000000e2bc005986 */ /* 0x010fe8000c101906 */
[----:B-1----:R-:W4:Y:S01]  /*106a90*/  LDL.LU R196, [R1+0x2d84] ;  /* 0x002d840001c47983 */ /* 0x002f220000300800 */
[----:B------:R-:W-:-:S03]  /*106aa0*/  IMAD.WIDE R8, R192, 0x4, R220 ;  /* 0x00000004c0087825 */ /* 0x000fc600078e02dc */
[----:B------:R1:W-:Y:S04]  /*106ab0*/  @P6 STG.E [R190.64], R251 ;  /* 0x000000fbbe006986 */ /* 0x0003e8000c101906 */
[----:B-1----:R-:W4:Y:S04]  /*106ac0*/  LDL.LU R251, [R1+0x2d74] ;  /* 0x002d740001fb7983 */ /* 0x002f280000300800 */
[----:B------:R-:W4:Y:S04]  /*106ad0*/  LDL.LU R240, [R1+0x2d44] ;  /* 0x002d440001f07983 */ /* 0x000f280000300800 */
        /* <DEDUP_REMOVED lines=13> */
[----:B------:R-:W-:-:S05]  /*106bb0*/  IMAD.WIDE R8, R192, 0x4, R222 ;  /* 0x00000004c0087825 */ /* 0x000fca00078e02de */
[----:B------:R-:W-:Y:S04]  /*106bc0*/  @P2 STG.E [R8.64], R197 ;  /* 0x000000c508002986 */ /* 0x000fe8000c101906 */
[----:B------:R-:W-:Y:S04]  /*106bd0*/  @P1 STG.E [R10.64], R229 ;  /* 0x000000e50a001986 */ /* 0x000fe8000c101906 */
[----:B---3--:R1:W-:Y:S04]  /*106be0*/  @P4 STG.E [R188.64], R228 ;  /* 0x000000e4bc004986 */ /* 0x0083e8000c101906 */
        /* <DEDUP_REMOVED lines=12> */
[----:B------:R-:W-:-:S03]  /*106cb0*/  ISETP.LT.AND P6, PT, R250, c[0x0][0x178], !P3 ;  /* 0x00005e00fa007a0c */ /* 0x000fc60005fc1270 */
[----:B------:R-:W3:Y:S04]  /*106cc0*/  LDL.LU R229, [R1+0x1ac4] ;  /* 0x001ac40001e57983 */ /* 0x000ee80000300800 */
[----:B----4-:R1:W-:Y:S01]  /*106cd0*/  @P5 STG.E [R8.64], R196 ;  /* 0x000000c408005986 */ /* 0x0103e2000c101906 */
[----:B------:R-:W-:-:S03]  /*106ce0*/  IMAD.WIDE R188, R193, 0x4, R206 ;  /* 0x00000004c1bc7825 */ /* 0x000fc600078e02ce */
[----:B-1----:R-:W4:Y:S01]  /*106cf0*/  LDL.LU R196, [R1+0x13a4] ;  /* 0x0013a40001c47983 */ /* 0x002f220000300800 */
[----:B------:R-:W-:-:S04]  /*106d00*/  IMAD.WIDE R8, R193, 0x4, R202 ;  /* 0x00000004c1087825 */ /* 0x000fc800078e02ca */
[C---:B------:R-:W-:Y:S01]  /*106d10*/  IMAD.WIDE R190, R193.reuse, 0x4, R208 ;  /* 0x00000004c1be7825 */ /* 0x040fe200078e02d0 */
        /* <DEDUP_REMOVED lines=18> */
[----:B------:R-:W-:-:S02]  /*106e40*/  ISETP.LT.AND P1, PT, R245, c[0x0][0x178], !P3 ;  /* 0x00005e00f5007a0c */ /* 0x000fc40005f21270 */
[----:B------:R-:W-:Y:S02]  /*106e50*/  ISETP.LT.AND P2, PT, R244, c[0x0][0x178], !P3 ;  /* 0x00005e00f4007a0c */ /* 0x000fe40005f41270 */
[----:B------:R-:W-:Y:S01]  /*106e60*/  ISETP.LT.AND P4, PT, R239, c[0x0][0x178], !P3 ;  /* 0x00005e00ef007a0c */ /* 0x000fe20005f81270 */
[----:B------:R-:W-:Y:S01]  /*106e70*/  IMAD.WIDE R8, R193, 0x4, R214 ;  /* 0x00000004c1087825 */ /* 0x000fe200078e02d6 */
[----:B------:R-:W-:-:S03]  /*106e80*/  ISETP.LT.AND P6, PT, R238, c[0x0][0x178], !P3 ;  /* 0x00005e00ee007a0c */ /* 0x000fc60005fc1270 */
[----:B------:R-:W-:-:S04]  /*106e90*/  IMAD.WIDE R10, R193, 0x4, R216 ;  /* 0x00000004c10a7825 */ /* 0x000fc800078e02d8 */
[----:B------:R-:W-:Y:S01]  /*106ea0*/  IMAD.WIDE R188, R193, 0x4, R218 ;  /* 0x00000004c1bc7825 */ /* 0x000fe200078e02da */
[----:B------:R1:W-:Y:S01]  /*106eb0*/  @P1 STG.E [R8.64], R197 ;  /* 0x000000c508001986 */ /* 0x0003e2000c101906 */
[----:B------:R-:W-:Y:S02]  /*106ec0*/  ISETP.LT.AND P5, PT, R236, c[0x0][0x178], !P3 ;  /* 0x00005e00ec007a0c */ /* 0x000fe40005fa1270 */
[----:B------:R-:W-:Y:S01]  /*106ed0*/  ISETP.LT.AND P3, PT, R237, c[0x0][0x178], !P3 ;  /* 0x00005e00ed007a0c */ /* 0x000fe20005f61270 */
[----:B------:R-:W-:Y:S01]  /*106ee0*/  @P2 STG.E [R10.64], R229 ;  /* 0x000000e50a002986 */ /* 0x000fe2000c101906 */
[----:B------:R-:W-:-:S03]  /*106ef0*/  IMAD.WIDE R190, R193, 0x4, R220 ;  /* 0x00000004c1be7825 */ /* 0x000fc600078e02dc */
[----:B----4-:R4:W-:Y:S04]  /*106f00*/  @P4 STG.E [R188.64], R196 ;  /* 0x000000c4bc004986 */ /* 0x0109e8000c101906 */
[----:B-1----:R-:W3:Y:S01]  /*106f10*/  LDL.LU R197, [R1+0x2df0] ;  /* 0x002df00001c57983 */ /* 0x002ee20000300800 */
[----:B------:R-:W-:-:S03]  /*106f20*/  IMAD.WIDE R8, R193, 0x4, R222 ;  /* 0x00000004c1087825 */ /* 0x000fc600078e02de */
[----:B----4-:R-:W4:Y:S01]  /*106f30*/  LDL.LU R196, [R1+0x2de0] ;  /* 0x002de00001c47983 */ /* 0x010f220000300800 */
[----:B------:R-:W-:-:S03]  /*106f40*/  IMAD.WIDE R188, R193, 0x4, R224 ;  /* 0x00000004c1bc7825 */ /* 0x000fc600078e02e0 */
[----:B------:R1:W-:Y:S04]  /*106f50*/  @P6 STG.E [R190.64], R251 ;  /* 0x000000fbbe006986 */ /* 0x0003e8000c101906 */
[----:B-1----:R-:W4:Y:S04]  /*106f60*/  LDL.LU R251, [R1+0x2dc0] ;  /* 0x002dc00001fb7983 */ /* 0x002f280000300800 */
[----:B------:R-:W4:Y:S04]  /*106f70*/  LDL.LU R229, [R1+0x2db0] ;  /* 0x002db00001e57983 */ /* 0x000f280000300800 */
[----:B------:R1:W-:Y:S04]  /*106f80*/  @P3 STG.E [R8.64], R226 ;  /* 0x000000e208003986 */ /* 0x0003e8000c101906 */
[----:B-1----:R-:W4:Y:S01]  /*106f90*/  LDL.LU R226, [R1+0x2d90] ;  /* 0x002d900001e27983 */ /* 0x002f220000300800 */
[----:B------:R-:W-:-:S04]  /*106fa0*/  ISETP.GE.AND P0, PT, R192, c[0x0][0x17c], PT ;  /* 0x00005f00c0007a0c */ /* 0x000fc80003f06270 */
[----:B------:R-:W-:Y:S02]  /*106fb0*/  ISETP.LT.AND P1, PT, R115, c[0x0][0x178], !P0 ;  /* 0x00005e0073007a0c */ /* 0x000fe40004721270 */
[----:B------:R-:W-:Y:S02]  /*106fc0*/  ISETP.LT.AND P2, PT, R99, c[0x0][0x178], !P0 ;  /* 0x00005e0063007a0c */ /* 0x000fe40004741270 */
[----:B------:R-:W-:Y:S02]  /*106fd0*/  ISETP.LT.AND P4, PT, R83, c[0x0][0x178], !P0 ;  /* 0x00005e0053007a0c */ /* 0x000fe40004781270 */
[----:B------:R-:W-:-:S05]  /*106fe0*/  IADD3 R10, R193, c[0x0][0x198], RZ ;  /* 0x00006600c10a7a10 */ /* 0x000fca0007ffe0ff */
        /* <DEDUP_REMOVED lines=15> */
[----:B------:R-:W-:-:S04]  /*1070e0*/  IMAD.WIDE R8, R10, 0x4, R200 ;  /* 0x000000040a087825 */ /* 0x000fc800078e02c8 */
[----:B------:R-:W-:Y:S01]  /*1070f0*/  IMAD.WIDE R188, R10, 0x4, R202 ;  /* 0x000000040abc7825 */ /* 0x000fe200078e02ca */
[----:B------:R-:W-:Y:S02]  /*107100*/  ISETP.LT.AND P1, PT, R35, c[0x0][0x178], !P0 ;  /* 0x00005e0023007a0c */ /* 0x000fe40004721270 */
[----:B------:R-:W-:Y:S01]  /*107110*/  ISETP.LT.AND P2, PT, R250, c[0x0][0x178], !P0 ;  /* 0x00005e00fa007a0c */ /* 0x000fe20004741270 */
[----:B------:R-:W-:Y:S01]  /*107120*/  IMAD.WIDE R190, R10, 0x4, R204 ;  /* 0x000000040abe7825 */ /* 0x000fe200078e02cc */
[----:B------:R1:W-:Y:S01]  /*107130*/  @P5 STG.E [R8.64], R197 ;  /* 0x000000c508005986 */ /* 0x0003e2000c101906 */
[----:B------:R-:W-:-:S03]  /*107140*/  ISETP.LT.AND P4, PT, R247, c[0x0][0x178], !P0 ;  /* 0x00005e00f7007a0c */ /* 0x000fc60004781270 */
[----:B----4-:R4:W-:Y:S01]  /*107150*/  @P3 STG.E [R188.64], R196 ;  /* 0x000000c4bc003986 */ /* 0x0109e2000c101906 */
[----:B-1----:R-:W-:-:S03]  /*107160*/  IMAD.WIDE R8, R10, 0x4, R206 ;  /* 0x000000040a087825 */ /* 0x002fc600078e02ce */
[----:B----4-:R-:W4:Y:S01]  /*107170*/  LDL.LU R196, [R1+0x2850] ;  /* 0x0028500001c47983 */ /* 0x010f220000300800 */
[----:B------:R-:W-:-:S03]  /*107180*/  IMAD.WIDE R188, R10, 0x4, R208 ;  /* 0x000000040abc7825 */ /* 0x000fc600078e02d0 */
[----:B------:R1:W-:Y:S04]  /*107190*/  @P6 STG.E [R190.64], R251 ;  /* 0x000000fbbe006986 */ /* 0x0003e8000c101906 */
[----:B------:R1:W-:Y:S04]  /*1071a0*/  @P1 STG.E [R8.64], R229 ;  /* 0x000000e508001986 */ /* 0x0003e8000c101906 */
[----:B-1----:R-:W4:Y:S01]  /*1071b0*/  LDL.LU R251, [R1+0x2560] ;  /* 0x0025600001fb7983 */ /* 0x002f220000300800 */
[----:B------:R-:W-:-:S03]  /*1071c0*/  IMAD.WIDE R190, R10, 0x4, R210 ;  /* 0x000000040abe7825 */ /* 0x000fc600078e02d2 */
[----:B------:R-:W4:Y:S04]  /*1071d0*/  LDL.LU R197, [R1+0x1ea0] ;  /* 0x001ea00001c57983 */ /* 0x000f280000300800 */
[----:B------:R-:W4:Y:S04]  /*1071e0*/  LDL.LU R229, [R1+0x13b0] ;  /* 0x0013b00001e57983 */ /* 0x000f280000300800 */
[----:B------:R1:W-:Y:S04]  /*1071f0*/  @P2 STG.E [R188.64], R226 ;  /* 0x000000e2bc002986 */ /* 0x0003e8000c101906 */
[----:B-1----:R-:W4:Y:S01]  /*107200*/  LDL.LU R226, [R1+0x2e24] ;  /* 0x002e240001e27983 */ /* 0x002f220000300800 */
        /* <DEDUP_REMOVED lines=16> */
[----:B------:R-:W-:Y:S01]  /*107310*/  ISETP.GE.AND P1, PT, R11, c[0x0][0x17c], PT ;  /* 0x00005f000b007a0c */ /* 0x000fe20003f26270 */
[----:B------:R-:W3:Y:S01]  /*107320*/  LDL.LU R240, [R1+0x2de4] ;  /* 0x002de40001f07983 */ /* 0x000ee20000300800 */
[----:B------:R-:W-:Y:S02]  /*107330*/  ISETP.LT.AND P3, PT, R236, c[0x0][0x178], !P0 ;  /* 0x00005e00ec007a0c */ /* 0x000fe40004761270 */
[----:B------:R-:W-:Y:S01]  /*107340*/  ISETP.LT.AND P0, PT, R237, c[0x0][0x178], !P0 ;  /* 0x00005e00ed007a0c */ /* 0x000fe20004701270 */
[----:B------:R-:W-:Y:S01]  /*107350*/  IMAD.WIDE R8, R10, 0x4, R220 ;  /* 0x000000040a087825 */ /* 0x000fe200078e02dc */
[----:B------:R-:W-:Y:S01]  /*107360*/  ISETP.LT.AND P5, PT, R115, c[0x0][0x178], !P1 ;  /* 0x00005e0073007a0c */ /* 0x000fe20004fa1270 */
[----:B------:R-:W3:Y:S01]  /*107370*/  LDL.LU R233, [R1+0x2dc4] ;  /* 0x002dc40001e97983 */ /* 0x000ee20000300800 */
[----:B------:R-:W-:-:S02]  /*107380*/  ISETP.LT.AND P6, PT, R99, c[0x0][0x178], !P1 ;  /* 0x00005e0063007a0c */ /* 0x000fc40004fc1270 */
[----:B------:R-:W-:Y:S01]  /*107390*/  IADD3 R192, R10, c[0x0][0x198], RZ ;  /* 0x000066000ac07a10 */ /* 0x000fe20007ffe0ff */
[----:B----4-:R1:W-:Y:S04]  /*1073a0*/  @P2 STG.E [R188.64], R196 ;  /* 0x000000c4bc002986 */ /* 0x0103e8000c101906 */
[C---:B------:R-:W-:Y:S01]  /*1073b0*/  IMAD.WIDE R190, R192.reuse, 0x4, R4 ;  /* 0x00000004c0be7825 */ /* 0x040fe200078e0204 */
[----:B-1----:R-:W4:Y:S03]  /*1073c0*/  LDL.LU R196, [R1+0x2db4] ;  /* 0x002db40001c47983 */ /* 0x002f260000300800 */
[----:B------:R-:W-:Y:S01]  /*1073d0*/  IMAD.WIDE R188, R192, 0x4, R2 ;  /* 0x00000004c0bc7825 */ /* 0x000fe200078e0202 */
[----:B------:R1:W-:Y:S04]  /*1073e0*/  @P4 STG.E [R8.64], R251 ;  /* 0x000000fb08004986 */ /* 0x0003e8000c101906 */
[----:B-1----:R-:W4:Y:S01]  /*1073f0*/  LDL.LU R251, [R1+0x2d94] ;  /* 0x002d940001fb7983 */ /* 0x002f220000300800 */
[----:B------:R-:W-:-:S04]  /*107400*/  IMAD.WIDE R8, R10, 0x4, R222 ;  /* 0x000000040a087825 */ /* 0x000fc800078e02de */
[----:B------:R-:W-:Y:S01]  /*107410*/  IMAD.WIDE R10, R10, 0x4, R224 ;  /* 0x000000040a0a7825 */ /* 0x000fe200078e02e0 */
[----:B------:R-:W-:Y:S04]  /*107420*/  @P0 STG.E [R8.64], R197 ;  /* 0x000000c508000986 */ /* 0x000fe8000c101906 */
        /* <DEDUP_REMOVED lines=22> */
[C---:B------:R-:W-:Y:S01]  /*107590*/  IMAD.WIDE R188, R192.reuse, 0x4, R206 ;  /* 0x00000004c0bc7825 */ /* 0x040fe200078e02ce */
[----:B------:R1:W-:Y:S01]  /*1075a0*/  @P3 STG.E [R8.64], R240 ;  /* 0x000000f008003986 */ /* 0x0003e2000c101906 */
[----:B------:R-:W-:Y:S02]  /*1075b0*/  ISETP.LT.AND P2, PT, R247, c[0x0][0x178], !P1 ;  /* 0x00005e00f7007a0c */ /* 0x000fe40004f41270 */
[----:B------:R-:W-:Y:S01]  /*1075c0*/  IMAD.WIDE R190, R192, 0x4, R208 ;  /* 0x00000004c0be7825 */ /* 0x000fe200078e02d0 */
[----:B------:R-:W-:Y:S01]  /*1075d0*/  @P0 STG.E [R10.64], R233 ;  /* 0x000000e90a000986 */ /* 0x000fe2000c101906 */
[----:B------:R-:W-:-:S03]  /*1075e0*/  ISETP.LT.AND P4, PT, R246, c[0x0][0x178], !P1 ;  /* 0x00005e00f6007a0c */ /* 0x000fc60004f81270 */
[----:B----4-:R4:W-:Y:S01]  /*1075f0*/  @P5 STG.E [R188.64], R196 ;  /* 0x000000c4bc005986 */ /* 0x0109e2000c101906 */
[----:B-1----:R-:W-:-:S03]  /*107600*/  IMAD.WIDE R8, R192, 0x4, R210 ;  /* 0x00000004c0087825 */ /* 0x002fc600078e02d2 */
[----:B----4-:R-:W4:Y:S01]  /*107610*/  LDL.LU R196, [R1+0x1ea4] ;  /* 0x001ea40001c47983 */ /* 0x010f220000300800 */
[----:B------:R-:W-:-:S03]  /*107620*/  IMAD.WIDE R10, R192, 0x4, R212 ;  /* 0x00000004c00a7825 */ /* 0x000fc600078e02d4 */
[----:B------:R1:W-:Y:S04]  /*107630*/  @P6 STG.E [R190.64], R251 ;  /* 0x000000fbbe006986 */ /* 0x0003e8000c101906 */
        /* <DEDUP_REMOVED lines=23> */
[C---:B------:R-:W-:Y:S01]  /*1077b0*/  IMAD.WIDE R8, R192.reuse, 0x4, R222 ;  /* 0x00000004c0087825 */ /* 0x040fe200078e02de */
[----:B------:R-:W-:Y:S01]  /*1077c0*/  ISETP.GE.AND P2, PT, R193, c[0x0][0x17c], PT ;  /* 0x00005f00c1007a0c */ /* 0x000fe20003f46270 */
[----:B------:R-:W3:Y:S02]  /*1077d0*/  LDL.LU R197, [R1+0xe58] ;  /* 0x000e580001c57983 */ /* 0x000ee40000300800 */
[----:B------:R-:W-:Y:S01]  /*1077e0*/  IMAD.WIDE R10, R192, 0x4, R224 ;  /* 0x00000004c00a7825 */ /* 0x000fe200078e02e0 */
[----:B------:R-:W-:Y:S01]  /*1077f0*/  ISETP.LT.AND P3, PT, R115, c[0x0][0x178], !P2 ;  /* 0x00005e0073007a0c */ /* 0x000fe20005761270 */
[----:B------:R-:W3:Y:S01]  /*107800*/  LDL.LU R193, [R1+0x7138] ;  /* 0x0071380001c17983 */ /* 0x000ee20000300800 */
[----:B------:R-:W-:Y:S02]  /*107810*/  ISETP.LT.AND P5, PT, R99, c[0x0][0x178], !P2 ;  /* 0x00005e0063007a0c */ /* 0x000fe400057a1270 */
[----:B------:R-:W-:Y:S01]  /*107820*/  ISETP.LT.AND P6, PT, R83, c[0x0][0x178], !P2 ;  /* 0x00005e0053007a0c */ /* 0x000fe200057c1270 */
[----:B------:R-:W3:Y:S01]  /*107830*/  LDL.LU R229, [R1+0xc68] ;  /* 0x000c680001e57983 */ /* 0x000ee20000300800 */
[----:B------:R-:W-:-:S02]  /*107840*/  ISETP.LT.AND P0, PT, R67, c[0x0][0x178], !P2 ;  /* 0x00005e0043007a0c */ /* 0x000fc40005701270 */
[----:B------:R-:W-:Y:S01]  /*107850*/  IADD3 R192, R192, c[0x0][0x198], RZ ;  /* 0x00006600c0c07a10 */ /* 0x000fe20007ffe0ff */
[----:B----4-:R1:W-:Y:S04]  /*107860*/  @P4 STG.E [R8.64], R196 ;  /* 0x000000c408004986 */ /* 0x0103e8000c101906 */
[C---:B------:R-:W-:Y:S01]  /*107870*/  IMAD.WIDE R188, R192.reuse, 0x4, R6 ;  /* 0x00000004c0bc7825 */ /* 0x040fe200078e0206 */
[----:B-1----:R-:W4:Y:S03]  /*107880*/  LDL.LU R196, [R1+0xb98] ;  /* 0x000b980001c47983 */ /* 0x002f260000300800 */
[C---:B------:R-:W-:Y:S01]  /*107890*/  IMAD.WIDE R8, R192.reuse, 0x4, R2 ;  /* 0x00000004c0087825 */ /* 0x040fe200078e0202 */
[----:B------:R1:W-:Y:S03]  /*1078a0*/  @P1 STG.E [R10.64], R251 ;  /* 0x000000fb0a001986 */ /* 0x0003e6000c101906 */
[C---:B------:R-:W-:Y:S01]  /*1078b0*/  IMAD.WIDE R190, R192.reuse, 0x4, R200 ;  /* 0x00000004c0be7825 */ /* 0x040fe200078e02c8 */
        /* <DEDUP_REMOVED lines=44> */
[----:B------:R-:W-:Y:S01]  /*107b80*/  IMAD.WIDE R8, R192, 0x4, R218 ;  /* 0x00000004c0087825 */ /* 0x000fe200078e02da */
[----:B------:R-:W-:-:S03]  /*107b90*/  ISETP.GE.AND P0, PT, R193, c[0x0][0x17c], PT ;  /* 0x00005f00c1007a0c */ /* 0x000fc60003f06270 */
[----:B------:R-:W-:-:S04]  /*107ba0*/  IMAD.WIDE R188, R192, 0x4, R222 ;  /* 0x00000004c0bc7825 */ /* 0x000fc800078e02de */
[C---:B------:R-:W-:Y:S01]  /*107bb0*/  IMAD.WIDE R190, R192.reuse, 0x4, R224 ;  /* 0x00000004c0be7825 */ /* 0x040fe200078e02e0 */
[----:B--2---:R1:W-:Y:S04]  /*107bc0*/  @P1 STG.E [R10.64], R248 ;  /* 0x000000f80a001986 */ /* 0x0043e8000c101906 */
[----:B-1----:R-:W2:Y:S01]  /*107bd0*/  LDL.LU R248, [R1+0x14fc] ;  /* 0x0014fc0001f87983 */ /* 0x002ea20000300800 */
[----:B------:R-:W-:-:S03]  /*107be0*/  IMAD.WIDE R10, R192, 0x4, R220 ;  /* 0x00000004c00a7825 */ /* 0x000fc600078e02dc */
[----:B------:R-:W-:Y:S04]  /*107bf0*/  @P3 STG.E [R8.64], R240 ;  /* 0x000000f008003986 */ /* 0x000fe8000c101906 */
        /* <DEDUP_REMOVED lines=8> */
[----:B------:R-:W-:Y:S02]  /*107c80*/  IADD3 R192, R192, c[0x0][0x198], RZ ;  /* 0x00006600c0c07a10 */ /* 0x000fe40007ffe0ff */
[----:B------:R-:W-:-:S03]  /*107c90*/  ISETP.LT.AND P1, PT, R99, c[0x0][0x178], !P0 ;  /* 0x00005e0063007a0c */ /* 0x000fc60004721270 */
[C---:B------:R-:W-:Y:S01]  /*107ca0*/  IMAD.WIDE R8, R192.reuse, 0x4, R2 ;  /* 0x00000004c0087825 */ /* 0x040fe200078e0202 */
[----:B------:R-:W-:Y:S02]  /*107cb0*/  ISETP.LT.AND P6, PT, R83, c[0x0][0x178], !P0 ;  /* 0x00005e0053007a0c */ /* 0x000fe400047c1270 */
[----:B------:R-:W-:Y:S01]  /*107cc0*/  ISETP.LT.AND P2, PT, R67, c[0x0][0x178], !P0 ;  /* 0x00005e0043007a0c */ /* 0x000fe20004741270 */
[C---:B------:R-:W-:Y:S01]  /*107cd0*/  IMAD.WIDE R10, R192.reuse, 0x4, R4 ;  /* 0x00000004c00a7825 */ /* 0x040fe200078e0204 */
[----:B------:R-:W-:Y:S02]  /*107ce0*/  ISETP.LT.AND P3, PT, R51, c[0x0][0x178], !P0 ;  /* 0x00005e0033007a0c */ /* 0x000fe40004761270 */
[----:B------:R-:W-:Y:S01]  /*107cf0*/  ISETP.LT.AND P5, PT, R15, c[0x0][0x178], !P0 ;  /* 0x00005e000f007a0c */ /* 0x000fe200047a1270 */
[----:B----4-:R1:W-:Y:S01]  /*107d00*/  @P4 STG.E [R8.64], R196 ;  /* 0x000000c408004986 */ /* 0x0103e2000c101906 */
[----:B------:R-:W-:-:S03]  /*107d10*/  IMAD.WIDE R188, R192, 0x4, R202 ;  /* 0x00000004c0bc7825 */ /* 0x000fc600078e02ca */
[----:B-1----:R-:W4:Y:S01]  /*107d20*/  LDL.LU R196, [R1+0x7ec] ;  /* 0x0007ec0001c47983 */ /* 0x002f220000300800 */
[----:B------:R-:W-:-:S03]  /*107d30*/  IMAD.WIDE R8, R192, 0x4, R6 ;  /* 0x00000004c0087825 */ /* 0x000fc600078e0206 */
[----:B------:R1:W-:Y:S01]  /*107d40*/  @P1 STG.E [R10.64], R251 ;  /* 0x000000fb0a001986 */ /* 0x0003e2000c101906 */
[----:B------:R-:W-:-:S03]  /*107d50*/  IMAD.WIDE R190, R192, 0x4, R204 ;  /* 0x00000004c0be7825 */ /* 0x000fc600078e02cc */
[----:B------:R1:W-:Y:S04]  /*107d60*/  @P6 STG.E [R8.64], R197 ;  /* 0x000000c508006986 */ /* 0x0003e8000c101906 */
[----:B-1----:R-:W4:Y:S01]  /*107d70*/  LDL.LU R251, [R1+0x7dc] ;  /* 0x0007dc0001fb7983 */ /* 0x002f220000300800 */
[----:B------:R-:W-:-:S03]  /*107d80*/  IMAD.WIDE R10, R192, 0x4, R200 ;  /* 0x00000004c00a7825 */ /* 0x000fc600078e02c8 */
[----:B------:R-:W4:Y:S04]  /*107d90*/  LDL.LU R240, [R1+0x58c] ;  /* 0x00058c0001f07983 */ /* 0x000f280000300800 */
[----:B------:R-:W-:Y:S04]  /*107da0*/  @P2 STG.E [R10.64], R229 ;  /* 0x000000e50a002986 */ /* 0x000fe8000c101906 */
[----:B------:R-:W4:Y:S04]  /*107db0*/  LDL.LU R197, [R1+0x4ec] ;  /* 0x0004ec0001c57983 */ /* 0x000f280000300800 */
[----:B------:R1:W-:Y:S04]  /*107dc0*/  @P3 STG.E [R188.64], R226 ;  /* 0x000000e2bc003986 */ /* 0x0003e8000c101906 */
[----:B-1----:R-:W4:Y:S01]  /*107dd0*/  LDL.LU R226, [R1+0x4dc] ;  /* 0x0004dc0001e27983 */ /* 0x002f220000300800 */
[----:B------:R-:W-:-:S02]  /*107de0*/  ISETP.LT.AND P4, PT, R35, c[0x0][0x178], !P0 ;  /* 0x00005e0023007a0c */ /* 0x000fc40004781270 */
[----:B------:R-:W-:Y:S02]  /*107df0*/  ISETP.LT.AND P1, PT, R250, c[0x0][0x178], !P0 ;  /* 0x00005e00fa007a0c */ /* 0x000fe40004721270 */
[----:B------:R-:W-:Y:S01]  /*107e00*/  ISETP.LT.AND P6, PT, R247, c[0x0][0x178], !P0 ;  /* 0x00005e00f7007a0c */ /* 0x000fe200047c1270 */
[----:B------:R-:W-:-:S04]  /*107e10*/  IMAD.WIDE R8, R192, 0x4, R206 ;  /* 0x00000004c0087825 */ /* 0x000fc800078e02ce */
[----:B------:R-:W-:-:S04]  /*107e20*/  IMAD.WIDE R10, R192, 0x4, R208 ;  /* 0x00000004c00a7825 */ /* 0x000fc800078e02d0 */
[----:B------:R-:W-:Y:S01]  /*107e30*/  IMAD.WIDE R188, R192, 0x4, R210 ;  /* 0x00000004c0bc7825 */ /* 0x000fe200078e02d2 */
[----:B--2---:R1:W-:Y:S04]  /*107e40*/  @P5 STG.E [R190.64], R248 ;  /* 0x000000f8be005986 */ /* 0x0043e8000c101906 */
[----:B-1----:R-:W2:Y:S04]  /*107e50*/  LDL.LU R248, [R1+0x2fc] ;  /* 0x0002fc0001f87983 */ /* 0x002ea80000300800 */
        /* <DEDUP_REMOVED lines=14> */
[----:B------:R-:W-:Y:S02]  /*107f40*/  IMAD.WIDE R188, R192, 0x4, R220 ;  /* 0x00000004c0bc7825 */ /* 0x000fe400078e02dc */
[----:B----4-:R1:W-:Y:S01]  /*107f50*/  @P5 STG.E [R8.64], R196 ;  /* 0x000000c408005986 */ /* 0x0103e2000c101906 */
[----:B------:R-:W-:Y:S01]  /*107f60*/  ISETP.LT.AND P5, PT, R238, c[0x0][0x178], !P0 ;  /* 0x00005e00ee007a0c */ /* 0x000fe200047a1270 */
[----:B------:R-:W-:-:S02]  /*107f70*/  IMAD.WIDE R190, R192, 0x4, R222 ;  /* 0x00000004c0be7825 */ /* 0x000fc400078e02de */
[----:B-1----:R-:W4:Y:S02]  /*107f80*/  LDL.LU R196, [R1+0x2578] ;  /* 0x0025780001c47983 */ /* 0x002f240000300800 */
[C---:B------:R-:W-:Y:S02]  /*107f90*/  IMAD.WIDE R8, R192.reuse, 0x4, R216 ;  /* 0x00000004c0087825 */ /* 0x040fe400078e02d8 */
[----:B------:R1:W-:Y:S04]  /*107fa0*/  @P3 STG.E [R10.64], R251 ;  /* 0x000000fb0a003986 */ /* 0x0003e8000c101906 */
[----:B------:R-:W-:Y:S04]  /*107fb0*/  @P4 STG.E [R8.64], R240 ;  /* 0x000000f008004986 */ /* 0x000fe8000c101906 */
[----:B-1----:R-:W4:Y:S01]  /*107fc0*/  LDL.LU R251, [R1+0x20e8] ;  /* 0x0020e80001fb7983 */ /* 0x002f220000300800 */
[----:B------:R-:W-:-:S05]  /*107fd0*/  IMAD.WIDE R10, R192, 0x4, R218 ;  /* 0x00000004c00a7825 */ /* 0x000fca00078e02da */
[----:B------:R-:W-:Y:S04]  /*107fe0*/  @P1 STG.E [R10.64], R197 ;  /* 0x000000c50a001986 */ /* 0x000fe8000c101906 */
[----:B------:R1:W-:Y:S04]  /*107ff0*/  @P5 STG.E [R188.64], R226 ;  /* 0x000000e2bc005986 */ /* 0x0003e8000c101906 */
[----:B-1----:R-:W4:Y:S01]  /*108000*/  LDL.LU R226, [R1+0x1c48] ;  /* 0x001c480001e27983 */ /* 0x002f220000300800 */
[----:B------:R-:W-:Y:S02]  /*108010*/  ISETP.GE.AND P2, PT, R193, c[0x0][0x17c], PT ;  /* 0x00005f00c1007a0c */ /* 0x000fe40003f46270 */
[----:B------:R-:W-:-:S02]  /*108020*/  ISETP.LT.AND P0, PT, R236, c[0x0][0x178], !P0 ;  /* 0x00005e00ec007a0c */ /* 0x000fc40004701270 */
[----:B------:R-:W-:Y:S02]  /*108030*/  ISETP.LT.AND P3, PT, R115, c[0x0][0x178], !P2 ;  /* 0x00005e0073007a0c */ /* 0x000fe40005761270 */
[C---:B------:R-:W-:Y:S01]  /*108040*/  IADD3 R193, R192.reuse, c[0x0][0x198], RZ ;  /* 0x00006600c0c17a10 */ /* 0x040fe20007ffe0ff */
[----:B------:R-:W-:-:S04]  /*108050*/  IMAD.WIDE R8, R192, 0x4, R224 ;  /* 0x00000004c0087825 */ /* 0x000fc800078e02e0 */
[----:B------:R-:W-:Y:S01]  /*108060*/  IMAD.WIDE R10, R193, 0x4, R2 ;  /* 0x00000004c10a7825 */ /* 0x000fe200078e0202 */
[----:B--2---:R1:W-:Y:S04]  /*108070*/  @P6 STG.E [R190.64], R248 ;  /* 0x000000f8be006986 */ /* 0x0043e8000c101906 */
[----:B-1----:R-:W2:Y:S04]  /*108080*/  LDL.LU R248, [R1+0x1c38] ;  /* 0x001c380001f87983 */ /* 0x002ea80000300800 */
[----:B------:R-:W2:Y:S04]  /*108090*/  LDL.LU R240, [R1+0x1968] ;  /* 0x0019680001f07983 */ /* 0x000ea80000300800 */
        /* <DEDUP_REMOVED lines=17> */
[----:B------:R4:W-:Y:S04]  /*1081b0*/  @P4 STG.E [R10.64], R233 ;  /* 0x000000e90a004986 */ /* 0x0009e8000c101906 */
[----:B----4-:R-:W-:Y:S04]  /*1081c0*/  @P5 STG.E [R188.64], R196 ;  /* 0x000000c4bc005986 */ /* 0x010fe8000c101906 */
[----:B-1----:R-:W4:Y:S01]  /*1081d0*/  LDL.LU R229, [R1+0xc78] ;  /* 0x000c780001e57983 */ /* 0x002f220000300800 */
[----:B------:R-:W-:-:S04]  /*1081e0*/  IMAD.WIDE R8, R193, 0x4, R204 ;  /* 0x00000004c1087825 */ /* 0x000fc800078e02cc */
[----:B------:R-:W-:Y:S01]  /*1081f0*/  IMAD.WIDE R10, R193, 0x4, R206 ;  /* 0x00000004c10a7825 */ /* 0x000fe200078e02ce */
        /* <DEDUP_REMOVED lines=23> */
[----:B------:R-:W-:Y:S02]  /*108370*/  ISETP.LT.AND P0, PT, R239, c[0x0][0x178], !P2 ;  /* 0x00005e00ef007a0c */ /* 0x000fe40005701270 */
[----:B------:R-:W-:Y:S02]  /*108380*/  ISETP.GE.AND P1, PT, R192, c[0x0][0x17c], PT ;  /* 0x00005f00c0007a0c */ /* 0x000fe40003f26270 */
[----:B------:R-:W-:Y:S01]  /*108390*/  ISETP.LT.AND P4, PT, R238, c[0x0][0x178], !P2 ;  /* 0x00005e00ee007a0c */ /* 0x000fe20005781270 */
[----:B------:R-:W-:-:S04]  /*1083a0*/  IMAD.WIDE R8, R193, 0x4, R216 ;  /* 0x00000004c1087825 */ /* 0x000fc800078e02d8 */
[----:B------:R-:W-:Y:S01]  /*1083b0*/  IMAD.WIDE R10, R193, 0x4, R218 ;  /* 0x00000004c10a7825 */ /* 0x000fe200078e02da */
[----:B------:R-:W-:-:S03]  /*1083c0*/  ISETP.LT.AND P5, PT, R237, c[0x0][0x178], !P2 ;  /* 0x00005e00ed007a0c */ /* 0x000fc600057a1270 */
[----:B------:R-:W-:Y:S01]  /*1083d0*/  ISETP.LT.AND P2, PT, R236, c[0x0][0x178], !P2 ;  /* 0x00005e00ec007a0c */ /* 0x000fe20005741270 */
[----:B------:R-:W-:Y:S01]  /*1083e0*/  ISETP.LT.AND P6, PT, R115, c[0x0][0x178], !P1 ;  /* 0x00005e0073007a0c */ /* 0x000fe20004fc1270 */
[----:B------:R-:W3:Y:S01]  /*1083f0*/  LDL.LU R240, [R1+0x257c] ;  /* 0x00257c0001f07983 */ /* 0x000ee20000300800 */
[----:B------:R-:W3:Y:S01]  /*108400*/  LDL.LU R197, [R1+0x20ec] ;  /* 0x0020ec0001c57983 */ /* 0x000ee20000300800 */
[C---:B------:R-:W-:Y:S02]  /*108410*/  IADD3 R192, R193.reuse, c[0x0][0x198], RZ ;  /* 0x00006600c1c07a10 */ /* 0x040fe40007ffe0ff */
[----:B----4-:R1:W-:Y:S01]  /*108420*/  @P3 STG.E [R8.64], R229 ;  /* 0x000000e508003986 */ /* 0x0103e2000c101906 */
[----:B------:R-:W-:-:S04]  /*108430*/  IMAD.WIDE R188, R193, 0x4, R224 ;  /* 0x00000004c1bc7825 */ /* 0x000fc800078e02e0 */
[----:B------:R-:W-:-:S04]  /*108440*/  IMAD.WIDE R190, R192, 0x4, R2 ;  /* 0x00000004c0be7825 */ /* 0x000fc800078e0202 */
[C---:B-1----:R-:W-:Y:S01]  /*108450*/  IMAD.WIDE R8, R193.reuse, 0x4, R222 ;  /* 0x00000004c1087825 */ /* 0x042fe200078e02de */
[----:B------:R1:W-:Y:S04]  /*108460*/  @P0 STG.E [R10.64], R251 ;  /* 0x000000fb0a000986 */ /* 0x0003e8000c101906 */
[----:B-1----:R-:W4:Y:S01]  /*108470*/  LDL.LU R251, [R1+0x1c4c] ;  /* 0x001c4c0001fb7983 */ /* 0x002f220000300800 */
[----:B------:R-:W-:-:S04]  /*108480*/  IMAD.WIDE R10, R193, 0x4, R220 ;  /* 0x00000004c10a7825 */ /* 0x000fc800078e02dc */
[----:B------:R-:W4:Y:S01]  /*108490*/  LDL.LU R229, [R1+0x1c3c] ;  /* 0x001c3c0001e57983 */ /* 0x000f220000300800 */
[----:B------:R-:W-:Y:S01]  /*1084a0*/  @P4 STG.E [R10.64], R233 ;  /* 0x000000e90a004986 */ /* 0x000fe2000c101906 */
[----:B------:R-:W-:Y:S03]  /*1084b0*/  @P5 STG.E [R8.64], R196 ;  /* 0x000000c408005986 */ /* 0x000fe6000c101906 */
[----:B------:R1:W-:Y:S04]  /*1084c0*/  @P2 STG.E [R188.64], R226 ;  /* 0x000000e2bc002986 */ /* 0x0003e8000c101906 */
[----:B-1----:R-:W4:Y:S01]  /*1084d0*/  LDL.LU R226, [R1+0x196c] ;  /* 0x00196c0001e27983 */ /* 0x002f220000300800 */
[----:B------:R-:W-:-:S02]  /*1084e0*/  ISETP.LT.AND P0, PT, R99, c[0x0][0x178], !P1 ;  /* 0x00005e0063007a0c */ /* 0x000fc40004f01270 */
[----:B------:R-:W-:Y:S01]  /*1084f0*/  ISETP.LT.AND P3, PT, R83, c[0x0][0x178], !P1 ;  /* 0x00005e0053007a0c */ /* 0x000fe20004f61270 */
[----:B------:R-:W-:-:S04]  /*108500*/  IMAD.WIDE R8, R192, 0x4, R4 ;  /* 0x00000004c0087825 */ /* 0x000fc800078e0204 */
[----:B------:R-:W-:Y:S01]  /*108510*/  IMAD.WIDE R10, R192, 0x4, R6 ;  /* 0x00000004c00a7825 */ /* 0x000fe200078e0206 */
[----:B--2---:R1:W-:Y:S04]  /*108520*/  @P6 STG.E [R190.64], R248 ;  /* 0x000000f8be006986 */ /* 0x0043e8000c101906 */
[----:B-1----:R-:W2:Y:S01]  /*108530*/  LDL.LU R248, [R1+0x173c] ;  /* 0x00173c0001f87983 */ /* 0x002ea20000300800 */
[----:B------:R-:W2:Y:S02]  /*108540*/  LDL.LU R193, [R1+0x7144] ;  /* 0x0071440001c17983 */ /* 0x000ea40000300800 */
[----:B------:R-:W2:Y:S02]  /*108550*/  LDL.LU R233, [R1+0x124c] ;  /* 0x00124c0001e97983 */ /* 0x000ea40000300800 */
[----:B------:R-:W2:Y:S01]  /*108560*/  LDL.LU R196, [R1+0x105c] ;  /* 0x00105c0001c47983 */ /* 0x000ea20000300800 */
[----:B------:R1:W-:Y:S04]  /*108570*/  @P0 STG.E [R8.64], R228 ;  /* 0x000000e408000986 */ /* 0x0003e8000c101906 */
[----:B---3--:R3:W-:Y:S04]  /*108580*/  @P3 STG.E [R10.64], R232 ;  /* 0x000000e80a003986 */ /* 0x0087e8000c101906 */
[----:B-1----:R-:W2:Y:S04]  /*108590*/  LDL.LU R228, [R1+0xc7c] ;  /* 0x000c7c0001e47983 */ /* 0x002ea80000300800 */
[----:B---3--:R-:W3:Y:S01]  /*1085a0*/  LDL.LU R232, [R1+0xbac] ;  /* 0x000bac0001e87983 */ /* 0x008ee20000300800 */
[----:B------:R-:W-:-:S02]  /*1085b0*/  ISETP.LT.AND P4, PT, R67, c[0x0][0x178], !P1 ;  /* 0x00005e0043007a0c */ /* 0x000fc40004f81270 */
[----:B------:R-:W-:Y:S02]  /*1085c0*/  ISETP.LT.AND P2, PT, R51, c[0x0][0x178], !P1 ;  /* 0x00005e0033007a0c */ /* 0x000fe40004f41270 */
[----:B------:R-:W-:Y:S01]  /*1085d0*/  ISETP.LT.AND P5, PT, R15, c[0x0][0x178], !P1 ;  /* 0x00005e000f007a0c */ /* 0x000fe20004fa1270 */
[----:B------:R-:W-:-:S04]  /*1085e0*/  IMAD.WIDE R8, R192, 0x4, R200 ;  /* 0x00000004c0087825 */ /* 0x000fc800078e02c8 */
[----:B------:R-:W-:Y:S01]  /*1085f0*/  IMAD.WIDE R10, R192, 0x4, R202 ;  /* 0x00000004c00a7825 */ /* 0x000fe200078e02ca */
[----:B------:R-:W-:-:S03]  /*108600*/  ISETP.LT.AND P6, PT, R35, c[0x0][0x178], !P1 ;  /* 0x00005e0023007a0c */ /* 0x000fc60004fc1270 */
[----:B------:R-:W-:Y:S01]  /*108610*/  IMAD.WIDE R188, R192, 0x4, R204 ;  /* 0x00000004c0bc7825 */ /* 0x000fe200078e02cc */
[----:B------:R-:W-:Y:S02]  /*108620*/  ISETP.LT.AND P0, PT, R250, c[0x0][0x178], !P1 ;  /* 0x00005e00fa007a0c */ /* 0x000fe40004f01270 */
[----:B------:R-:W-:Y:S01]  /*108630*/  ISETP.LT.AND P3, PT, R247, c[0x0][0x178], !P1 ;  /* 0x00005e00f7007a0c */ /* 0x000fe20004f61270 */
[----:B------:R1:W-:Y:S01]  /*108640*/  @P4 STG.E [R8.64], R240 ;  /* 0x000000f008004986 */ /* 0x0003e2000c101906 */
[----:B------:R1:W-:Y:S02]  /*108650*/  @P2 STG.E [R10.64], R197 ;  /* 0x000000c50a002986 */ /* 0x0003e4000c101906 */
[----:B------:R-:W-:-:S04]  /*108660*/  IMAD.WIDE R190, R192, 0x4, R206 ;  /* 0x00000004c0be7825 */ /* 0x000fc800078e02ce */
[----:B-1----:R-:W-:-:S04]  /*108670*/  IMAD.WIDE R8, R192, 0x4, R208 ;  /* 0x00000004c0087825 */ /* 0x002fc800078e02d0 */
[----:B------:R-:W-:Y:S01]  /*108680*/  IMAD.WIDE R10, R192, 0x4, R210 ;  /* 0x00000004c00a7825 */ /* 0x000fe200078e02d2 */
[----:B----4-:R1:W-:Y:S03]  /*108690*/  @P5 STG.E [R188.64], R251 ;  /* 0x000000fbbc005986 */ /* 0x0103e6000c101906 */
[----:B------:R4:W-:Y:S01]  /*1086a0*/  @P6 STG.E [R190.64], R229 ;  /* 0x000000e5be006986 */ /* 0x0009e2000c101906 */
[----:B-1----:R-:W3:Y:S01]  /*1086b0*/  LDL.LU R251, [R1+0x9cc] ;  /* 0x0009cc0001fb7983 */ /* 0x002ee20000300800 */
[----:B------:R-:W3:Y:S02]  /*1086c0*/  LDL.LU R197, [R1+0x9bc] ;  /* 0x0009bc0001c57983 */ /* 0x000ee40000300800 */
[----:B----4-:R-:W4:Y:S01]  /*1086d0*/  LDL.LU R229, [R1+0x57c] ;  /* 0x00057c0001e57983 */ /* 0x010f220000300800 */
        /* <DEDUP_REMOVED lines=11> */
[----:B------:R-:W-:-:S04]  /*108790*/  IMAD.WIDE R10, R192, 0x4, R214 ;  /* 0x00000004c00a7825 */ /* 0x000fc800078e02d6 */
[----:B------:R-:W-:Y:S01]  /*1087a0*/  @P4 STG.E [R8.64], R233 ;  /* 0x000000e908004986 */ /* 0x000fe2000c101906 */
[----:B------:R1:W-:Y:S04]  /*1087b0*/  @P2 STG.E [R10.64], R196 ;  /* 0x000000c40a002986 */ /* 0x0003e8000c101906 */
[----:B------:R-:W-:Y:S04]  /*1087c0*/  @P5 STG.E [R188.64], R228 ;  /* 0x000000e4bc005986 */ /* 0x000fe8000c101906 */
[----:B-1----:R-:W2:Y:S04]  /*1087d0*/  LDL.LU R196, [R1+0x2d88] ;  /* 0x002d880001c47983 */ /* 0x002ea80000300800 */
[----:B---3--:R1:W-:Y:S04]  /*1087e0*/  @P6 STG.E [R190.64], R232 ;  /* 0x000000e8be006986 */ /* 0x0083e8000c101906 */
[----:B-1----:R-:W3:Y:S01]  /*1087f0*/  LDL.LU R232, [R1+0x2d78] ;  /* 0x002d780001e87983 */ /* 0x002ee20000300800 */
[----:B------:R-:W-:-:S02]  /*108800*/  ISETP.LT.AND P0, PT, R238, c[0x0][0x178], !P1 ;  /* 0x00005e00ee007a0c */ /* 0x000fc40004f01270 */
[----:B------:R-:W-:Y:S02]  /*108810*/  ISETP.GE.AND P3, PT, R193, c[0x0][0x17c], PT ;  /* 0x00005f00c1007a0c */ /* 0x000fe40003f66270 */
[----:B------:R-:W-:Y:S01]  /*108820*/  ISETP.LT.AND P2, PT, R237, c[0x0][0x178], !P1 ;  /* 0x00005e00ed007a0c */ /* 0x000fe20004f41270 */
[----:B------:R-:W-:Y:S01]  /*108830*/  IMAD.WIDE R8, R192, 0x4, R220 ;  /* 0x00000004c0087825 */ /* 0x000fe200078e02dc */
[----:B------:R-:W-:Y:S02]  /*108840*/  ISETP.LT.AND P1, PT, R236, c[0x0][0x178], !P1 ;  /* 0x00005e00ec007a0c */ /* 0x000fe40004f21270 */
[----:B------:R-:W-:Y:S02]  /*108850*/  ISETP.LT.AND P4, PT, R115, c[0x0][0x178], !P3 ;  /* 0x00005e0073007a0c */ /* 0x000fe40005f81270 */
[----:B------:R-:W-:Y:S01]  /*108860*/  ISETP.LT.AND P6, PT, R99, c[0x0][0x178], !P3 ;  /* 0x00005e0063007a0c */ /* 0x000fe20005fc1270 */
[----:B------:R-:W3:Y:S01]  /*108870*/  LDL.LU R240, [R1+0x2d48] ;  /* 0x002d480001f07983 */ /* 0x000ee20000300800 */
[----:B------:R-:W3:Y:S02]  /*108880*/  LDL.LU R233, [R1+0x2cd8] ;  /* 0x002cd80001e97983 */ /* 0x000ee40000300800 */
[----:B------:R-:W3:Y:S01]  /*108890*/  LDL.LU R228, [R1+0x2a68] ;  /* 0x002a680001e47983 */ /* 0x000ee20000300800 */
[C---:B------:R-:W-:Y:S01]  /*1088a0*/  IADD3 R193, R192.reuse, c[0x0][0x198], RZ ;  /* 0x00006600c0c17a10 */ /* 0x040fe20007ffe0ff */
[----:B------:R-:W-:-:S04]  /*1088b0*/  IMAD.WIDE R10, R192, 0x4, R224 ;  /* 0x00000004c00a7825 */ /* 0x000fc800078e02e0 */
[----:B------:R-:W-:-:S04]  /*1088c0*/  IMAD.WIDE R188, R193, 0x4, R2 ;  /* 0x00000004c1bc7825 */ /* 0x000fc800078e0202 */
[----:B------:R-:W-:Y:S01]  /*1088d0*/  IMAD.WIDE R190, R193, 0x4, R4 ;  /* 0x00000004c1be7825 */ /* 0x000fe200078e0204 */
[----:B------:R1:W-:Y:S04]  /*1088e0*/  @P0 STG.E [R8.64], R251 ;  /* 0x000000fb08000986 */ /* 0x0003e8000c101906 */
[----:B-1----:R-:W3:Y:S01]  /*1088f0*/  LDL.LU R251, [R1+0x2808] ;  /* 0x0028080001fb7983 */ /* 0x002ee20000300800 */
[----:B------:R-:W-:-:S05]  /*108900*/  IMAD.WIDE R8, R192, 0x4, R222 ;  /* 0x00000004c0087825 */ /* 0x000fca00078e02de */
[----:B------:R-:W-:Y:S01]  /*108910*/  @P2 STG.E [R8.64], R197 ;  /* 0x000000c508002986 */ /* 0x000fe2000c101906 */
[----:B----4-:R-:W-:Y:S03]  /*108920*/  @P1 STG.E [R10.64], R229 ;  /* 0x000000e50a001986 */ /* 0x010fe6000c101906 */
[----:B------:R1:W-:Y:S04]  /*108930*/  @P4 STG.E [R188.64], R226 ;  /* 0x000000e2bc004986 */ /* 0x0003e8000c101906 */
[----:B-1----:R-:W4:Y:S01]  /*108940*/  LDL.LU R226, [R1+0x2338] ;  /* 0x0023380001e27983 */ /* 0x002f220000300800 */
[----:B------:R-:W-:Y:S02]  /*108950*/  ISETP.LT.AND P5, PT, R83, c[0x0][0x178], !P3 ;  /* 0x00005e0053007a0c */ /* 0x000fe40005fa1270 */
        /* <DEDUP_REMOVED lines=9> */
[----:B-1----:R-:W2:Y:S04]  /*1089f0*/  LDL.LU R196, [R1+0x13a8] ;  /* 0x0013a80001c47983 */ /* 0x002ea80000300800 */
[----:B---3--:R1:W-:Y:S04]  /*108a00*/  @P0 STG.E [R10.64], R232 ;  /* 0x000000e80a000986 */ /* 0x0083e8000c101906 */
[----:B-1----:R-:W3:Y:S01]  /*108a10*/  LDL.LU R232, [R1+0x1258] ;  /* 0x0012580001e87983 */ /* 0x002ee20000300800 */
[----:B------:R-:W-:-:S02]  /*108a20*/  ISETP.LT.AND P1, PT, R51, c[0x0][0x178], !P3 ;  /* 0x00005e0033007a0c */ /* 0x000fc40005f21270 */
[----:B------:R-:W-:Y:S02]  /*108a30*/  ISETP.LT.AND P2, PT, R15, c[0x0][0x178], !P3 ;  /* 0x00005e000f007a0c */ /* 0x000fe40005f41270 */
[----:B------:R-:W-:Y:S02]  /*108a40*/  ISETP.LT.AND P4, PT, R35, c[0x0][0x178], !P3 ;  /* 0x00005e0023007a0c */ /* 0x000fe40005f81270 */
[----:B------:R-:W-:Y:S01]  /*108a50*/  ISETP.LT.AND P6, PT, R250, c[0x0][0x178], !P3 ;  /* 0x00005e00fa007a0c */ /* 0x000fe20005fc1270 */
[----:B------:R-:W-:-:S04]  /*108a60*/  IMAD.WIDE R8, R193, 0x4, R202 ;  /* 0x00000004c1087825 */ /* 0x000fc800078e02ca */
[----:B------:R-:W-:-:S04]  /*108a70*/  IMAD.WIDE R10, R193, 0x4, R204 ;  /* 0x00000004c10a7825 */ /* 0x000fc800078e02cc */
[----:B------:R-:W-:-:S04]  /*108a80*/  IMAD.WIDE R188, R193, 0x4, R206 ;  /* 0x00000004c1bc7825 */ /* 0x000fc800078e02ce */
[----:B------:R-:W-:Y:S01]  /*108a90*/  IMAD.WIDE R190, R193, 0x4, R208 ;  /* 0x00000004c1be7825 */ /* 0x000fe200078e02d0 */
[----:B------:R-:W-:Y:S02]  /*108aa0*/  ISETP.LT.AND P5, PT, R247, c[0x0][0x178], !P3 ;  /* 0x00005e00f7007a0c */ /* 0x000fe40005fa1270 */
[----:B------:R-:W-:Y:S01]  /*108ab0*/  ISETP.LT.AND P0, PT, R246, c[0x0][0x178], !P3 ;  /* 0x00005e00f6007a0c */ /* 0x000fe20005f01270 */
[----:B------:R-:W-:Y:S01]  /*108ac0*/  @P1 STG.E [R8.64], R240 ;  /* 0x000000f008001986 */ /* 0x000fe2000c101906 */
[----:B------:R-:W-:Y:S02]  /*108ad0*/  @P2 STG.E [R10.64], R233 ;  /* 0x000000e90a002986 */ /* 0x000fe4000c101906 */
[----:B------:R1:W-:Y:S02]  /*108ae0*/  @P4 STG.E [R188.64], R228 ;  /* 0x000000e4bc004986 */ /* 0x0003e4000c101906 */
[----:B-1----:R-:W3:Y:S01]  /*108af0*/  LDL.LU R228, [R1+0x1068] ;  /* 0x0010680001e47983 */ /* 0x002ee20000300800 */
[----:B------:R-:W-:-:S04]  /*108b00*/  IMAD.WIDE R8, R193, 0x4, R210 ;  /* 0x00000004c1087825 */ /* 0x000fc800078e02d2 */
[----:B------:R-:W-:Y:S01]  /*108b10*/  IMAD.WIDE R10, R193, 0x4, R212 ;  /* 0x00000004c10a7825 */ /* 0x000fe200078e02d4 */
[----:B------:R1:W-:Y:S04]  /*108b20*/  @P6 STG.E [R190.64], R251 ;  /* 0x000000fbbe006986 */ /* 0x0003e8000c101906 */
[----:B-1----:R-:W3:Y:S01]  /*108b30*/  LDL.LU R251, [R1+0xe48] ;  /* 0x000e480001fb7983 */ /* 0x002ee20000300800 */
[----:B------:R-:W3:Y:S03]  /*108b40*/  LDL.LU R233, [R1+0x2ddc] ;  /* 0x002ddc0001e97983 */ /* 0x000ee60000300800 */
[----:B----4-:R1:W-:Y:S04]  /*108b50*/  @P5 STG.E [R8.64], R226 ;  /* 0x000000e208005986 */ /* 0x0103e8000c101906 */
        /* <DEDUP_REMOVED lines=11> */
[----:B------:R1:W-:Y:S01]  /*108c10*/  @P1 STG.E [R8.64], R197 ;  /* 0x000000c508001986 */ /* 0x0003e2000c101906 */
[----:B------:R-:W-:Y:S01]  /*108c20*/  @P2 STG.E [R10.64], R229 ;  /* 0x000000e50a002986 */ /* 0x000fe2000c101906 */
[----:B------:R1:W-:Y:S03]  /*108c30*/  @P4 STG.E [R188.64], R196 ;  /* 0x000000c4bc004986 */ /* 0x0003e6000c101906 */
[----:B-1----:R-:W2:Y:S04]  /*108c40*/  LDL.LU R197, [R1+0x2d7c] ;  /* 0x002d7c0001c57983 */ /* 0x002ea80000300800 */
[----:B------:R-:W2:Y:S04]  /*108c50*/  LDL.LU R196, [R1+0x2d4c] ;  /* 0x002d4c0001c47983 */ /* 0x000ea80000300800 */
[----:B---3--:R1:W-:Y:S04]  /*108c60*/  @P6 STG.E [R190.64], R232 ;  /* 0x000000e8be006986 */ /* 0x0083e8000c101906 */
[----:B-1----:R-:W3:Y:S01]  /*108c70*/  LDL.LU R232, [R1+0x2cdc] ;  /* 0x002cdc0001e87983 */ /* 0x002ee20000300800 */
[----:B------:R-:W-:Y:S01]  /*108c80*/  ISETP.LT.AND P5, PT, R236, c[0x0][0x178], !P3 ;  /* 0x00005e00ec007a0c */ /* 0x000fe20005fa1270 */
[----:B------:R-:W-:Y:S01]  /*108c90*/  ISETP.LT.AND P3, PT, R237, c[0x0][0x178], !P3 ;  /* 0x00005e00ed007a0c */ /* 0x000fe20005f61270 */
[----:B------:R-:W-:Y:S01]  /*108ca0*/  ISETP.GE.AND P0, PT, R192, c[0x0][0x17c], PT ;  /* 0x00005f00c0007a0c */ /* 0x000fe20003f06270 */
[----:B------:R-:W-:-:S04]  /*108cb0*/  IMAD.WIDE R10, R193, 0x4, R222 ;  /* 0x00000004c10a7825 */ /* 0x000fc800078e02de */
[C---:B------:R-:W-:Y:S01]  /*108cc0*/  IMAD.WIDE R188, R193.reuse, 0x4, R224 ;  /* 0x00000004c1bc7825 */ /* 0x040fe200078e02e0 */
[----:B------:R-:W-:Y:S02]  /*108cd0*/  IADD3 R8, R193, c[0x0][0x198], RZ ;  /* 0x00006600c1087a10 */ /* 0x000fe40007ffe0ff */
[----:B------:R-:W-:Y:S02]  /*108ce0*/  ISETP.LT.AND P1, PT, R115, c[0x0][0x178], !P0 ;  /* 0x00005e0073007a0c */ /* 0x000fe40004721270 */
[----:B------:R-:W-:Y:S02]  /*108cf0*/  ISETP.LT.AND P2, PT, R99, c[0x0][0x178], !P0 ;  /* 0x00005e0063007a0c */ /* 0x000fe40004741270 */
[----:B------:R-:W-:Y:S01]  /*108d00*/  ISETP.LT.AND P4, PT, R83, c[0x0][0x178], !P0 ;  /* 0x00005e0053007a0c */ /* 0x000fe20004781270 */
[----:B------:R-:W3:Y:S04]  /*108d10*/  LDL.LU R229, [R1+0x2a6c] ;  /* 0x002a6c0001e57983 */ /* 0x000ee80000300800 */
[----:B------:R1:W-:Y:S01]  /*108d20*/  @P3 STG.E [R10.64], R228 ;  /* 0x000000e40a003986 */ /* 0x0003e2000c101906 */
[----:B------:R-:W-:-:S03]  /*108d30*/  IMAD.WIDE R190, R8, 0x4, R6 ;  /* 0x0000000408be7825 */ /* 0x000fc600078e0206 */
[----:B-1----:R-:W3:Y:S01]  /*108d40*/  LDL.LU R228, [R1+0x280c] ;  /* 0x00280c0001e47983 */ /* 0x002ee20000300800 */
[----:B------:R-:W-:-:S03]  /*108d50*/  IMAD.WIDE R10, R8, 0x4, R2 ;  /* 0x00000004080a7825 */ /* 0x000fc600078e0202 */
[----:B------:R1:W-:Y:S04]  /*108d60*/  @P5 STG.E [R188.64], R251 ;  /* 0x000000fbbc005986 */ /* 0x0003e8000c101906 */
[----:B------:R1:W-:Y:S04]  /*108d70*/  @P1 STG.E [R10.64], R233 ;  /* 0x000000e90a001986 */ /* 0x0003e8000c101906 */
[----:B-1----:R-:W3:Y:S01]  /*108d80*/  LDL.LU R251, [R1+0x233c] ;  /* 0x00233c0001fb7983 */ /* 0x002ee20000300800 */
[----:B------:R-:W-:-:S04]  /*108d90*/  IMAD.WIDE R188, R8, 0x4, R4 ;  /* 0x0000000408bc7825 */ /* 0x000fc800078e0204 */
[----:B------:R-:W3:Y:S02]  /*108da0*/  LDL.LU R9, [R1+0x714c] ;  /* 0x00714c0001097983 */ /* 0x000ee40000300800 */
[----:B------:R-:W3:Y:S01]  /*108db0*/  LDL.LU R233, [R1+0x20dc] ;  /* 0x0020dc0001e97983 */ /* 0x000ee20000300800 */
[----:B----4-:R1:W-:Y:S04]  /*108dc0*/  @P2 STG.E [R188.64], R226 ;  /* 0x000000e2bc002986 */ /* 0x0103e8000c101906 */
        /* <DEDUP_REMOVED lines=9> */
[----:B------:R-:W-:Y:S04]  /*108e60*/  @P5 STG.E [R10.64], R197 ;  /* 0x000000c50a005986 */ /* 0x000fe8000c101906 */
[----:B------:R1:W-:Y:S04]  /*108e70*/  @P3 STG.E [R188.64], R196 ;  /* 0x000000c4bc003986 */ /* 0x0003e8000c101906 */
[----:B-1----:R-:W2:Y:S04]  /*108e80*/  LDL.LU R196, [R1+0x13ac] ;  /* 0x0013ac0001c47983 */ /* 0x002ea80000300800 */
[----:B---3--:R1:W-:Y:S04]  /*108e90*/  @P6 STG.E [R190.64], R232 ;  /* 0x000000e8be006986 */ /* 0x0083e8000c101906 */
[----:B-1----:R-:W3:Y:S01]  /*108ea0*/  LDL.LU R232, [R1+0x125c] ;  /* 0x00125c0001e87983 */ /* 0x002ee20000300800 */
        /* <DEDUP_REMOVED lines=9> */
[----:B------:R-:W3:Y:S04]  /*108f40*/  LDL.LU R197, [R1+0x106c] ;  /* 0x00106c0001c57983 */ /* 0x000ee80000300800 */
[----:B------:R1:W-:Y:S01]  /*108f50*/  @P1 STG.E [R10.64], R229 ;  /* 0x000000e50a001986 */ /* 0x0003e2000c101906 */
[----:B------:R1:W-:Y:S03]  /*108f60*/  @P2 STG.E [R188.64], R228 ;  /* 0x000000e4bc002986 */ /* 0x0003e6000c101906 */
[----:B-1----:R-:W3:Y:S01]  /*108f70*/  LDL.LU R229, [R1+0xe4c] ;  /* 0x000e4c0001e57983 */ /* 0x002ee20000300800 */
[----:B------:R-:W3:Y:S02]  /*108f80*/  LDL.LU R228, [R1+0x2e28] ;  /* 0x002e280001e47983 */ /* 0x000ee40000300800 */
[----:B------:R-:W-:-:S04]  /*108f90*/  IMAD.WIDE R10, R8, 0x4, R212 ;  /* 0x00000004080a7825 */ /* 0x000fc800078e02d4 */
[C---:B------:R-:W-:Y:S01]  /*108fa0*/  IMAD.WIDE R188, R8.reuse, 0x4, R214 ;  /* 0x0000000408bc7825 */ /* 0x040fe200078e02d6 */
[----:B------:R1:W-:Y:S03]  /*108fb0*/  @P4 STG.E [R190.64], R251 ;  /* 0x000000fbbe004986 */ /* 0x0003e6000c101906 */
[----:B------:R-:W-:Y:S01]  /*108fc0*/  @P5 STG.E [R10.64], R233 ;  /* 0x000000e90a005986 */ /* 0x000fe2000c101906 */
[----:B-1----:R-:W3:Y:S01]  /*108fd0*/  LDL.LU R251, [R1+0x2e18] ;  /* 0x002e180001fb7983 */ /* 0x002ee20000300800 */
[----:B------:R-:W-:-:S03]  /*108fe0*/  IMAD.WIDE R190, R8, 0x4, R216 ;  /* 0x0000000408be7825 */ /* 0x000fc600078e02d8 */
[----:B----4-:R1:W-:Y:S04]  /*108ff0*/  @P3 STG.E [R188.64], R226 ;  /* 0x000000e2bc003986 */ /* 0x0103e8000c101906 */
        /* <DEDUP_REMOVED lines=8> */
[----:B------:R-:W2:Y:S01]  /*109080*/  LDL.LU R233, [R1+0x2dc8] ;  /* 0x002dc80001e97983 */ /* 0x000ea20000300800 */
[----:B------:R1:W-:Y:S04]  /*109090*/  @P2 STG.E [R188.64], R196 ;  /* 0x000000c4bc002986 */ /* 0x0003e8000c101906 */
[----:B-1----:R-:W2:Y:S04]  /*1090a0*/  LDL.LU R196, [R1+0x2db8] ;  /* 0x002db80001c47983 */ /* 0x002ea80000300800 */
[----:B---3--:R1:W-:Y:S04]  /*1090b0*/  @P4 STG.E [R10.64], R232 ;  /* 0x000000e80a004986 */ /* 0x0083e8000c101906 */
[----:B-1----:R-:W3:Y:S01]  /*1090c0*/  LDL.LU R232, [R1+0x2d98] ;  /* 0x002d980001e87983 */ /* 0x002ee20000300800 */
[----:B------:R-:W-:-:S02]  /*1090d0*/  ISETP.GE.AND P1, PT, R9, c[0x0][0x17c], PT ;  /* 0x00005f0009007a0c */ /* 0x000fc40003f26270 */
[----:B------:R-:W-:Y:S01]  /*1090e0*/  ISETP.LT.AND P3, PT, R236, c[0x0][0x178], !P0 ;  /* 0x00005e00ec007a0c */ /* 0x000fe20004761270 */
[----:B------:R-:W-:Y:S01]  /*1090f0*/  ISETP.LT.AND P0, PT, R237, c[0x0][0x178], !P0 ;  /* 0x00005e00ed007a0c */ /* 0x000fe20004701270 */
[----:B------:R-:W-:Y:S02]  /*109100*/  ISETP.LT.AND P5, PT, R115, c[0x0][0x178], !P1 ;  /* 0x00005e0073007a0c */ /* 0x000fe40004fa1270 */
[----:B------:R-:W-:Y:S02]  /*109110*/  ISETP.LT.AND P6, PT, R99, c[0x0][0x178], !P1 ;  /* 0x00005e0063007a0c */ /* 0x000fe40004fc1270 */
[C---:B------:R-:W-:Y:S01]  /*109120*/  IADD3 R192, R8.reuse, c[0x0][0x198], RZ ;  /* 0x0000660008c07a10 */ /* 0x040fe20007ffe0ff */
[----:B------:R-:W-:-:S04]  /*109130*/  IMAD.WIDE R10, R8, 0x4, R222 ;  /* 0x00000004080a7825 */ /* 0x000fc800078e02de */
[----:B------:R-:W-:-:S04]  /*109140*/  IMAD.WIDE R8, R8, 0x4, R224 ;  /* 0x0000000408087825 */ /* 0x000fc800078e02e0 */
[----:B------:R-:W-:-:S04]  /*109150*/  IMAD.WIDE R188, R192, 0x4, R2 ;  /* 0x00000004c0bc7825 */ /* 0x000fc800078e0202 */
[C---:B------:R-:W-:Y:S01]  /*109160*/  IMAD.WIDE R190, R192.reuse, 0x4, R4 ;  /* 0x00000004c0be7825 */ /* 0x040fe200078e0204 */
[----:B------:R-:W-:Y:S02]  /*109170*/  ISETP.LT.AND P2, PT, R83, c[0x0][0x178], !P1 ;  /* 0x00005e0053007a0c */ /* 0x000fe40004f41270 */
[----:B------:R-:W-:Y:S01]  /*109180*/  ISETP.LT.AND P4, PT, R67, c[0x0][0x178], !P1 ;  /* 0x00005e0043007a0c */ /* 0x000fe20004f81270 */
[----:B------:R-:W-:Y:S01]  /*109190*/  @P0 STG.E [R10.64], R197 ;  /* 0x000000c50a000986 */ /* 0x000fe2000c101906 */
[----:B------:R-:W-:Y:S02]  /*1091a0*/  @P3 STG.E [R8.64], R229 ;  /* 0x000000e508003986 */ /* 0x000fe4000c101906 */
[----:B------:R1:W-:Y:S02]  /*1091b0*/  @P5 STG.E [R188.64], R228 ;  /* 0x000000e4bc005986 */ /* 0x0003e4000c101906 */
[----:B-1----:R-:W3:Y:S01]  /*1091c0*/  LDL.LU R228, [R1+0x2d68] ;  /* 0x002d680001e47983 */ /* 0x002ee20000300800 */
[----:B------:R-:W3:Y:S02]  /*1091d0*/  LDL.LU R193, [R1+0x7150] ;  /* 0x0071500001c17983 */ /* 0x000ee40000300800 */
[----:B------:R-:W-:-:S04]  /*1091e0*/  IMAD.WIDE R8, R192, 0x4, R6 ;  /* 0x00000004c0087825 */ /* 0x000fc800078e0206 */
[----:B------:R-:W-:Y:S01]  /*1091f0*/  IMAD.WIDE R10, R192, 0x4, R200 ;  /* 0x00000004c00a7825 */ /* 0x000fe200078e02c8 */
[----:B------:R1:W-:Y:S04]  /*109200*/  @P6 STG.E [R190.64], R251 ;  /* 0x000000fbbe006986 */ /* 0x0003e8000c101906 */
[----:B-1----:R-:W3:Y:S01]  /*109210*/  LDL.LU R251, [R1+0x2d18] ;  /* 0x002d180001fb7983 */ /* 0x002ee20000300800 */
[----:B------:R-:W3:Y:S02]  /*109220*/  LDL.LU R197, [R1+0x2a98] ;  /* 0x002a980001c57983 */ /* 0x000ee40000300800 */
[----:B------:R-:W3:Y:S01]  /*109230*/  LDL.LU R229, [R1+0x2868] ;  /* 0x0028680001e57983 */ /* 0x000ee20000300800 */
        /* <DEDUP_REMOVED lines=13> */
[----:B------:R-:W-:Y:S01]  /*109310*/  @P0 STG.E [R10.64], R233 ;  /* 0x000000e90a000986 */ /* 0x000fe2000c101906 */
[----:B------:R1:W-:Y:S03]  /*109320*/  @P5 STG.E [R188.64], R196 ;  /* 0x000000c4bc005986 */ /* 0x0003e6000c101906 */
[----:B-1----:R-:W2:Y:S04]  /*109330*/  LDL.LU R196, [R1+0x1ea8] ;  /* 0x001ea80001c47983 */ /* 0x002ea80000300800 */
[----:B---3--:R1:W-:Y:S04]  /*109340*/  @P6 STG.E [R190.64], R232 ;  /* 0x000000e8be006986 */ /* 0x0083e8000c101906 */
[----:B-1----:R-:W3:Y:S01]  /*109350*/  LDL.LU R232, [R1+0x13b8] ;  /* 0x0013b80001e87983 */ /* 0x002ee20000300800 */
[----:B------:R-:W-:-:S02]  /*109360*/  ISETP.LT.AND P2, PT, R247, c[0x0][0x178], !P1 ;  /* 0x00005e00f7007a0c */ /* 0x000fc40004f41270 */
[----:B------:R-:W-:Y:S01]  /*109370*/  ISETP.LT.AND P4, PT, R246, c[0x0][0x178], !P1 ;  /* 0x00005e00f6007a0c */ /* 0x000fe20004f81270 */
[----:B------:R-:W-:Y:S01]  /*109380*/  IMAD.WIDE R8, R192, 0x4, R210 ;  /* 0x00000004c0087825 */ /* 0x000fe200078e02d2 */
[----:B------:R-:W-:Y:S02]  /*109390*/  ISETP.LT.AND P3, PT, R245, c[0x0][0x178], !P1 ;  /* 0x00005e00f5007a0c */ /* 0x000fe40004f61270 */
[----:B------:R-:W-:Y:S01]  /*1093a0*/  ISETP.LT.AND P0, PT, R244, c[0x0][0x178], !P1 ;  /* 0x00005e00f4007a0c */ /* 0x000fe20004f01270 */
[----:B------:R-:W-:Y:S01]  /*1093b0*/  IMAD.WIDE R10, R192, 0x4, R212 ;  /* 0x00000004c00a7825 */ /* 0x000fe200078e02d4 */
[----:B------:R-:W-:Y:S02]  /*1093c0*/  ISETP.LT.AND P5, PT, R239, c[0x0][0x178], !P1 ;  /* 0x00005e00ef007a0c */ /* 0x000fe40004fa1270 */
[----:B------:R-:W-:Y:S01]  /*1093d0*/  ISETP.LT.AND P6, PT, R238, c[0x0][0x178], !P1 ;  /* 0x00005e00ee007a0c */ /* 0x000fe20004fc1270 */
[----:B------:R-:W3:Y:S01]  /*1093e0*/  LDL.LU R240, [R1+0x2e2c] ;  /* 0x002e2c0001f07983 */ /* 0x000ee20000300800 */
[----:B------:R-:W3:Y:S02]  /*1093f0*/  LDL.LU R233, [R1+0x2e1c] ;  /* 0x002e1c0001e97983 */ /* 0x000ee40000300800 */
        /* <DEDUP_REMOVED lines=10> */
[----:B----4-:R1:W-:Y:S04]  /*1094a0*/  @P5 STG.E [R188.64], R226 ;  /* 0x000000e2bc005986 */ /* 0x0103e8000c101906 */
[----:B-1----:R-:W4:Y:S01]  /*1094b0*/  LDL.LU R226, [R1+0x2dec] ;  /* 0x002dec0001e27983 */ /* 0x002f220000300800 */
[----:B------:R-:W-:Y:S01]  /*1094c0*/  ISETP.LT.AND P4, PT, R237, c[0x0][0x178], !P1 ;  /* 0x00005e00ed007a0c */ /* 0x000fe20004f81270 */
[----:B------:R-:W-:-:S02]  /*1094d0*/  ISETP.LT.AND P1, PT, R236, c[0x0][0x178], !P1 ;  /* 0x00005e00ec007a0c */ /* 0x000fc40004f21270 */
[----:B------:R-:W-:-:S04]  /*1094e0*/  IMAD.WIDE R8, R192, 0x4, R222 ;  /* 0x00000004c0087825 */ /* 0x000fc800078e02de */
[----:B------:R-:W-:Y:S01]  /*1094f0*/  IMAD.WIDE R10, R192, 0x4, R224 ;  /* 0x00000004c00a7825 */ /* 0x000fe200078e02e0 */
[----:B------:R-:W-:Y:S01]  /*109500*/  ISETP.GE.AND P2, PT, R193, c[0x0][0x17c], PT ;  /* 0x00005f00c1007a0c */ /* 0x000fe20003f46270 */
        /* <DEDUP_REMOVED lines=12> */
[----:B------:R-:W-:Y:S02]  /*1095d0*/  ISETP.LT.AND P0, PT, R67, c[0x0][0x178], !P2 ;  /* 0x00005e0043007a0c */ /* 0x000fe40005701270 */
[----:B------:R-:W-:Y:S02]  /*1095e0*/  IADD3 R192, R192, c[0x0][0x198], RZ ;  /* 0x00006600c0c07a10 */ /* 0x000fe40007ffe0ff */
[----:B------:R-:W-:-:S03]  /*1095f0*/  ISETP.LT.AND P4, PT, R51, c[0x0][0x178], !P2 ;  /* 0x00005e0033007a0c */ /* 0x000fc60005781270 */
[----:B------:R-:W-:-:S04]  /*109600*/  IMAD.WIDE R8, R192, 0x4, R2 ;  /* 0x00000004c0087825 */ /* 0x000fc800078e0202 */
[----:B------:R-:W-:-:S04]  /*109610*/  IMAD.WIDE R10, R192, 0x4, R4 ;  /* 0x00000004c00a7825 */ /* 0x000fc800078e0204 */
[----:B------:R-:W-:-:S04]  /*109620*/  IMAD.WIDE R188, R192, 0x4, R6 ;  /* 0x00000004c0bc7825 */ /* 0x000fc800078e0206 */
[C---:B------:R-:W-:Y:S01]  /*109630*/  IMAD.WIDE R190, R192.reuse, 0x4, R200 ;  /* 0x00000004c0be7825 */ /* 0x040fe200078e02c8 */
[----:B------:R-:W-:Y:S01]  /*109640*/  ISETP.LT.AND P1, PT, R15, c[0x0][0x178], !P2 ;  /* 0x00005e000f007a0c */ /* 0x000fe20005721270 */
[----:B------:R-:W-:Y:S02]  /*109650*/  @P3 STG.E [R8.64], R240 ;  /* 0x000000f008003986 */ /* 0x000fe4000c101906 */
[----:B------:R-:W-:Y:S02]  /*109660*/  @P5 STG.E [R10.64], R233 ;  /* 0x000000e90a005986 */ /* 0x000fe4000c101906 */
[----:B------:R1:W-:Y:S02]  /*109670*/  @P6 STG.E [R188.64], R228 ;  /* 0x000000e4bc006986 */ /* 0x0003e4000c101906 */
[----:B-1----:R-:W3:Y:S01]  /*109680*/  LDL.LU R228, [R1+0x2a9c] ;  /* 0x002a9c0001e47983 */ /* 0x002ee20000300800 */
        /* <DEDUP_REMOVED lines=31> */
[----:B------:R-:W-:Y:S01]  /*109880*/  ISETP.LT.AND P2, PT, R236, c[0x0][0x178], !P2 ;  /* 0x00005e00ec007a0c */ /* 0x000fe20005741270 */
[----:B------:R-:W3:Y:S01]  /*109890*/  LDL.LU R197, [R1+0x1940] ;  /* 0x0019400001c57983 */ /* 0x000ee20000300800 */
[----:B------:R-:W3:Y:S02]  /*1098a0*/  LDL.LU R229, [R1+0x1710] ;  /* 0x0017100001e57983 */ /* 0x000ee40000300800 */
[C---:B------:R-:W-:Y:S01]  /*1098b0*/  IMAD.WIDE R188, R192.reuse, 0x4, R222 ;  /* 0x00000004c0bc7825 */ /* 0x040fe200078e02de */
[----:B------:R1:W-:Y:S03]  /*1098c0*/  @P4 STG.E [R8.64], R228 ;  /* 0x000000e408004986 */ /* 0x0003e6000c101906 */
[C---:B------:R-:W-:Y:S01]  /*1098d0*/  IMAD.WIDE R190, R192.reuse, 0x4, R224 ;  /* 0x00000004c0be7825 */ /* 0x040fe200078e02e0 */
[----:B------:R-:W-:Y:S01]  /*1098e0*/  ISETP.GE.AND P0, PT, R193, c[0x0][0x17c], PT ;  /* 0x00005f00c1007a0c */ /* 0x000fe20003f06270 */
[----:B-1----:R-:W3:Y:S02]  /*1098f0*/  LDL.LU R228, [R1+0x14e0] ;  /* 0x0014e00001e47983 */ /* 0x002ee40000300800 */
[----:B------:R-:W-:-:S02]  /*109900*/  IMAD.WIDE R8, R192, 0x4, R218 ;  /* 0x00000004c0087825 */ /* 0x000fc400078e02da */
[----:B------:R1:W-:Y:S04]  /*109910*/  @P1 STG.E [R10.64], R251 ;  /* 0x000000fb0a001986 */ /* 0x0003e8000c101906 */
[----:B------:R-:W-:Y:S04]  /*109920*/  @P3 STG.E [R8.64], R240 ;  /* 0x000000f008003986 */ /* 0x000fe8000c101906 */
[----:B-1----:R-:W3:Y:S01]  /*109930*/  LDL.LU R251, [R1+0x14d0] ;  /* 0x0014d00001fb7983 */ /* 0x002ee20000300800 */
[----:B------:R-:W-:-:S04]  /*109940*/  IMAD.WIDE R10, R192, 0x4, R220 ;  /* 0x00000004c00a7825 */ /* 0x000fc800078e02dc */
[----:B------:R-:W3:Y:S01]  /*109950*/  LDL.LU R193, [R1+0x7158] ;  /* 0x0071580001c17983 */ /* 0x000ee20000300800 */
[----:B------:R1:W-:Y:S04]  /*109960*/  @P5 STG.E [R10.64], R233 ;  /* 0x000000e90a005986 */ /* 0x0003e8000c101906 */
[----:B----4-:R4:W-:Y:S04]  /*109970*/  @P6 STG.E [R188.64], R226 ;  /* 0x000000e2bc006986 */ /* 0x0109e8000c101906 */
[----:B-1----:R-:W3:Y:S04]  /*109980*/  LDL.LU R233, [R1+0xe30] ;  /* 0x000e300001e97983 */ /* 0x002ee80000300800 */
[----:B----4-:R-:W4:Y:S01]  /*109990*/  LDL.LU R226, [R1+0xc40] ;  /* 0x000c400001e27983 */ /* 0x010f220000300800 */
[----:B------:R-:W-:-:S02]  /*1099a0*/  ISETP.LT.AND P4, PT, R115, c[0x0][0x178], !P0 ;  /* 0x00005e0073007a0c */ /* 0x000fc40004781270 */
[----:B------:R-:W-:Y:S02]  /*1099b0*/  ISETP.LT.AND P1, PT, R99, c[0x0][0x178], !P0 ;  /* 0x00005e0063007a0c */ /* 0x000fe40004721270 */
[----:B------:R-:W-:-:S05]  /*1099c0*/  IADD3 R192, R192, c[0x0][0x198], RZ ;  /* 0x00006600c0c07a10 */ /* 0x000fca0007ffe0ff */
[----:B------:R-:W-:-:S04]  /*1099d0*/  IMAD.WIDE R8, R192, 0x4, R2 ;  /* 0x00000004c0087825 */ /* 0x000fc800078e0202 */
[----:B------:R-:W-:Y:S01]  /*1099e0*/  IMAD.WIDE R10, R192, 0x4, R4 ;  /* 0x00000004c00a7825 */ /* 0x000fe200078e0204 */
[----:B--2---:R1:W-:Y:S04]  /*1099f0*/  @P2 STG.E [R190.64], R248 ;  /* 0x000000f8be002986 */ /* 0x0043e8000c101906 */
[----:B-1----:R-:W2:Y:S04]  /*109a00*/  LDL.LU R248, [R1+0xb70] ;  /* 0x000b700001f87983 */ /* 0x002ea80000300800 */
        /* <DEDUP_REMOVED lines=10> */
[----:B------:R-:W-:Y:S01]  /*109ab0*/  IMAD.WIDE R188, R192, 0x4, R202 ;  /* 0x00000004c0bc7825 */ /* 0x000fe200078e02ca */
[----:B------:R-:W-:-:S03]  /*109ac0*/  ISETP.LT.AND P4, PT, R35, c[0x0][0x178], !P0 ;  /* 0x00005e0023007a0c */ /* 0x000fc60004781270 */
[----:B------:R-:W-:Y:S01]  /*109ad0*/  IMAD.WIDE R190, R192, 0x4, R204 ;  /* 0x00000004c0be7825 */ /* 0x000fe200078e02cc */
[----:B------:R-:W-:Y:S01]  /*109ae0*/  ISETP.LT.AND P1, PT, R250, c[0x0][0x178], !P0 ;  /* 0x00005e00fa007a0c */ /* 0x000fe20004721270 */
[----:B------:R-:W3:Y:S04]  /*109af0*/  LDL.LU R240, [R1+0x550] ;  /* 0x0005500001f07983 */ /* 0x000ee80000300800 */
[----:B------:R1:W-:Y:S01]  /*109b00*/  @P6 STG.E [R8.64], R197 ;  /* 0x000000c508006986 */ /* 0x0003e2000c101906 */
[----:B------:R-:W-:Y:S01]  /*109b10*/  ISETP.LT.AND P6, PT, R247, c[0x0][0x178], !P0 ;  /* 0x00005e00f7007a0c */ /* 0x000fe200047c1270 */
[----:B------:R1:W-:Y:S02]  /*109b20*/  @P2 STG.E [R10.64], R229 ;  /* 0x000000e50a002986 */ /* 0x0003e4000c101906 */
[----:B------:R1:W-:Y:S04]  /*109b30*/  @P3 STG.E [R188.64], R228 ;  /* 0x000000e4bc003986 */ /* 0x0003e8000c101906 */
[----:B-1----:R-:W3:Y:S01]  /*109b40*/  LDL.LU R197, [R1+0x4c0] ;  /* 0x0004c00001c57983 */ /* 0x002ee20000300800 */
[----:B------:R-:W-:-:S03]  /*109b50*/  IMAD.WIDE R10, R192, 0x4, R206 ;  /* 0x00000004c00a7825 */ /* 0x000fc600078e02ce */
[----:B------:R-:W3:Y:S01]  /*109b60*/  LDL.LU R228, [R1+0x4b0] ;  /* 0x0004b00001e47983 */ /* 0x000ee20000300800 */
[----:B------:R-:W-:-:S04]  /*109b70*/  IMAD.WIDE R188, R192, 0x4, R208 ;  /* 0x00000004c0bc7825 */ /* 0x000fc800078e02d0 */
[----:B------:R-:W-:Y:S01]  /*109b80*/  IMAD.WIDE R8, R192, 0x4, R210 ;  /* 0x00000004c0087825 */ /* 0x000fe200078e02d2 */
[----:B------:R1:W-:Y:S04]  /*109b90*/  @P5 STG.E [R190.64], R251 ;  /* 0x000000fbbe005986 */ /* 0x0003e8000c101906 */
[----:B-1----:R-:W3:Y:S04]  /*109ba0*/  LDL.LU R251, [R1+0x2d0] ;  /* 0x0002d00001fb7983 */ /* 0x002ee80000300800 */
[----:B------:R-:W-:Y:S04]  /*109bb0*/  @P4 STG.E [R10.64], R233 ;  /* 0x000000e90a004986 */ /* 0x000fe8000c101906 */
[----:B----4-:R1:W-:Y:S04]  /*109bc0*/  @P1 STG.E [R188.64], R226 ;  /* 0x000000e2bc001986 */ /* 0x0103e8000c101906 */
[----:B-1----:R-:W4:Y:S01]  /*109bd0*/  LDL.LU R226, [R1+0x2c0] ;  /* 0x0002c00001e27983 */ /* 0x002f220000300800 */
[----:B------:R-:W-:-:S02]  /*109be0*/  ISETP.LT.AND P5, PT, R246, c[0x0][0x178], !P0 ;  /* 0x00005e00f6007a0c */ /* 0x000fc400047a1270 */
[----:B------:R-:W-:Y:S01]  /*109bf0*/  ISETP.LT.AND P3, PT, R245, c[0x0][0x178], !P0 ;  /* 0x00005e00f5007a0c */ /* 0x000fe20004761270 */
[C---:B------:R-:W-:Y:S01]  /*109c00*/  IMAD.WIDE R10, R192.reuse, 0x4, R212 ;  /* 0x00000004c00a7825 */ /* 0x040fe200078e02d4 */
[----:B--2---:R1:W-:Y:S04]  /*109c10*/  @P6 STG.E [R8.64], R248 ;  /* 0x000000f808006986 */ /* 0x0043e8000c101906 */
[----:B-1----:R-:W2:Y:S01]  /*109c20*/  LDL.LU R248, [R1+0x2304] ;  /* 0x0023040001f87983 */ /* 0x002ea20000300800 */
[----:B------:R-:W-:-:S04]  /*109c30*/  IMAD.WIDE R8, R192, 0x4, R214 ;  /* 0x00000004c0087825 */ /* 0x000fc800078e02d6 */
        /* <DEDUP_REMOVED lines=10> */
[----:B------:R-:W-:Y:S01]  /*109ce0*/  IMAD.WIDE R188, R192, 0x4, R216 ;  /* 0x00000004c0bc7825 */ /* 0x000fe200078e02d8 */
[----:B------:R-:W-:-:S03]  /*109cf0*/  ISETP.GE.AND P2, PT, R193, c[0x0][0x17c], PT ;  /* 0x00005f00c1007a0c */ /* 0x000fc60003f46270 */
[----:B------:R-:W-:-:S04]  /*109d00*/  IMAD.WIDE R190, R192, 0x4, R218 ;  /* 0x00000004c0be7825 */ /* 0x000fc800078e02da */
[----:B------:R-:W-:-:S04]  /*109d10*/  IMAD.WIDE R8, R192, 0x4, R220 ;  /* 0x00000004c0087825 */ /* 0x000fc800078e02dc */
[----:B------:R-:W-:Y:S01]  /*109d20*/  IMAD.WIDE R10, R192, 0x4, R222 ;  /* 0x00000004c00a7825 */ /* 0x000fe200078e02de */
[----:B------:R-:W-:Y:S02]  /*109d30*/  ISETP.LT.AND P0, PT, R236, c[0x0][0x178], !P0 ;  /* 0x00005e00ec007a0c */ /* 0x000fe40004701270 */
[----:B------:R-:W-:Y:S01]  /*109d40*/  ISETP.LT.AND P3, PT, R115, c[0x0][0x178], !P2 ;  /* 0x00005e0073007a0c */ /* 0x000fe20005761270 */
[----:B------:R-:W-:Y:S01]  /*109d50*/  @P4 STG.E [R188.64], R240 ;  /* 0x000000f0bc004986 */ /* 0x000fe2000c101906 */
[----:B------:R-:W-:Y:S02]  /*109d60*/  @P1 STG.E [R190.64], R197 ;  /* 0x000000c5be001986 */ /* 0x000fe4000c101906 */
[----:B------:R1:W-:Y:S01]  /*109d70*/  @P5 STG.E [R8.64], R228 ;  /* 0x000000e408005986 */ /* 0x0003e2000c101906 */
[C---:B------:R-:W-:Y:S01]  /*109d80*/  IADD3 R193, R192.reuse, c[0x0][0x198], RZ ;  /* 0x00006600c0c17a10 */ /* 0x040fe20007ffe0ff */
[----:B-1----:R-:W3:Y:S01]  /*109d90*/  LDL.LU R228, [R1+0x14d4] ;  /* 0x0014d40001e47983 */ /* 0x002ee20000300800 */
[----:B------:R-:W-:-:S03]  /*109da0*/  IMAD.WIDE R8, R192, 0x4, R224 ;  /* 0x00000004c0087825 */ /* 0x000fc600078e02e0 */
[----:B------:R1:W-:Y:S04]  /*109db0*/  @P6 STG.E [R10.64], R251 ;  /* 0x000000fb0a006986 */ /* 0x0003e8000c101906 */
[----:B-1----:R-:W3:Y:S01]  /*109dc0*/  LDL.LU R251, [R1+0xe34] ;  /* 0x000e340001fb7983 */ /* 0x002ee20000300800 */
[----:B------:R-:W-:-:S04]  /*109dd0*/  IMAD.WIDE R10, R193, 0x4, R2 ;  /* 0x00000004c10a7825 */ /* 0x000fc800078e0202 */
[----:B------:R-:W3:Y:S02]  /*109de0*/  LDL.LU R240, [R1+0xc44] ;  /* 0x000c440001f07983 */ /* 0x000ee40000300800 */
[----:B------:R-:W3:Y:S01]  /*109df0*/  LDL.LU R192, [R1+0x715c] ;  /* 0x00715c0001c07983 */ /* 0x000ee20000300800 */
[----:B------:R-:W3:Y:S04]  /*109e00*/  LDL.LU R197, [R1+0xb74] ;  /* 0x000b740001c57983 */ /* 0x000ee80000300800 */
        /* <DEDUP_REMOVED lines=14> */
[----:B------:R-:W-:Y:S03]  /*109ef0*/  @P5 STG.E [R188.64], R196 ;  /* 0x000000c4bc005986 */ /* 0x000fe6000c101906 */
        /* <DEDUP_REMOVED lines=9> */
[----:B------:R-:W-:Y:S02]  /*109f90*/  ISETP.LT.AND P5, PT, R246, c[0x0][0x178], !P2 ;  /* 0x00005e00f6007a0c */ /* 0x000fe400057a1270 */
[----:B------:R-:W-:Y:S01]  /*109fa0*/  ISETP.LT.AND P6, PT, R245, c[0x0][0x178], !P2 ;  /* 0x00005e00f5007a0c */ /* 0x000fe200057c1270 */
[----:B------:R-:W3:Y:S01]  /*109fb0*/  LDL.LU R233, [R1+0x4b4] ;  /* 0x0004b40001e97983 */ /* 0x000ee20000300800 */
[----:B------:R-:W3:Y:S02]  /*109fc0*/  LDL.LU R196, [R1+0x2d4] ;  /* 0x0002d40001c47983 */ /* 0x000ee40000300800 */
[C---:B------:R-:W-:Y:S01]  /*109fd0*/  IMAD.WIDE R188, R193.reuse, 0x4, R212 ;  /* 0x00000004c1bc7825 */ /* 0x040fe200078e02d4 */
[----:B------:R1:W-:Y:S03]  /*109fe0*/  @P3 STG.E [R8.64], R228 ;  /* 0x000000e408003986 */ /* 0x0003e6000c101906 */
[C---:B------:R-:W-:Y:S01]  /*109ff0*/  IMAD.WIDE R190, R193.reuse, 0x4, R214 ;  /* 0x00000004c1be7825 */ /* 0x040fe200078e02d6 */
[----:B-1----:R-:W3:Y:S03]  /*10a000*/  LDL.LU R228, [R1+0x2c4] ;  /* 0x0002c40001e47983 */ /* 0x002ee60000300800 */
[C---:B------:R-:W-:Y:S01]  /*10a010*/  IMAD.WIDE R8, R193.reuse, 0x4, R208 ;  /* 0x00000004c1087825 */ /* 0x040fe200078e02d0 */
[----:B------:R1:W-:Y:S04]  /*10a020*/  @P0 STG.E [R10.64], R251 ;  /* 0x000000fb0a000986 */ /* 0x0003e8000c101906 */
[----:B------:R-:W-:Y:S04]  /*10a030*/  @P1 STG.E [R8.64], R240 ;  /* 0x000000f008001986 */ /* 0x000fe8000c101906 */
[----:B-1----:R-:W3:Y:S01]  /*10a040*/  LDL.LU R251, [R1+0x2e50] ;  /* 0x002e500001fb7983 */ /* 0x002ee20000300800 */
[----:B------:R-:W-:-:S05]  /*10a050*/  IMAD.WIDE R10, R193, 0x4, R210 ;  /* 0x00000004c10a7825 */ /* 0x000fca00078e02d2 */
[----:B------:R-:W-:Y:S04]  /*10a060*/  @P4 STG.E [R10.64], R197 ;  /* 0x000000c50a004986 */ /* 0x000fe8000c101906 */
[----:B----4-:R1:W-:Y:S04]  /*10a070*/  @P5 STG.E [R188.64], R226 ;  /* 0x000000e2bc005986 */ /* 0x0103e8000c101906 */
[----:B-1----:R-:W4:Y:S01]  /*10a080*/  LDL.LU R226, [R1+0x2ab0] ;  /* 0x002ab00001e27983 */ /* 0x002f220000300800 */
[----:B------:R-:W-:Y:S02]  /*10a090*/  ISETP.LT.AND P3, PT, R244, c[0x0][0x178], !P2 ;  /* 0x00005e00f4007a0c */ /* 0x000fe40005761270 */
[----:B------:R-:W-:Y:S01]  /*10a0a0*/  ISETP.LT.AND P0, PT, R239, c[0x0][0x178], !P2 ;  /* 0x00005e00ef007a0c */ /* 0x000fe20005701270 */
[----:B------:R-:W-:-:S04]  /*10a0b0*/  IMAD.WIDE R8, R193, 0x4, R216 ;  /* 0x00000004c1087825 */ /* 0x000fc800078e02d8 */
[----:B------:R-:W-:Y:S01]  /*10a0c0*/  IMAD.WIDE R10, R193, 0x4, R218 ;  /* 0x00000004c10a7825 */ /* 0x000fe200078e02da */
[----:B--2---:R1:W-:Y:S04]  /*10a0d0*/  @P6 STG.E [R190.64], R248 ;  /* 0x000000f8be006986 */ /* 0x0043e8000c101906 */
[----:B-1----:R-:W2:Y:S04]  /*10a0e0*/  LDL.LU R248, [R1+0x27f0] ;  /* 0x0027f00001f87983 */ /* 0x002ea80000300800 */
[----:B------:R-:W-:Y:S01]  /*10a0f0*/  @P3 STG.E [R8.64], R229 ;  /* 0x000000e508003986 */ /* 0x000fe2000c101906 */
[----:B------:R-:W2:Y:S02]  /*10a100*/  LDL.LU R240, [R1+0x2550] ;  /* 0x0025500001f07983 */ /* 0x000ea40000300800 */
[----:B------:R-:W2:Y:S01]  /*10a110*/  LDL.LU R197, [R1+0x20c0] ;  /* 0x0020c00001c57983 */ /* 0x000ea20000300800 */
[----:B---3--:R1:W-:Y:S04]  /*10a120*/  @P0 STG.E [R10.64], R232 ;  /* 0x000000e80a000986 */ /* 0x0083e8000c101906 */
[----:B-1----:R-:W3:Y:S01]  /*10a130*/  LDL.LU R232, [R1+0x1e80] ;  /* 0x001e800001e87983 */ /* 0x002ee20000300800 */
[----:B------:R-:W-:-:S02]  /*10a140*/  ISETP.GE.AND P1, PT, R192, c[0x0][0x17c], PT ;  /* 0x00005f00c0007a0c */ /* 0x000fc40003f26270 */
[----:B------:R-:W-:Y:S02]  /*10a150*/  ISETP.LT.AND P4, PT, R238, c[0x0][0x178], !P2 ;  /* 0x00005e00ee007a0c */ /* 0x000fe40005781270 */
[----:B------:R-:W-:Y:S01]  /*10a160*/  ISETP.LT.AND P5, PT, R237, c[0x0][0x178], !P2 ;  /* 0x00005e00ed007a0c */ /* 0x000fe200057a1270 */
[----:B------:R-:W-:Y:S01]  /*10a170*/  ISETP.LT.AND P2, PT, R236, c[0x0][0x178], !P2 ;  /* 0x00005e00ec007a0c */ /* 0x000fe20005741270 */
[----:B------:R-:W-:Y:S02]  /*10a180*/  ISETP.LT.AND P6, PT, R115, c[0x0][0x178], !P1 ;  /* 0x00005e0073007a0c */ /* 0x000fe40004fc1270 */
[C---:B------:R-:W-:Y:S01]  /*10a190*/  IADD3 R192, R193.reuse, c[0x0][0x198], RZ ;  /* 0x00006600c1c07a10 */ /* 0x040fe20007ffe0ff */
[----:B------:R-:W-:-:S04]  /*10a1a0*/  IMAD.WIDE R8, R193, 0x4, R220 ;  /* 0x00000004c1087825 */ /* 0x000fc800078e02dc */
[----:B------:R-:W-:-:S04]  /*10a1b0*/  IMAD.WIDE R10, R193, 0x4, R222 ;  /* 0x00000004c10a7825 */ /* 0x000fc800078e02de */
[----:B------:R-:W-:-:S04]  /*10a1c0*/  IMAD.WIDE R188, R193, 0x4, R224 ;  /* 0x00000004c1bc7825 */ /* 0x000fc800078e02e0 */
[----:B------:R-:W-:Y:S01]  /*10a1d0*/  IMAD.WIDE R190, R192, 0x4, R2 ;  /* 0x00000004c0be7825 */ /* 0x000fe200078e0202 */
[----:B------:R-:W-:Y:S01]  /*10a1e0*/  ISETP.LT.AND P0, PT, R99, c[0x0][0x178], !P1 ;  /* 0x00005e0063007a0c */ /* 0x000fe20004f01270 */
[----:B------:R-:W3:Y:S01]  /*10a1f0*/  LDL.LU R229, [R1+0x1c10] ;  /* 0x001c100001e57983 */ /* 0x000ee20000300800 */
[----:B------:R-:W-:-:S03]  /*10a200*/  ISETP.LT.AND P3, PT, R83, c[0x0][0x178], !P1 ;  /* 0x00005e0053007a0c */ /* 0x000fc60004f61270 */
        /* <DEDUP_REMOVED lines=9> */
[----:B------:R-:W3:Y:S02]  /*10a2a0*/  LDL.LU R233, [R1+0x1220] ;  /* 0x0012200001e97983 */ /* 0x000ee40000300800 */
[----:B------:R-:W3:Y:S01]  /*10a2b0*/  LDL.LU R196, [R1+0x1030] ;  /* 0x0010300001c47983 */ /* 0x000ee20000300800 */
[----:B----4-:R1:W-:Y:S04]  /*10a2c0*/  @P0 STG.E [R8.64], R226 ;  /* 0x000000e208000986 */ /* 0x0103e8000c101906 */
        /* <DEDUP_REMOVED lines=8> */
[----:B------:R-:W-:-:S04]  /*10a350*/  IMAD.WIDE R10, R192, 0x4, R202 ;  /* 0x00000004c00a7825 */ /* 0x000fc800078e02ca */
[----:B------:R-:W-:Y:S01]  /*10a360*/  @P4 STG.E [R8.64], R240 ;  /* 0x000000f008004986 */ /* 0x000fe2000c101906 */
[----:B------:R-:W-:Y:S04]  /*10a370*/  @P2 STG.E [R10.64], R197 ;  /* 0x000000c50a002986 */ /* 0x000fe8000c101906 */
[----:B---3--:R1:W-:Y:S04]  /*10a380*/  @P5 STG.E [R188.64], R232 ;  /* 0x000000e8bc005986 */ /* 0x0083e8000c101906 */
        /* <DEDUP_REMOVED lines=14> */
[C---:B------:R-:W-:Y:S01]  /*10a470*/  IMAD.WIDE R188, R192.reuse, 0x4, R216 ;  /* 0x00000004c0bc7825 */ /* 0x040fe200078e02d8 */
[----:B-1----:R-:W3:Y:S03]  /*10a480*/  LDL.LU R229, [R1+0x560] ;  /* 0x0005600001e57983 */ /* 0x002ee60000300800 */
[----:B------:R-:W3:Y:S02]  /*10a490*/  LDL.LU R228, [R1+0x2e54] ;  /* 0x002e540001e47983 */ /* 0x000ee40000300800 */
[----:B------:R-:W-:-:S04]  /*10a4a0*/  IMAD.WIDE R8, R192, 0x4, R212 ;  /* 0x00000004c0087825 */ /* 0x000fc800078e02d4 */
[C---:B------:R-:W-:Y:S01]  /*10a4b0*/  IMAD.WIDE R190, R192.reuse, 0x4, R218 ;  /* 0x00000004c0be7825 */ /* 0x040fe200078e02da */
[----:B------:R1:W-:Y:S03]  /*10a4c0*/  @P3 STG.E [R10.64], R251 ;  /* 0x000000fb0a003986 */ /* 0x0003e6000c101906 */
[----:B------:R-:W-:Y:S01]  /*10a4d0*/  @P4 STG.E [R8.64], R233 ;  /* 0x000000e908004986 */ /* 0x000fe2000c101906 */
[----:B-1----:R-:W3:Y:S01]  /*10a4e0*/  LDL.LU R251, [R1+0x2ab4] ;  /* 0x002ab40001fb7983 */ /* 0x002ee20000300800 */
[----:B------:R-:W-:-:S05]  /*10a4f0*/  IMAD.WIDE R10, R192, 0x4, R214 ;  /* 0x00000004c00a7825 */ /* 0x000fca00078e02d6 */
[----:B------:R1:W-:Y:S04]  /*10a500*/  @P2 STG.E [R10.64], R196 ;  /* 0x000000c40a002986 */ /* 0x0003e8000c101906 */
[----:B----4-:R-:W-:Y:S04]  /*10a510*/  @P5 STG.E [R188.64], R226 ;  /* 0x000000e2bc005986 */ /* 0x010fe8000c101906 */
[----:B-1----:R-:W4:Y:S01]  /*10a520*/  LDL.LU R196, [R1+0x27f4] ;  /* 0x0027f40001c47983 */ /* 0x002f220000300800 */
[----:B------:R-:W-:Y:S01]  /*10a530*/  ISETP.LT.AND P0, PT, R238, c[0x0][0x178], !P1 ;  /* 0x00005e00ee007a0c */ /* 0x000fe20004f01270 */
[----:B------:R-:W-:-:S02]  /*10a540*/  IMAD.WIDE R8, R192, 0x4, R220 ;  /* 0x00000004c0087825 */ /* 0x000fc400078e02dc */
[----:B--2---:R1:W-:Y:S04]  /*10a550*/  @P6 STG.E [R190.64], R248 ;  /* 0x000000f8be006986 */ /* 0x0043e8000c101906 */
[----:B-1----:R-:W2:Y:S01]  /*10a560*/  LDL.LU R248, [R1+0x2554] ;  /* 0x0025540001f87983 */ /* 0x002ea20000300800 */
[----:B------:R-:W2:Y:S02]  /*10a570*/  LDL.LU R240, [R1+0x20c4] ;  /* 0x0020c40001f07983 */ /* 0x000ea40000300800 */
[----:B------:R-:W2:Y:S02]  /*10a580*/  LDL.LU R233, [R1+0x1e84] ;  /* 0x001e840001e97983 */ /* 0x000ea40000300800 */
[----:B------:R-:W2:Y:S01]  /*10a590*/  LDL.LU R226, [R1+0x1c14] ;  /* 0x001c140001e27983 */ /* 0x000ea20000300800 */
        /* <DEDUP_REMOVED lines=52> */
[----:B------:R-:W-:-:S04]  /*10a8e0*/  IMAD.WIDE R188, R193, 0x4, R218 ;  /* 0x00000004c1bc7825 */ /* 0x000fc800078e02da */
[C---:B------:R-:W-:Y:S01]  /*10a8f0*/  IMAD.WIDE R190, R193.reuse, 0x4, R220 ;  /* 0x00000004c1be7825 */ /* 0x040fe200078e02dc */
[----:B------:R1:W-:Y:S04]  /*10a900*/  @P5 STG.E [R8.64], R228 ;  /* 0x000000e408005986 */ /* 0x0003e8000c101906 */
[----:B-1----:R-:W3:Y:S01]  /*10a910*/  LDL.LU R228, [R1+0x2ee0] ;  /* 0x002ee00001e47983 */ /* 0x002ee20000300800 */
[----:B------:R-:W-:-:S03]  /*10a920*/  IMAD.WIDE R8, R193, 0x4, R214 ;  /* 0x00000004c1087825 */ /* 0x000fc600078e02d6 */
[----:B------:R1:W-:Y:S04]  /*10a930*/  @P0 STG.E [R10.64], R251 ;  /* 0x000000fb0a000986 */ /* 0x0003e8000c101906 */
[----:B------:R1:W-:Y:S04]  /*10a940*/  @P1 STG.E [R8.64], R197 ;  /* 0x000000c508001986 */ /* 0x0003e8000c101906 */
[----:B-1----:R-:W3:Y:S01]  /*10a950*/  LDL.LU R251, [R1+0x2ea0] ;  /* 0x002ea00001fb7983 */ /* 0x002ee20000300800 */
[----:B------:R-:W-:-:S04]  /*10a960*/  IMAD.WIDE R10, R193, 0x4, R216 ;  /* 0x00000004c10a7825 */ /* 0x000fc800078e02d8 */
[----:B------:R-:W3:Y:S01]  /*10a970*/  LDL.LU R197, [R1+0x2e80] ;  /* 0x002e800001c57983 */ /* 0x000ee20000300800 */
[----:B------:R-:W-:Y:S01]  /*10a980*/  @P2 STG.E [R10.64], R229 ;  /* 0x000000e50a002986 */ /* 0x000fe2000c101906 */
[----:B----4-:R1:W-:Y:S03]  /*10a990*/  @P4 STG.E [R188.64], R196 ;  /* 0x000000c4bc004986 */ /* 0x0103e6000c101906 */
[----:B-1----:R-:W4:Y:S01]  /*10a9a0*/  LDL.LU R196, [R1+0x2e70] ;  /* 0x002e700001c47983 */ /* 0x002f220000300800 */
[----:B------:R-:W-:Y:S01]  /*10a9b0*/  ISETP.LT.AND P5, PT, R236, c[0x0][0x178], !P3 ;  /* 0x00005e00ec007a0c */ /* 0x000fe20005fa1270 */
[----:B------:R-:W-:Y:S02]  /*10a9c0*/  ISETP.LT.AND P3, PT, R237, c[0x0][0x178], !P3 ;  /* 0x00005e00ed007a0c */ /* 0x000fe40005f61270 */
[----:B------:R-:W-:-:S04]  /*10a9d0*/  IMAD.WIDE R8, R193, 0x4, R222 ;  /* 0x00000004c1087825 */ /* 0x000fc800078e02de */
[----:B------:R-:W-:Y:S01]  /*10a9e0*/  IMAD.WIDE R188, R193, 0x4, R224 ;  /* 0x00000004c1bc7825 */ /* 0x000fe200078e02e0 */
[----:B--2---:R1:W-:Y:S04]  /*10a9f0*/  @P6 STG.E [R190.64], R248 ;  /* 0x000000f8be006986 */ /* 0x0043e8000c101906 */
[----:B-1----:R-:W2:Y:S01]  /*10aa00*/  LDL.LU R248, [R1+0x2e40] ;  /* 0x002e400001f87983 */ /* 0x002ea20000300800 */
[----:B------:R-:W2:Y:S03]  /*10aa10*/  LDL.LU R229, [R1+0x2e30] ;  /* 0x002e300001e57983 */ /* 0x000ea60000300800 */
[----:B------:R1:W-:Y:S04]  /*10aa20*/  @P3 STG.E [R8.64], R226 ;  /* 0x000000e208003986 */ /* 0x0003e8000c101906 */
[----:B-1----:R-:W2:Y:S04]  /*10aa30*/  LDL.LU R226, [R1+0x2a20] ;  /* 0x002a200001e27983 */ /* 0x002ea80000300800 */
[----:B---3--:R1:W-:Y:S04]  /*10aa40*/  @P5 STG.E [R188.64], R232 ;  /* 0x000000e8bc005986 */ /* 0x0083e8000c101906 */
[----:B-1----:R-:W3:Y:S01]  /*10aa50*/  LDL.LU R232, [R1+0x2310] ;  /* 0x0023100001e87983 */ /* 0x002ee20000300800 */
[----:B------:R-:W-:-:S02]  /*10aa60*/  ISETP.GE.AND P0, PT, R192, c[0x0][0x17c], PT ;  /* 0x00005f00c0007a0c */ /* 0x000fc40003f06270 */
[----:B------:R-:W-:Y:S01]  /*10aa70*/  IADD3 R10, R193, c[0x0][0x198], RZ ;  /* 0x00006600c10a7a10 */ /* 0x000fe20007ffe0ff */
[----:B------:R-:W3:Y:S01]  /*10aa80*/  LDL.LU R11, [R1+0x7168] ;  /* 0x00716800010b7983 */ /* 0x000ee20000300800 */
[----:B------:R-:W-:Y:S02]  /*10aa90*/  ISETP.LT.AND P1, PT, R115, c[0x0][0x178], !P0 ;  /* 0x00005e0073007a0c */ /* 0x000fe40004721270 */
[----:B------:R-:W-:Y:S02]  /*10aaa0*/  ISETP.LT.AND P2, PT, R99, c[0x0][0x178], !P0 ;  /* 0x00005e0063007a0c */ /* 0x000fe40004741270 */
[----:B------:R-:W-:Y:S01]  /*10aab0*/  ISETP.LT.AND P4, PT, R83, c[0x0][0x178], !P0 ;  /* 0x00005e0053007a0c */ /* 0x000fe20004781270 */
[----:B------:R-:W-:-:S04]  /*10aac0*/  IMAD.WIDE R8, R10, 0x4, R2 ;  /* 0x000000040a087825 */ /* 0x000fc800078e0202 */
[----:B------:R-:W-:Y:S01]  /*10aad0*/  IMAD.WIDE R188, R10, 0x4, R4 ;  /* 0x000000040abc7825 */ /* 0x000fe200078e0204 */
[----:B------:R-:W-:-:S03]  /*10aae0*/  ISETP.LT.AND P5, PT, R67, c[0x0][0x178], !P0 ;  /* 0x00005e0043007a0c */ /* 0x000fc600047a1270 */
[C---:B------:R-:W-:Y:S01]  /*10aaf0*/  IMAD.WIDE R190, R10.reuse, 0x4, R6 ;  /* 0x000000040abe7825 */ /* 0x040fe200078e0206 */
[----:B------:R-:W-:Y:S02]  /*10ab00*/  ISETP.LT.AND P3, PT, R51, c[0x0][0x178], !P0 ;  /* 0x00005e0033007a0c */ /* 0x000fe40004761270 */
[----:B------:R-:W-:Y:S01]  /*10ab10*/  ISETP.LT.AND P6, PT, R15, c[0x0][0x178], !P0 ;  /* 0x00005e000f007a0c */ /* 0x000fe200047c1270 */
        /* <DEDUP_REMOVED lines=13> */
[----:B------:R-:W-:Y:S02]  /*10abf0*/  ISETP.LT.AND P2, PT, R250, c[0x0][0x178], !P0 ;  /* 0x00005e00fa007a0c */ /* 0x000fe40004741270 */
[----:B------:R-:W-:Y:S01]  /*10ac00*/  ISETP.LT.AND P4, PT, R247, c[0x0][0x178], !P0 ;  /* 0x00005e00f7007a0c */ /* 0x000fe20004781270 */
[----:B------:R-:W-:-:S04]  /*10ac10*/  IMAD.WIDE R8, R10, 0x4, R206 ;  /* 0x000000040a087825 */ /* 0x000fc800078e02ce */
[C---:B------:R-:W-:Y:S01]  /*10ac20*/  IMAD.WIDE R188, R10.reuse, 0x4, R208 ;  /* 0x000000040abc7825 */ /* 0x040fe200078e02d0 */
[----:B--2---:R1:W-:Y:S04]  /*10ac30*/  @P6 STG.E [R190.64], R248 ;  /* 0x000000f8be006986 */ /* 0x0043e8000c101906 */
[----:B-1----:R-:W2:Y:S01]  /*10ac40*/  LDL.LU R248, [R1+0x1380] ;  /* 0x0013800001f87983 */ /* 0x002ea20000300800 */
[----:B------:R-:W-:-:S04]  /*10ac50*/  IMAD.WIDE R190, R10, 0x4, R210 ;  /* 0x000000040abe7825 */ /* 0x000fc800078e02d2 */
[----:B------:R1:W-:Y:S02]  /*10ac60*/  @P1 STG.E [R8.64], R229 ;  /* 0x000000e508001986 */ /* 0x0003e4000c101906 */
[----:B------:R-:W2:Y:S01]  /*10ac70*/  LDL.LU R197, [R1+0x1040] ;  /* 0x0010400001c57983 */ /* 0x000ea20000300800 */
[----:B------:R1:W-:Y:S04]  /*10ac80*/  @P2 STG.E [R188.64], R226 ;  /* 0x000000e2bc002986 */ /* 0x0003e8000c101906 */
[----:B-1----:R-:W2:Y:S04]  /*10ac90*/  LDL.LU R229, [R1+0xc50] ;  /* 0x000c500001e57983 */ /* 0x002ea80000300800 */
[----:B------:R-:W2:Y:S04]  /*10aca0*/  LDL.LU R226, [R1+0x2f34] ;  /* 0x002f340001e27983 */ /* 0x000ea80000300800 */
[----:B---3--:R1:W-:Y:S04]  /*10acb0*/  @P4 STG.E [R190.64], R232 ;  /* 0x000000e8be004986 */ /* 0x0083e8000c101906 */
[----:B-1----:R-:W3:Y:S01]  /*10acc0*/  LDL.LU R232, [R1+0x2ee4] ;  /* 0x002ee40001e87983 */ /* 0x002ee20000300800 */
[----:B------:R-:W-:-:S02]  /*10acd0*/  ISETP.LT.AND P5, PT, R246, c[0x0][0x178], !P0 ;  /* 0x00005e00f6007a0c */ /* 0x000fc400047a1270 */
[----:B------:R-:W-:Y:S02]  /*10ace0*/  ISETP.LT.AND P3, PT, R245, c[0x0][0x178], !P0 ;  /* 0x00005e00f5007a0c */ /* 0x000fe40004761270 */
[----:B------:R-:W-:Y:S01]  /*10acf0*/  ISETP.LT.AND P6, PT, R244, c[0x0][0x178], !P0 ;  /* 0x00005e00f4007a0c */ /* 0x000fe200047c1270 */
[----:B------:R-:W-:-:S04]  /*10ad00*/  IMAD.WIDE R8, R10, 0x4, R212 ;  /* 0x000000040a087825 */ /* 0x000fc800078e02d4 */
[----:B------:R-:W-:-:S04]  /*10ad10*/  IMAD.WIDE R188, R10, 0x4, R214 ;  /* 0x000000040abc7825 */ /* 0x000fc800078e02d6 */
[----:B------:R-:W-:Y:S01]  /*10ad20*/  IMAD.WIDE R190, R10, 0x4, R216 ;  /* 0x000000040abe7825 */ /* 0x000fe200078e02d8 */
[----:B------:R-:W-:Y:S02]  /*10ad30*/  ISETP.LT.AND P2, PT, R239, c[0x0][0x178], !P0 ;  /* 0x00005e00ef007a0c */ /* 0x000fe40004741270 */
[----:B------:R-:W-:Y:S01]  /*10ad40*/  ISETP.LT.AND P4, PT, R238, c[0x0][0x178], !P0 ;  /* 0x00005e00ee007a0c */ /* 0x000fe20004781270 */
[----:B------:R-:W-:Y:S01]  /*10ad50*/  @P5 STG.E [R8.64], R233 ;  /* 0x000000e908005986 */ /* 0x000fe2000c101906 */
[----:B------:R1:W-:Y:S03]  /*10ad60*/  @P3 STG.E [R188.64], R228 ;  /* 0x000000e4bc003986 */ /* 0x0003e6000c101906 */
        /* <DEDUP_REMOVED lines=9> */
[----:B------:R-:W-:-:S02]  /*10ae00*/  ISETP.GE.AND P1, PT, R11, c[0x0][0x17c], PT ;  /* 0x00005f000b007a0c */ /* 0x000fc40003f26270 */
[----:B------:R-:W-:Y:S01]  /*10ae10*/  ISETP.LT.AND P3, PT, R236, c[0x0][0x178], !P0 ;  /* 0x00005e00ec007a0c */ /* 0x000fe20004761270 */
[----:B------:R-:W-:Y:S01]  /*10ae20*/  ISETP.LT.AND P0, PT, R237, c[0x0][0x178], !P0 ;  /* 0x00005e00ed007a0c */ /* 0x000fe20004701270 */
        /* <DEDUP_REMOVED lines=10> */
[----:B------:R-:W-:Y:S02]  /*10aed0*/  @P3 STG.E [R10.64], R229 ;  /* 0x000000e50a003986 */ /* 0x000fe4000c101906 */
[----:B------:R1:W-:Y:S02]  /*10aee0*/  @P5 STG.E [R188.64], R226 ;  /* 0x000000e2bc005986 */ /* 0x0003e4000c101906 */
[----:B-1----:R-:W2:Y:S01]  /*10aef0*/  LDL.LU R226, [R1+0x2314] ;  /* 0x0023140001e27983 */ /* 0x002ea20000300800 */
[----:B------:R-:W2:Y:S03]  /*10af00*/  LDL.LU R193, [R1+0x716c] ;  /* 0x00716c0001c17983 */ /* 0x000ea60000300800 */
        /* <DEDUP_REMOVED lines=21> */
[----:B------:R-:W-:Y:S01]  /*10b060*/  @P0 STG.E [R10.64], R233 ;  /* 0x000000e90a000986 */ /* 0x000fe2000c101906 */
[----:B----4-:R1:W-:Y:S03]  /*10b070*/  @P5 STG.E [R188.64], R196 ;  /* 0x000000c4bc005986 */ /* 0x0103e6000c101906 */
        /* <DEDUP_REMOVED lines=21> */
[----:B------:R-:W-:-:S03]  /*10b1d0*/  ISETP.LT.AND P4, PT, R237, c[0x0][0x178], !P1 ;  /* 0x00005e00ed007a0c */ /* 0x000fc60004f81270 */
[----:B------:R-:W-:Y:S01]  /*10b1e0*/  ISETP.LT.AND P1, PT, R236, c[0x0][0x178], !P1 ;  /* 0x00005e00ec007a0c */ /* 0x000fe20004f21270 */
[----:B------:R1:W-:Y:S01]  /*10b1f0*/  @P3 STG.E [R8.64], R197 ;  /* 0x000000c508003986 */ /* 0x0003e2000c101906 */
[----:B------:R-:W-:Y:S03]  /*10b200*/  @P0 STG.E [R10.64], R229 ;  /* 0x000000e50a000986 */ /* 0x000fe6000c101906 */
[----:B------:R1:W-:Y:S01]  /*10b210*/  @P5 STG.E [R188.64], R228 ;  /* 0x000000e4bc005986 */ /* 0x0003e2000c101906 */
[----:B------:R-:W-:Y:S01]  /*10b220*/  ISETP.GE.AND P2, PT, R193, c[0x0][0x17c], PT ;  /* 0x00005f00c1007a0c */ /* 0x000fe20003f46270 */
[C---:B-1----:R-:W-:Y:S02]  /*10b230*/  IMAD.WIDE R8, R192.reuse, 0x4, R222 ;  /* 0x00000004c0087825 */ /* 0x042fe400078e02de */
[----:B------:R-:W3:Y:S02]  /*10b240*/  LDL.LU R228, [R1+0x2f40] ;  /* 0x002f400001e47983 */ /* 0x000ee40000300800 */
[----:B------:R-:W-:-:S02]  /*10b250*/  IMAD.WIDE R10, R192, 0x4, R224 ;  /* 0x00000004c00a7825 */ /* 0x000fc400078e02e0 */
        /* <DEDUP_REMOVED lines=60> */
[----:B------:R-:W-:Y:S01]  /*10b620*/  ISETP.LT.AND P6, PT, R237, c[0x0][0x178], !P2 ;  /* 0x00005e00ed007a0c */ /* 0x000fe200057c1270 */
[----:B------:R-:W-:Y:S01]  /*10b630*/  ISETP.LT.AND P2, PT, R236, c[0x0][0x178], !P2 ;  /* 0x00005e00ec007a0c */ /* 0x000fe20005741270 */
[----:B------:R-:W-:Y:S01]  /*10b640*/  ISETP.GE.AND P0, PT, R193, c[0x0][0x17c], PT ;  /* 0x00005f00c1007a0c */ /* 0x000fe20003f06270 */
[----:B------:R-:W-:-:S04]  /*10b650*/  IMAD.WIDE R8, R192, 0x4, R218 ;  /* 0x00000004c0087825 */ /* 0x000fc800078e02da */
[----:B------:R-:W-:-:S04]  /*10b660*/  IMAD.WIDE R10, R192, 0x4, R220 ;  /* 0x00000004c00a7825 */ /* 0x000fc800078e02dc */
[----:B------:R-:W-:-:S04]  /*10b670*/  IMAD.WIDE R188, R192, 0x4, R222 ;  /* 0x00000004c0bc7825 */ /* 0x000fc800078e02de */
[C---:B------:R-:W-:Y:S01]  /*10b680*/  IMAD.WIDE R190, R192.reuse, 0x4, R224 ;  /* 0x00000004c0be7825 */ /* 0x040fe200078e02e0 */
[----:B------:R-:W-:Y:S02]  /*10b690*/  ISETP.LT.AND P4, PT, R115, c[0x0][0x178], !P0 ;  /* 0x00005e0073007a0c */ /* 0x000fe40004781270 */
[----:B------:R-:W-:Y:S01]  /*10b6a0*/  ISETP.LT.AND P1, PT, R99, c[0x0][0x178], !P0 ;  /* 0x00005e0063007a0c */ /* 0x000fe20004721270 */
[----:B------:R-:W3:Y:S04]  /*10b6b0*/  LDL.LU R193, [R1+0x7174] ;  /* 0x0071740001c17983 */ /* 0x000ee80000300800 */
[----:B------:R-:W-:Y:S01]  /*10b6c0*/  @P3 STG.E [R8.64], R240 ;  /* 0x000000f008003986 */ /* 0x000fe2000c101906 */
[----:B------:R1:W-:Y:S01]  /*10b6d0*/  @P5 STG.E [R10.64], R233 ;  /* 0x000000e90a005986 */ /* 0x0003e2000c101906 */
[----:B------:R-:W-:-:S02]  /*10b6e0*/  IADD3 R192, R192, c[0x0][0x198], RZ ;  /* 0x00006600c0c07a10 */ /* 0x000fc40007ffe0ff */
[----:B------:R1:W-:Y:S04]  /*10b6f0*/  @P6 STG.E [R188.64], R228 ;  /* 0x000000e4bc006986 */ /* 0x0003e8000c101906 */
[----:B-1----:R-:W3:Y:S01]  /*10b700*/  LDL.LU R233, [R1+0x2ed4] ;  /* 0x002ed40001e97983 */ /* 0x002ee20000300800 */
[----:B------:R-:W-:-:S03]  /*10b710*/  IMAD.WIDE R8, R192, 0x4, R2 ;  /* 0x00000004c0087825 */ /* 0x000fc600078e0202 */
[----:B------:R-:W3:Y:S01]  /*10b720*/  LDL.LU R228, [R1+0x2eb4] ;  /* 0x002eb40001e47983 */ /* 0x000ee20000300800 */
[----:B------:R-:W-:-:S03]  /*10b730*/  IMAD.WIDE R10, R192, 0x4, R4 ;  /* 0x00000004c00a7825 */ /* 0x000fc600078e0204 */
[----:B------:R1:W-:Y:S04]  /*10b740*/  @P2 STG.E [R190.64], R251 ;  /* 0x000000fbbe002986 */ /* 0x0003e8000c101906 */
[----:B-1----:R-:W3:Y:S04]  /*10b750*/  LDL.LU R251, [R1+0x2e94] ;  /* 0x002e940001fb7983 */ /* 0x002ee80000300800 */
        /* <DEDUP_REMOVED lines=12> */
[----:B------:R1:W-:Y:S02]  /*10b820*/  @P6 STG.E [R8.64], R197 ;  /* 0x000000c508006986 */ /* 0x0003e4000c101906 */
[----:B------:R-:W2:Y:S01]  /*10b830*/  LDL.LU R240, [R1+0x2a34] ;  /* 0x002a340001f07983 */ /* 0x000ea20000300800 */
[----:B------:R-:W-:Y:S01]  /*10b840*/  @P2 STG.E [R10.64], R229 ;  /* 0x000000e50a002986 */ /* 0x000fe2000c101906 */
[----:B------:R1:W-:Y:S03]  /*10b850*/  @P3 STG.E [R188.64], R226 ;  /* 0x000000e2bc003986 */ /* 0x0003e6000c101906 */
        /* <DEDUP_REMOVED lines=12> */
[----:B------:R1:W-:Y:S04]  /*10b920*/  @P4 STG.E [R8.64], R233 ;  /* 0x000000e908004986 */ /* 0x0003e8000c101906 */
[----:B------:R1:W-:Y:S02]  /*10b930*/  @P1 STG.E [R10.64], R228 ;  /* 0x000000e40a001986 */ /* 0x0003e4000c101906 */
[----:B-1----:R-:W-:-:S02]  /*10b940*/  IMAD.WIDE R8, R192, 0x4, R212 ;  /* 0x00000004c0087825 */ /* 0x002fc400078e02d4 */
[----:B------:R-:W3:Y:S02]  /*10b950*/  LDL.LU R228, [R1+0x1954] ;  /* 0x0019540001e47983 */ /* 0x000ee40000300800 */
[----:B------:R-:W-:Y:S02]  /*10b960*/  IMAD.WIDE R10, R192, 0x4, R214 ;  /* 0x00000004c00a7825 */ /* 0x000fe400078e02d6 */
        /* <DEDUP_REMOVED lines=16> */
[----:B------:R-:W-:Y:S02]  /*10ba70*/  @P4 STG.E [R188.64], R240 ;  /* 0x000000f0bc004986 */ /* 0x000fe4000c101906 */
[----:B------:R-:W-:Y:S01]  /*10ba80*/  @P1 STG.E [R190.64], R197 ;  /* 0x000000c5be001986 */ /* 0x000fe2000c101906 */
[----:B------:R1:W-:Y:S04]  /*10ba90*/  @P5 STG.E [R8.64], R226 ;  /* 0x000000e208005986 */ /* 0x0003e8000c101906 */
[----:B-1----:R-:W2:Y:S04]  /*10baa0*/  LDL.LU R226, [R1+0x14d8] ;  /* 0x0014d80001e27983 */ /* 0x002ea80000300800 */
[----:B---3--:R1:W-:Y:S04]  /*10bab0*/  @P6 STG.E [R10.64], R232 ;  /* 0x000000e80a006986 */ /* 0x0083e8000c101906 */
[----:B-1----:R-:W3:Y:S01]  /*10bac0*/  LDL.LU R232, [R1+0xe38] ;  /* 0x000e380001e87983 */ /* 0x002ee20000300800 */
[----:B------:R-:W-:-:S02]  /*10bad0*/  ISETP.GE.AND P2, PT, R193, c[0x0][0x17c], PT ;  /* 0x00005f00c1007a0c */ /* 0x000fc40003f46270 */
[----:B------:R-:W-:Y:S01]  /*10bae0*/  ISETP.LT.AND P0, PT, R236, c[0x0][0x178], !P0 ;  /* 0x00005e00ec007a0c */ /* 0x000fe20004701270 */
[C---:B------:R-:W-:Y:S01]  /*10baf0*/  IMAD.WIDE R8, R192.reuse, 0x4, R224 ;  /* 0x00000004c0087825 */ /* 0x040fe200078e02e0 */
[----:B------:R-:W3:Y:S01]  /*10bb00*/  LDL.LU R240, [R1+0xc48] ;  /* 0x000c480001f07983 */ /* 0x000ee20000300800 */
[----:B------:R-:W-:Y:S02]  /*10bb10*/  ISETP.LT.AND P3, PT, R115, c[0x0][0x178], !P2 ;  /* 0x00005e0073007a0c */ /* 0x000fe40005761270 */
[----:B------:R-:W-:Y:S02]  /*10bb20*/  IADD3 R193, R192, c[0x0][0x198], RZ ;  /* 0x00006600c0c17a10 */ /* 0x000fe40007ffe0ff */
[----:B------:R-:W-:Y:S02]  /*10bb30*/  ISETP.LT.AND P1, PT, R99, c[0x0][0x178], !P2 ;  /* 0x00005e0063007a0c */ /* 0x000fe40005721270 */
[----:B------:R-:W-:Y:S02]  /*10bb40*/  ISETP.LT.AND P4, PT, R83, c[0x0][0x178], !P2 ;  /* 0x00005e0053007a0c */ /* 0x000fe40005781270 */
[----:B------:R-:W-:-:S02]  /*10bb50*/  ISETP.LT.AND P5, PT, R67, c[0x0][0x178], !P2 ;  /* 0x00005e0043007a0c */ /* 0x000fc400057a1270 */
[----:B------:R-:W-:Y:S01]  /*10bb60*/  ISETP.LT.AND P6, PT, R51, c[0x0][0x178], !P2 ;  /* 0x00005e0033007a0c */ /* 0x000fe200057c1270 */
[C---:B------:R-:W-:Y:S01]  /*10bb70*/  IMAD.WIDE R10, R193.reuse, 0x4, R2 ;  /* 0x00000004c10a7825 */ /* 0x040fe200078e0202 */
[----:B------:R-:W3:Y:S03]  /*10bb80*/  LDL.LU R192, [R1+0x7178] ;  /* 0x0071780001c07983 */ /* 0x000ee60000300800 */
[----:B------:R-:W3:Y:S02]  /*10bb90*/  LDL.LU R197, [R1+0xb78] ;  /* 0x000b780001c57983 */ /* 0x000ee40000300800 */
[C---:B------:R-:W-:Y:S01]  /*10bba0*/  IMAD.WIDE R188, R193.reuse, 0x4, R200 ;  /* 0x00000004c1bc7825 */ /* 0x040fe200078e02c8 */
[----:B------:R1:W-:Y:S03]  /*10bbb0*/  @P0 STG.E [R8.64], R228 ;  /* 0x000000e408000986 */ /* 0x0003e6000c101906 */
[C---:B------:R-:W-:Y:S01]  /*10bbc0*/  IMAD.WIDE R190, R193.reuse, 0x4, R202 ;  /* 0x00000004c1be7825 */ /* 0x040fe200078e02ca */
[----:B-1----:R-:W3:Y:S03]  /*10bbd0*/  LDL.LU R228, [R1+0x998] ;  /* 0x0009980001e47983 */ /* 0x002ee60000300800 */
[C---:B------:R-:W-:Y:S01]  /*10bbe0*/  IMAD.WIDE R8, R193.reuse, 0x4, R4 ;  /* 0x00000004c1087825 */ /* 0x040fe200078e0204 */
[----:B------:R1:W-:Y:S04]  /*10bbf0*/  @P3 STG.E [R10.64], R251 ;  /* 0x000000fb0a003986 */ /* 0x0003e8000c101906 */
[----:B------:R1:W-:Y:S04]  /*10bc00*/  @P1 STG.E [R8.64], R229 ;  /* 0x000000e508001986 */ /* 0x0003e8000c101906 */
[----:B-1----:R-:W3:Y:S01]  /*10bc10*/  LDL.LU R251, [R1+0x7b8] ;  /* 0x0007b80001fb7983 */ /* 0x002ee20000300800 */
[----:B------:R-:W-:-:S04]  /*10bc20*/  IMAD.WIDE R10, R193, 0x4, R6 ;  /* 0x00000004c10a7825 */ /* 0x000fc800078e0206 */
[----:B------:R-:W3:Y:S01]  /*10bc30*/  LDL.LU R229, [R1+0x558] ;  /* 0x0005580001e57983 */ /* 0x000ee20000300800 */
[----:B------:R1:W-:Y:S01]  /*10bc40*/  @P4 STG.E [R10.64], R233 ;  /* 0x000000e90a004986 */ /* 0x0003e2000c101906 */
[----:B----4-:R-:W-:Y:S01]  /*10bc50*/  @P5 STG.E [R188.64], R196 ;  /* 0x000000c4bc005986 */ /* 0x010fe2000c101906 */
[----:B------:R-:W-:Y:S02]  /*10bc60*/  ISETP.LT.AND P3, PT, R15, c[0x0][0x178], !P2 ;  /* 0x00005e000f007a0c */ /* 0x000fe40005761270 */
[----:B------:R-:W-:Y:S01]  /*10bc70*/  ISETP.LT.AND P0, PT, R35, c[0x0][0x178], !P2 ;  /* 0x00005e0023007a0c */ /* 0x000fe20005701270 */
[----:B------:R-:W-:-:S04]  /*10bc80*/  IMAD.WIDE R8, R193, 0x4, R204 ;  /* 0x00000004c1087825 */ /* 0x000fc800078e02cc */
[----:B-1----:R-:W-:Y:S01]  /*10bc90*/  IMAD.WIDE R10, R193, 0x4, R206 ;  /* 0x00000004c10a7825 */ /* 0x002fe200078e02ce */
[----:B--2---:R1:W-:Y:S04]  /*10bca0*/  @P6 STG.E [R190.64], R248 ;  /* 0x000000f8be006986 */ /* 0x0043e8000c101906 */
[----:B-1----:R-:W2:Y:S01]  /*10bcb0*/  LDL.LU R248, [R1+0x4c8] ;  /* 0x0004c80001f87983 */ /* 0x002ea20000300800 */
[----:B------:R-:W4:Y:S02]  /*10bcc0*/  LDL.LU R233, [R1+0x4b8] ;  /* 0x0004b80001e97983 */ /* 0x000f240000300800 */
[----:B------:R-:W4:Y:S01]  /*10bcd0*/  LDL.LU R196, [R1+0x2d8] ;  /* 0x0002d80001c47983 */ /* 0x000f220000300800 */
[----:B------:R1:W-:Y:S04]  /*10bce0*/  @P3 STG.E [R8.64], R226 ;  /* 0x000000e208003986 */ /* 0x0003e8000c101906 */
[----:B-1----:R-:W4:Y:S04]  /*10bcf0*/  LDL.LU R226, [R1+0x2c8] ;  /* 0x0002c80001e27983 */ /* 0x002f280000300800 */
        /* <DEDUP_REMOVED lines=12> */
[----:B------:R1:W-:Y:S01]  /*10bdc0*/  @P1 STG.E [R8.64], R240 ;  /* 0x000000f008001986 */ /* 0x0003e2000c101906 */
[----:B------:R-:W-:Y:S03]  /*10bdd0*/  @P4 STG.E [R10.64], R197 ;  /* 0x000000c50a004986 */ /* 0x000fe6000c101906 */
[----:B------:R1:W-:Y:S02]  /*10bde0*/  @P5 STG.E [R188.64], R228 ;  /* 0x000000e4bc005986 */ /* 0x0003e4000c101906 */
[----:B-1----:R-:W-:-:S02]  /*10bdf0*/  IMAD.WIDE R8, R193, 0x4, R216 ;  /* 0x00000004c1087825 */ /* 0x002fc400078e02d8 */
[----:B------:R-:W3:Y:S02]  /*10be00*/  LDL.LU R228, [R1+0x1e7c] ;  /* 0x001e7c0001e47983 */ /* 0x000ee40000300800 */
[----:B------:R-:W-:Y:S02]  /*10be10*/  IMAD.WIDE R10, R193, 0x4, R218 ;  /* 0x00000004c10a7825 */ /* 0x000fe400078e02da */
[----:B------:R1:W-:Y:S02]  /*10be20*/  @P6 STG.E [R190.64], R251 ;  /* 0x000000fbbe006986 */ /* 0x0003e4000c101906 */
[----:B------:R1:W-:Y:S02]  /*10be30*/  @P3 STG.E [R8.64], R229 ;  /* 0x000000e508003986 */ /* 0x0003e4000c101906 */
[----:B-1----:R-:W3:Y:S01]  /*10be40*/  LDL.LU R251, [R1+0x194c] ;  /* 0x00194c0001fb7983 */ /* 0x002ee20000300800 */
[----:B------:R-:W3:Y:S02]  /*10be50*/  LDL.LU R240, [R1+0x171c] ;  /* 0x00171c0001f07983 */ /* 0x000ee40000300800 */
[----:B------:R-:W3:Y:S01]  /*10be60*/  LDL.LU R197, [R1+0x14ec] ;  /* 0x0014ec0001c57983 */ /* 0x000ee20000300800 */
        /* <DEDUP_REMOVED lines=8> */
[----:B------:R-:W-:Y:S01]  /*10bef0*/  IMAD.WIDE R190, R192, 0x4, R2 ;  /* 0x00000004c0be7825 */ /* 0x000fe200078e0202 */
[----:B--2---:R1:W-:Y:S04]  /*10bf00*/  @P0 STG.E [R10.64], R248 ;  /* 0x000000f80a000986 */ /* 0x0043e8000c101906 */
[----:B-1----:R-:W2:Y:S01]  /*10bf10*/  LDL.LU R248, [R1+0x14dc] ;  /* 0x0014dc0001f87983 */ /* 0x002ea20000300800 */
[----:B------:R-:W-:-:S04]  /*10bf20*/  IMAD.WIDE R10, R193, 0x4, R222 ;  /* 0x00000004c10a7825 */ /* 0x000fc800078e02de */
[----:B----4-:R-:W-:Y:S02]  /*10bf30*/  @P4 STG.E [R8.64], R233 ;  /* 0x000000e908004986 */ /* 0x010fe4000c101906 */
[----:B------:R-:W4:Y:S01]  /*10bf40*/  LDL.LU R229, [R1+0xe3c] ;  /* 0x000e3c0001e57983 */ /* 0x000f220000300800 */
[----:B------:R-:W-:Y:S01]  /*10bf50*/  @P5 STG.E [R10.64], R196 ;  /* 0x000000c40a005986 */ /* 0x000fe2000c101906 */
[----:B------:R1:W-:Y:S03]  /*10bf60*/  @P2 STG.E [R188.64], R226 ;  /* 0x000000e2bc002986 */ /* 0x0003e6000c101906 */
[----:B-1----:R-:W4:Y:S04]  /*10bf70*/  LDL.LU R226, [R1+0xc4c] ;  /* 0x000c4c0001e27983 */ /* 0x002f280000300800 */
[----:B---3--:R1:W-:Y:S04]  /*10bf80*/  @P6 STG.E [R190.64], R232 ;  /* 0x000000e8be006986 */ /* 0x0083e8000c101906 */
[----:B-1----:R-:W3:Y:S01]  /*10bf90*/  LDL.LU R232, [R1+0xb7c] ;  /* 0x000b7c0001e87983 */ /* 0x002ee20000300800 */
[----:B------:R-:W-:-:S02]  /*10bfa0*/  ISETP.LT.AND P0, PT, R99, c[0x0][0x178], !P1 ;  /* 0x00005e0063007a0c */ /* 0x000fc40004f01270 */
[----:B------:R-:W-:Y:S01]  /*10bfb0*/  ISETP.LT.AND P3, PT, R83, c[0x0][0x178], !P1 ;  /* 0x00005e0053007a0c */ /* 0x000fe20004f61270 */
[C---:B------:R-:W-:Y:S01]  /*10bfc0*/  IMAD.WIDE R8, R192.reuse, 0x4, R4 ;  /* 0x00000004c0087825 */ /* 0x040fe200078e0204 */
[----:B------:R-:W3:Y:S01]  /*10bfd0*/  LDL.LU R193, [R1+0x717c] ;  /* 0x00717c0001c17983 */ /* 0x000ee20000300800 */
[----:B------:R-:W-:Y:S02]  /*10bfe0*/  ISETP.LT.AND P4, PT, R67, c[0x0][0x178], !P1 ;  /* 0x00005e0043007a0c */ /* 0x000fe40004f81270 */
[----:B------:R-:W-:-:S04]  /*10bff0*/  IMAD.WIDE R10, R192, 0x4, R6 ;  /* 0x00000004c00a7825 */ /* 0x000fc800078e0206 */
[----:B------:R-:W3:Y:S01]  /*10c000*/  LDL.LU R233, [R1+0x99c] ;  /* 0x00099c0001e97983 */ /* 0x000ee20000300800 */
[----:B------:R-:W-:Y:S01]  /*10c010*/  ISETP.LT.AND P2, PT, R51, c[0x0][0x178], !P1 ;  /* 0x00005e0033007a0c */ /* 0x000fe20004f41270 */
[----:B------:R-:W3:Y:S01]  /*10c020*/  LDL.LU R196, [R1+0x7bc] ;  /* 0x0007bc0001c47983 */ /* 0x000ee20000300800 */
[----:B------:R-:W-:Y:S01]  /*10c030*/  ISETP.LT.AND P5, PT, R15, c[0x0][0x178], !P1 ;  /* 0x00005e000f007a0c */ /* 0x000fe20004fa1270 */
[C---:B------:R-:W-:Y:S02]  /*10c040*/  IMAD.WIDE R188, R192.reuse, 0x4, R204 ;  /* 0x00000004c0bc7825 */ /* 0x040fe400078e02cc */
[----:B------:R1:W-:Y:S04]  /*10c050*/  @P0 STG.E [R8.64], R228 ;  /* 0x000000e408000986 */ /* 0x0003e8000c101906 */
[----:B-1----:R-:W3:Y:S01]  /*10c060*/  LDL.LU R228, [R1+0x55c] ;  /* 0x00055c0001e47983 */ /* 0x002ee20000300800 */
[----:B------:R-:W-:-:S03]  /*10c070*/  IMAD.WIDE R8, R192, 0x4, R200 ;  /* 0x00000004c0087825 */ /* 0x000fc600078e02c8 */
[----:B------:R1:W-:Y:S04]  /*10c080*/  @P3 STG.E [R10.64], R251 ;  /* 0x000000fb0a003986 */ /* 0x0003e8000c101906 */
[----:B------:R1:W-:Y:S04]  /*10c090*/  @P4 STG.E [R8.64], R240 ;  /* 0x000000f008004986 */ /* 0x0003e8000c101906 */
[----:B-1----:R-:W3:Y:S01]  /*10c0a0*/  LDL.LU R251, [R1+0x4cc] ;  /* 0x0004cc0001fb7983 */ /* 0x002ee20000300800 */
        /* <DEDUP_REMOVED lines=9> */
[----:B-1----:R-:W2:Y:S01]  /*10c140*/  LDL.LU R248, [R1+0x4bc] ;  /* 0x0004bc0001f87983 */ /* 0x002ea20000300800 */
[----:B----4-:R1:W-:Y:S02]  /*10c150*/  @P6 STG.E [R190.64], R229 ;  /* 0x000000e5be006986 */ /* 0x0103e4000c101906 */
[----:B------:R-:W4:Y:S01]  /*10c160*/  LDL.LU R197, [R1+0x2dc] ;  /* 0x0002dc0001c57983 */ /* 0x000f220000300800 */
[----:B------:R3:W-:Y:S04]  /*10c170*/  @P0 STG.E [R8.64], R226 ;  /* 0x000000e208000986 */ /* 0x0007e8000c101906 */
[----:B-1----:R-:W4:Y:S04]  /*10c180*/  LDL.LU R229, [R1+0x2cc] ;  /* 0x0002cc0001e57983 */ /* 0x002f280000300800 */
[----:B---3--:R-:W3:Y:S04]  /*10c190*/  LDL.LU R226, [R1+0x2e58] ;  /* 0x002e580001e27983 */ /* 0x008ee80000300800 */
[----:B------:R1:W-:Y:S04]  /*10c1a0*/  @P3 STG.E [R10.64], R232 ;  /* 0x000000e80a003986 */ /* 0x0003e8000c101906 */
        /* <DEDUP_REMOVED lines=9> */
[----:B------:R-:W-:Y:S01]  /*10c240*/  ISETP.LT.AND P0, PT, R238, c[0x0][0x178], !P1 ;  /* 0x00005e00ee007a0c */ /* 0x000fe20004f01270 */
[----:B------:R-:W-:Y:S02]  /*10c250*/  @P4 STG.E [R8.64], R233 ;  /* 0x000000e908004986 */ /* 0x000fe4000c101906 */
[----:B------:R1:W-:Y:S02]  /*10c260*/  @P2 STG.E [R10.64], R196 ;  /* 0x000000c40a002986 */ /* 0x0003e4000c101906 */
[----:B------:R-:W-:Y:S04]  /*10c270*/  @P5 STG.E [R188.64], R228 ;  /* 0x000000e4bc005986 */ /* 0x000fe8000c101906 */
[----:B-1----:R-:W3:Y:S01]  /*10c280*/  LDL.LU R196, [R1+0x27f8] ;  /* 0x0027f80001c47983 */ /* 0x002ee20000300800 */
[----:B------:R-:W-:-:S03]  /*10c290*/  IMAD.WIDE R8, R192, 0x4, R220 ;  /* 0x00000004c0087825 */ /* 0x000fc600078e02dc */
[----:B------:R1:W-:Y:S04]  /*10c2a0*/  @P6 STG.E [R190.64], R251 ;  /* 0x000000fbbe006986 */ /* 0x0003e8000c101906 */
[----:B-1----:R-:W3:Y:S01]  /*10c2b0*/  LDL.LU R251, [R1+0x2558] ;  /* 0x0025580001fb7983 */ /* 0x002ee20000300800 */
[----:B------:R-:W3:Y:S02]  /*10c2c0*/  LDL.LU R240, [R1+0x20c8] ;  /* 0x0020c80001f07983 */ /* 0x000ee40000300800 */
[----:B------:R-:W3:Y:S02]  /*10c2d0*/  LDL.LU R233, [R1+0x1e88] ;  /* 0x001e880001e97983 */ /* 0x000ee40000300800 */
[----:B------:R-:W3:Y:S01]  /*10c2e0*/  LDL.LU R228, [R1+0x1c18] ;  /* 0x001c180001e47983 */ /* 0x000ee20000300800 */
        /* <DEDUP_REMOVED lines=12> */
[----:B----4-:R-:W-:Y:S01]  /*10c3b0*/  @P2 STG.E [R8.64], R197 ;  /* 0x000000c508002986 */ /* 0x010fe2000c101906 */
[----:B------:R-:W-:Y:S03]  /*10c3c0*/  @P1 STG.E [R10.64], R229 ;  /* 0x000000e50a001986 */ /* 0x000fe6000c101906 */
[----:B---3--:R1:W-:Y:S04]  /*10c3d0*/  @P4 STG.E [R188.64], R226 ;  /* 0x000000e2bc004986 */ /* 0x0083e8000c101906 */
[----:B-1----:R-:W3:Y:S04]  /*10c3e0*/  LDL.LU R226, [R1+0x1238] ;  /* 0x0012380001e27983 */ /* 0x002ee80000300800 */
[----:B------:R1:W-:Y:S04]  /*10c3f0*/  @P6 STG.E [R190.64], R232 ;  /* 0x000000e8be006986 */ /* 0x0003e8000c101906 */
[----:B-1----:R-:W4:Y:S01]  /*10c400*/  LDL.LU R232, [R1+0x1228] ;  /* 0x0012280001e87983 */ /* 0x002f220000300800 */
[----:B------:R-:W-:-:S02]  /*10c410*/  ISETP.LT.AND P5, PT, R83, c[0x0][0x178], !P3 ;  /* 0x00005e0053007a0c */ /* 0x000fc40005fa1270 */
[----:B------:R-:W-:Y:S01]  /*10c420*/  ISETP.LT.AND P0, PT, R67, c[0x0][0x178], !P3 ;  /* 0x00005e0043007a0c */ /* 0x000fe20005f01270 */
[----:B------:R-:W-:Y:S01]  /*10c430*/  IMAD.WIDE R8, R193, 0x4, R6 ;  /* 0x00000004c1087825 */ /* 0x000fe200078e0206 */
[----:B------:R-:W-:Y:S01]  /*10c440*/  ISETP.LT.AND P1, PT, R51, c[0x0][0x178], !P3 ;  /* 0x00005e0033007a0c */ /* 0x000fe20005f21270 */
[----:B------:R-:W4:Y:S01]  /*10c450*/  LDL.LU R192, [R1+0x7180] ;  /* 0x0071800001c07983 */ /* 0x000f220000300800 */
[----:B------:R-:W-:Y:S01]  /*10c460*/  ISETP.LT.AND P2, PT, R15, c[0x0][0x178], !P3 ;  /* 0x00005e000f007a0c */ /* 0x000fe20005f41270 */
[----:B------:R-:W4:Y:S02]  /*10c470*/  LDL.LU R197, [R1+0x1038] ;  /* 0x0010380001c57983 */ /* 0x000f240000300800 */
[----:B------:R-:W-:Y:S01]  /*10c480*/  IMAD.WIDE R10, R193, 0x4, R200 ;  /* 0x00000004c10a7825 */ /* 0x000fe200078e02c8 */
[----:B------:R-:W-:Y:S01]  /*10c490*/  ISETP.LT.AND P4, PT, R35, c[0x0][0x178], !P3 ;  /* 0x00005e0023007a0c */ /* 0x000fe20005f81270 */
[----:B------:R-:W4:Y:S01]  /*10c4a0*/  LDL.LU R229, [R1+0xe28] ;  /* 0x000e280001e57983 */ /* 0x000f220000300800 */
[----:B------:R-:W-:-:S03]  /*10c4b0*/  ISETP.LT.AND P6, PT, R250, c[0x0][0x178], !P3 ;  /* 0x00005e00fa007a0c */ /* 0x000fc60005fc1270 */
[----:B------:R1:W-:Y:S01]  /*10c4c0*/  @P5 STG.E [R8.64], R196 ;  /* 0x000000c408005986 */ /* 0x0003e2000c101906 */
[----:B------:R-:W-:-:S04]  /*10c4d0*/  IMAD.WIDE R188, R193, 0x4, R206 ;  /* 0x00000004c1bc7825 */ /* 0x000fc800078e02ce */
[C---:B------:R-:W-:Y:S01]  /*10c4e0*/  IMAD.WIDE R190, R193.reuse, 0x4, R208 ;  /* 0x00000004c1be7825 */ /* 0x040fe200078e02d0 */
[----:B-1----:R-:W4:Y:S03]  /*10c4f0*/  LDL.LU R196, [R1+0xb88] ;  /* 0x000b880001c47983 */ /* 0x002f260000300800 */
[C---:B------:R-:W-:Y:S01]  /*10c500*/  IMAD.WIDE R8, R193.reuse, 0x4, R202 ;  /* 0x00000004c1087825 */ /* 0x040fe200078e02ca */
[----:B------:R1:W-:Y:S04]  /*10c510*/  @P0 STG.E [R10.64], R251 ;  /* 0x000000fb0a000986 */ /* 0x0003e8000c101906 */
[----:B------:R-:W-:Y:S04]  /*10c520*/  @P1 STG.E [R8.64], R240 ;  /* 0x000000f008001986 */ /* 0x000fe8000c101906 */
[----:B-1----:R-:W4:Y:S01]  /*10c530*/  LDL.LU R251, [R1+0x9a8] ;  /* 0x0009a80001fb7983 */ /* 0x002f220000300800 */
[----:B------:R-:W-:-:S05]  /*10c540*/  IMAD.WIDE R10, R193, 0x4, R204 ;  /* 0x00000004c10a7825 */ /* 0x000fca00078e02cc */
[----:B------:R-:W-:Y:S01]  /*10c550*/  @P2 STG.E [R10.64], R233 ;  /* 0x000000e90a002986 */ /* 0x000fe2000c101906 */
[----:B------:R1:W-:Y:S03]  /*10c560*/  @P4 STG.E [R188.64], R228 ;  /* 0x000000e4bc004986 */ /* 0x0003e6000c101906 */
[----:B-1----:R-:W4:Y:S01]  /*10c570*/  LDL.LU R228, [R1+0x7c8] ;  /* 0x0007c80001e47983 */ /* 0x002f220000300800 */
[----:B------:R-:W-:Y:S02]  /*10c580*/  ISETP.LT.AND P5, PT, R247, c[0x0][0x178], !P3 ;  /* 0x00005e00f7007a0c */ /* 0x000fe40005fa1270 */
[----:B------:R-:W-:Y:S01]  /*10c590*/  ISETP.LT.AND P0, PT, R246, c[0x0][0x178], !P3 ;  /* 0x00005e00f6007a0c */ /* 0x000fe20005f01270 */
[----:B------:R-:W-:-:S04]  /*10c5a0*/  IMAD.WIDE R8, R193, 0x4, R210 ;  /* 0x00000004c1087825 */ /* 0x000fc800078e02d2 */
[----:B------:R-:W-:Y:S01]  /*10c5b0*/  IMAD.WIDE R10, R193, 0x4, R212 ;  /* 0x00000004c10a7825 */ /* 0x000fe200078e02d4 */
[----:B--2---:R1:W-:Y:S04]  /*10c5c0*/  @P6 STG.E [R190.64], R248 ;  /* 0x000000f8be006986 */ /* 0x0043e8000c101906 */
[----:B-1----:R-:W2:Y:S01]  /*10c5d0*/  LDL.LU R248, [R1+0x568] ;  /* 0x0005680001f87983 */ /* 0x002ea20000300800 */
[----:B------:R-:W2:Y:S03]  /*10c5e0*/  LDL.LU R233, [R1+0x2e5c] ;  /* 0x002e5c0001e97983 */ /* 0x000ea60000300800 */
[----:B---3--:R1:W-:Y:S04]  /*10c5f0*/  @P5 STG.E [R8.64], R226 ;  /* 0x000000e208005986 */ /* 0x0083e8000c101906 */
        /* <DEDUP_REMOVED lines=11> */
[----:B------:R-:W-:Y:S02]  /*10c6b0*/  ISETP.LT.AND P3, PT, R237, c[0x0][0x178], !P3 ;  /* 0x00005e00ed007a0c */ /* 0x000fe40005f61270 */
[C---:B------:R-:W-:Y:S01]  /*10c6c0*/  IMAD.WIDE R190, R193.reuse, 0x4, R220 ;  /* 0x00000004c1be7825 */ /* 0x040fe200078e02dc */
[----:B------:R1:W-:Y:S03]  /*10c6d0*/  @P1 STG.E [R8.64], R197 ;  /* 0x000000c508001986 */ /* 0x0003e6000c101906 */
[----:B------:R-:W-:Y:S02]  /*10c6e0*/  @P2 STG.E [R10.64], R229 ;  /* 0x000000e50a002986 */ /* 0x000fe4000c101906 */
[----:B------:R1:W-:Y:S02]  /*10c6f0*/  @P4 STG.E [R188.64], R196 ;  /* 0x000000c4bc004986 */ /* 0x0003e4000c101906 */
[----:B-1----:R-:W4:Y:S01]  /*10c700*/  LDL.LU R197, [R1+0x255c] ;  /* 0x00255c0001c57983 */ /* 0x002f220000300800 */
[----:B------:R-:W4:Y:S02]  /*10c710*/  LDL.LU R196, [R1+0x20cc] ;  /* 0x0020cc0001c47983 */ /* 0x000f240000300800 */
[----:B------:R-:W-:-:S04]  /*10c720*/  IMAD.WIDE R10, R193, 0x4, R222 ;  /* 0x00000004c10a7825 */ /* 0x000fc800078e02de */
[----:B------:R-:W-:Y:S01]  /*10c730*/  IMAD.WIDE R188, R193, 0x4, R224 ;  /* 0x00000004c1bc7825 */ /* 0x000fe200078e02e0 */
[----:B------:R1:W-:Y:S04]  /*10c740*/  @P6 STG.E [R190.64], R251 ;  /* 0x000000fbbe006986 */ /* 0x0003e8000c101906 */
[----:B-1----:R-:W4:Y:S01]  /*10c750*/  LDL.LU R251, [R1+0x1e8c] ;  /* 0x001e8c0001fb7983 */ /* 0x002f220000300800 */
[----:B------:R-:W4:Y:S03]  /*10c760*/  LDL.LU R229, [R1+0x1c1c] ;  /* 0x001c1c0001e57983 */ /* 0x000f260000300800 */
[----:B------:R1:W-:Y:S04]  /*10c770*/  @P3 STG.E [R10.64], R228 ;  /* 0x000000e40a003986 */ /* 0x0003e8000c101906 */
[----:B-1----:R-:W4:Y:S01]  /*10c780*/  LDL.LU R228, [R1+0x172c] ;  /* 0x00172c0001e47983 */ /* 0x002f220000300800 */
[----:B------:R-:W-:-:S02]  /*10c790*/  ISETP.GE.AND P0, PT, R192, c[0x0][0x17c], PT ;  /* 0x00005f00c0007a0c */ /* 0x000fc40003f06270 */
[----:B------:R-:W-:Y:S02]  /*10c7a0*/  IADD3 R8, R193, c[0x0][0x198], RZ ;  /* 0x00006600c1087a10 */ /* 0x000fe40007ffe0ff */
        /* <DEDUP_REMOVED lines=10> */
[----:B---3--:R3:W-:Y:S04]  /*10c850*/  @P2 STG.E [R188.64], R226 ;  /* 0x000000e2bc002986 */ /* 0x0087e8000c101906 */
[----:B-1----:R-:W2:Y:S04]  /*10c860*/  LDL.LU R233, [R1+0x122c] ;  /* 0x00122c0001e97983 */ /* 0x002ea80000300800 */
[----:B---3--:R-:W3:Y:S04]  /*10c870*/  LDL.LU R226, [R1+0x103c] ;  /* 0x00103c0001e27983 */ /* 0x008ee80000300800 */
[----:B----4-:R1:W-:Y:S04]  /*10c880*/  @P4 STG.E [R190.64], R232 ;  /* 0x000000e8be004986 */ /* 0x0103e8000c101906 */
[----:B-1----:R-:W4:Y:S01]  /*10c890*/  LDL.LU R232, [R1+0xe2c] ;  /* 0x000e2c0001e87983 */ /* 0x002f220000300800 */
        /* <DEDUP_REMOVED lines=9> */
[----:B------:R-:W-:Y:S01]  /*10c930*/  @P5 STG.E [R10.64], R197 ;  /* 0x000000c50a005986 */ /* 0x000fe2000c101906 */
[----:B------:R1:W-:Y:S03]  /*10c940*/  @P3 STG.E [R188.64], R196 ;  /* 0x000000c4bc003986 */ /* 0x0003e6000c101906 */
[----:B-1----:R-:W4:Y:S01]  /*10c950*/  LDL.LU R196, [R1+0xb8c] ;  /* 0x000b8c0001c47983 */ /* 0x002f220000300800 */
[----:B------:R-:W-:-:S04]  /*10c960*/  IMAD.WIDE R10, R8, 0x4, R206 ;  /* 0x00000004080a7825 */ /* 0x000fc800078e02ce */
[C---:B------:R-:W-:Y:S01]  /*10c970*/  IMAD.WIDE R188, R8.reuse, 0x4, R208 ;  /* 0x0000000408bc7825 */ /* 0x040fe200078e02d0 */
[----:B------:R1:W-:Y:S03]  /*10c980*/  @P6 STG.E [R190.64], R251 ;  /* 0x000000fbbe006986 */ /* 0x0003e6000c101906 */
[----:B------:R1:W-:Y:S02]  /*10c990*/  @P1 STG.E [R10.64], R229 ;  /* 0x000000e50a001986 */ /* 0x0003e4000c101906 */
[----:B-1----:R-:W4:Y:S01]  /*10c9a0*/  LDL.LU R251, [R1+0x9ac] ;  /* 0x0009ac0001fb7983 */ /* 0x002f220000300800 */
[----:B------:R-:W-:-:S04]  /*10c9b0*/  IMAD.WIDE R190, R8, 0x4, R210 ;  /* 0x0000000408be7825 */ /* 0x000fc800078e02d2 */
[----:B------:R-:W4:Y:S02]  /*10c9c0*/  LDL.LU R197, [R1+0x7cc] ;  /* 0x0007cc0001c57983 */ /* 0x000f240000300800 */
[----:B------:R-:W4:Y:S01]  /*10c9d0*/  LDL.LU R229, [R1+0x56c] ;  /* 0x00056c0001e57983 */ /* 0x000f220000300800 */
        /* <DEDUP_REMOVED lines=12> */
[----:B-1----:R-:W3:Y:S04]  /*10caa0*/  LDL.LU R226, [R1+0x2ea8] ;  /* 0x002ea80001e27983 */ /* 0x002ee80000300800 */
[----:B----4-:R1:W-:Y:S04]  /*10cab0*/  @P6 STG.E [R190.64], R232 ;  /* 0x000000e8be006986 */ /* 0x0103e8000c101906 */
[----:B-1----:R-:W4:Y:S01]  /*10cac0*/  LDL.LU R232, [R1+0x2e88] ;  /* 0x002e880001e87983 */ /* 0x002f220000300800 */
[----:B------:R-:W-:-:S02]  /*10cad0*/  ISETP.LT.AND P2, PT, R239, c[0x0][0x178], !P0 ;  /* 0x00005e00ef007a0c */ /* 0x000fc40004741270 */
[----:B------:R-:W-:Y:S01]  /*10cae0*/  ISETP.LT.AND P4, PT, R238, c[0x0][0x178], !P0 ;  /* 0x00005e00ee007a0c */ /* 0x000fe20004781270 */
[----:B------:R-:W-:Y:S01]  /*10caf0*/  IMAD.WIDE R188, R8, 0x4, R218 ;  /* 0x0000000408bc7825 */ /* 0x000fe200078e02da */
[----:B------:R-:W-:Y:S02]  /*10cb00*/  ISETP.GE.AND P1, PT, R9, c[0x0][0x17c], PT ;  /* 0x00005f0009007a0c */ /* 0x000fe40003f26270 */
[----:B------:R-:W-:Y:S01]  /*10cb10*/  ISETP.LT.AND P3, PT, R236, c[0x0][0x178], !P0 ;  /* 0x00005e00ec007a0c */ /* 0x000fe20004761270 */
[----:B------:R-:W-:Y:S01]  /*10cb20*/  ISETP.LT.AND P0, PT, R237, c[0x0][0x178], !P0 ;  /* 0x00005e00ed007a0c */ /* 0x000fe20004701270 */
[----:B------:R-:W4:Y:S01]  /*10cb30*/  LDL.LU R240, [R1+0x2e78] ;  /* 0x002e780001f07983 */ /* 0x000f220000300800 */
[----:B------:R-:W-:Y:S01]  /*10cb40*/  IMAD.WIDE R10, R8, 0x4, R220 ;  /* 0x00000004080a7825 */ /* 0x000fe200078e02dc */
[----:B------:R-:W-:-:S03]  /*10cb50*/  ISETP.LT.AND P5, PT, R115, c[0x0][0x178], !P1 ;  /* 0x00005e0073007a0c */ /* 0x000fc60004fa1270 */
[----:B------:R-:W4:Y:S01]  /*10cb60*/  LDL.LU R233, [R1+0x2e48] ;  /* 0x002e480001e97983 */ /* 0x000f220000300800 */
[----:B------:R-:W-:Y:S02]  /*10cb70*/  ISETP.LT.AND P6, PT, R99, c[0x0][0x178], !P1 ;  /* 0x00005e0063007a0c */ /* 0x000fe40004fc1270 */
[----:B------:R-:W-:Y:S01]  /*10cb80*/  IADD3 R192, R8, c[0x0][0x198], RZ ;  /* 0x0000660008c07a10 */ /* 0x000fe20007ffe0ff */
[----:B------:R1:W-:Y:S04]  /*10cb90*/  @P2 STG.E [R188.64], R196 ;  /* 0x000000c4bc002986 */ /* 0x0003e8000c101906 */
        /* <DEDUP_REMOVED lines=8> */
[----:B------:R-:W-:Y:S02]  /*10cc20*/  @P3 STG.E [R8.64], R229 ;  /* 0x000000e508003986 */ /* 0x000fe4000c101906 */
[----:B------:R1:W-:Y:S02]  /*10cc30*/  @P5 STG.E [R188.64], R228 ;  /* 0x000000e4bc005986 */ /* 0x0003e4000c101906 */
[----:B-1----:R-:W4:Y:S01]  /*10cc40*/  LDL.LU R228, [R1+0x2318] ;  /* 0x0023180001e47983 */ /* 0x002f220000300800 */
[----:B------:R-:W4:Y:S01]  /*10cc50*/  LDL.LU R193, [R1+0x7188] ;  /* 0x0071880001c17983 */ /* 0x000f220000300800 */
[----:B------:R-:W-:-:S02]  /*10cc60*/  ISETP.LT.AND P2, PT, R83, c[0x0][0x178], !P1 ;  /* 0x00005e0053007a0c */ /* 0x000fc40004f41270 */
[----:B------:R-:W-:Y:S01]  /*10cc70*/  ISETP.LT.AND P4, PT, R67, c[0x0][0x178], !P1 ;  /* 0x00005e0043007a0c */ /* 0x000fe20004f81270 */
[----:B------:R-:W-:-:S04]  /*10cc80*/  IMAD.WIDE R8, R192, 0x4, R6 ;  /* 0x00000004c0087825 */ /* 0x000fc800078e0206 */
[----:B------:R-:W-:Y:S01]  /*10cc90*/  IMAD.WIDE R10, R192, 0x4, R200 ;  /* 0x00000004c00a7825 */ /* 0x000fe200078e02c8 */
[----:B--2---:R1:W-:Y:S04]  /*10cca0*/  @P6 STG.E [R190.64], R248 ;  /* 0x000000f8be006986 */ /* 0x0043e8000c101906 */
[----:B-1----:R-:W2:Y:S01]  /*10ccb0*/  LDL.LU R248, [R1+0x1c88] ;  /* 0x001c880001f87983 */ /* 0x002ea20000300800 */
[----:B------:R-:W2:Y:S02]  /*10ccc0*/  LDL.LU R197, [R1+0x1c28] ;  /* 0x001c280001c57983 */ /* 0x000ea40000300800 */
[----:B------:R-:W2:Y:S01]  /*10ccd0*/  LDL.LU R229, [R1+0x1b98] ;  /* 0x001b980001e57983 */ /* 0x000ea20000300800 */
        /* <DEDUP_REMOVED lines=17> */
[----:B-1----:R-:W4:Y:S01]  /*10cdf0*/  LDL.LU R196, [R1+0x1048] ;  /* 0x0010480001c47983 */ /* 0x002f220000300800 */
[----:B------:R-:W-:-:S04]  /*10ce00*/  IMAD.WIDE R8, R192, 0x4, R210 ;  /* 0x00000004c0087825 */ /* 0x000fc800078e02d2 */
[----:B------:R-:W-:Y:S01]  /*10ce10*/  IMAD.WIDE R10, R192, 0x4, R212 ;  /* 0x00000004c00a7825 */ /* 0x000fe200078e02d4 */
[----:B------:R1:W-:Y:S04]  /*10ce20*/  @P6 STG.E [R190.64], R251 ;  /* 0x000000fbbe006986 */ /* 0x0003e8000c101906 */
[----:B-1----:R-:W4:Y:S01]  /*10ce30*/  LDL.LU R251, [R1+0xc58] ;  /* 0x000c580001fb7983 */ /* 0x002f220000300800 */
[----:B------:R-:W4:Y:S02]  /*10ce40*/  LDL.LU R240, [R1+0x2f3c] ;  /* 0x002f3c0001f07983 */ /* 0x000f240000300800 */
[----:B------:R-:W4:Y:S01]  /*10ce50*/  LDL.LU R233, [R1+0x2eec] ;  /* 0x002eec0001e97983 */ /* 0x000f220000300800 */
        /* <DEDUP_REMOVED lines=14> */
[----:B---3--:R1:W-:Y:S03]  /*10cf40*/  @P5 STG.E [R188.64], R226 ;  /* 0x000000e2bc005986 */ /* 0x0083e6000c101906 */
[----:B-1----:R-:W3:Y:S04]  /*10cf50*/  LDL.LU R226, [R1+0x2e7c] ;  /* 0x002e7c0001e27983 */ /* 0x002ee80000300800 */
[----:B----4-:R1:W-:Y:S04]  /*10cf60*/  @P6 STG.E [R190.64], R232 ;  /* 0x000000e8be006986 */ /* 0x0103e8000c101906 */
[----:B-1----:R-:W4:Y:S01]  /*10cf70*/  LDL.LU R232, [R1+0x2e4c] ;  /* 0x002e4c0001e87983 */ /* 0x002f220000300800 */
[----:B------:R-:W-:Y:S01]  /*10cf80*/  ISETP.LT.AND P4, PT, R237, c[0x0][0x178], !P1 ;  /* 0x00005e00ed007a0c */ /* 0x000fe20004f81270 */
[----:B------:R-:W-:Y:S01]  /*10cf90*/  ISETP.LT.AND P1, PT, R236, c[0x0][0x178], !P1 ;  /* 0x00005e00ec007a0c */ /* 0x000fe20004f21270 */
[----:B------:R-:W-:Y:S01]  /*10cfa0*/  ISETP.GE.AND P2, PT, R193, c[0x0][0x17c], PT ;  /* 0x00005f00c1007a0c */ /* 0x000fe20003f46270 */
[C---:B------:R-:W-:Y:S01]  /*10cfb0*/  IMAD.WIDE R8, R192.reuse, 0x4, R222 ;  /* 0x00000004c0087825 */ /* 0x040fe200078e02de */
[----:B------:R-:W4:Y:S03]  /*10cfc0*/  LDL.LU R197, [R1+0x2e3c] ;  /* 0x002e3c0001c57983 */ /* 0x000f260000300800 */
[----:B------:R-:W4:Y:S01]  /*10cfd0*/  LDL.LU R193, [R1+0x718c] ;  /* 0x00718c0001c17983 */ /* 0x000f220000300800 */
[----:B------:R-:W-:Y:S01]  /*10cfe0*/  ISETP.LT.AND P3, PT, R115, c[0x0][0x178], !P2 ;  /* 0x00005e0073007a0c */ /* 0x000fe20005761270 */
[----:B------:R-:W-:Y:S01]  /*10cff0*/  IMAD.WIDE R10, R192, 0x4, R224 ;  /* 0x00000004c00a7825 */ /* 0x000fe200078e02e0 */
[----:B------:R-:W-:Y:S01]  /*10d000*/  ISETP.LT.AND P5, PT, R99, c[0x0][0x178], !P2 ;  /* 0x00005e0063007a0c */ /* 0x000fe200057a1270 */
[----:B------:R-:W4:Y:S01]  /*10d010*/  LDL.LU R229, [R1+0x2a2c] ;  /* 0x002a2c0001e57983 */ /* 0x000f220000300800 */
[----:B------:R-:W-:-:S02]  /*10d020*/  ISETP.LT.AND P6, PT, R83, c[0x0][0x178], !P2 ;  /* 0x00005e0053007a0c */ /* 0x000fc400057c1270 */
[----:B------:R-:W-:Y:S02]  /*10d030*/  ISETP.LT.AND P0, PT, R67, c[0x0][0x178], !P2 ;  /* 0x00005e0043007a0c */ /* 0x000fe40005701270 */
[----:B------:R-:W-:Y:S01]  /*10d040*/  IADD3 R192, R192, c[0x0][0x198], RZ ;  /* 0x00006600c0c07a10 */ /* 0x000fe20007ffe0ff */
[----:B------:R1:W-:Y:S04]  /*10d050*/  @P4 STG.E [R8.64], R196 ;  /* 0x000000c408004986 */ /* 0x0003e8000c101906 */
        /* <DEDUP_REMOVED lines=47> */
[----:B------:R-:W-:Y:S01]  /*10d350*/  ISETP.LT.AND P6, PT, R237, c[0x0][0x178], !P2 ;  /* 0x00005e00ed007a0c */ /* 0x000fe200057c1270 */
[----:B------:R-:W-:Y:S02]  /*10d360*/  ISETP.LT.AND P2, PT, R236, c[0x0][0x178], !P2 ;  /* 0x00005e00ec007a0c */ /* 0x000fe40005741270 */
[----:B------:R-:W-:-:S04]  /*10d370*/  IMAD.WIDE R8, R192, 0x4, R218 ;  /* 0x00000004c0087825 */ /* 0x000fc800078e02da */
[----:B------:R-:W-:-:S04]  /*10d380*/  IMAD.WIDE R188, R192, 0x4, R222 ;  /* 0x00000004c0bc7825 */ /* 0x000fc800078e02de */
[C---:B------:R-:W-:Y:S01]  /*10d390*/  IMAD.WIDE R190, R192.reuse, 0x4, R224 ;  /* 0x00000004c0be7825 */ /* 0x040fe200078e02e0 */
[----:B------:R-:W-:Y:S01]  /*10d3a0*/  ISETP.GE.AND P0, PT, R193, c[0x0][0x17c], PT ;  /* 0x00005f00c1007a0c */ /* 0x000fe20003f06270 */
[----:B--2---:R1:W-:Y:S04]  /*10d3b0*/  @P1 STG.E [R10.64], R248 ;  /* 0x000000f80a001986 */ /* 0x0043e8000c101906 */
[----:B-1----:R-:W2:Y:S01]  /*10d3c0*/  LDL.LU R248, [R1+0x2f18] ;  /* 0x002f180001f87983 */ /* 0x002ea20000300800 */
[----:B------:R-:W-:-:S04]  /*10d3d0*/  IMAD.WIDE R10, R192, 0x4, R220 ;  /* 0x00000004c00a7825 */ /* 0x000fc800078e02dc */
[----:B------:R-:W-:Y:S02]  /*10d3e0*/  @P3 STG.E [R8.64], R240 ;  /* 0x000000f008003986 */ /* 0x000fe4000c101906 */
[----:B------:R-:W2:Y:S01]  /*10d3f0*/  LDL.LU R193, [R1+0x7190] ;  /* 0x0071900001c17983 */ /* 0x000ea20000300800 */
[----:B------:R1:W-:Y:S01]  /*10d400*/  @P5 STG.E [R10.64], R233 ;  /* 0x000000e90a005986 */ /* 0x0003e2000c101906 */
[----:B---3--:R3:W-:Y:S03]  /*10d410*/  @P6 STG.E [R188.64], R226 ;  /* 0x000000e2bc006986 */ /* 0x0087e6000c101906 */
[----:B-1----:R-:W2:Y:S01]  /*10d420*/  LDL.LU R233, [R1+0x2ed8] ;  /* 0x002ed80001e97983 */ /* 0x002ea20000300800 */
[----:B---3--:R-:W3:Y:S03]  /*10d430*/  LDL.LU R226, [R1+0x2eb8] ;  /* 0x002eb80001e27983 */ /* 0x008ee60000300800 */
[----:B----4-:R1:W-:Y:S04]  /*10d440*/  @P2 STG.E [R190.64], R232 ;  /* 0x000000e8be002986 */ /* 0x0103e8000c101906 */
[----:B-1----:R-:W4:Y:S01]  /*10d450*/  LDL.LU R232, [R1+0x2e98] ;  /* 0x002e980001e87983 */ /* 0x002f220000300800 */
[----:B------:R-:W-:-:S02]  /*10d460*/  ISETP.LT.AND P4, PT, R115, c[0x0][0x178], !P0 ;  /* 0x00005e0073007a0c */ /* 0x000fc40004781270 */
[----:B------:R-:W-:Y:S02]  /*10d470*/  IADD3 R192, R192, c[0x0][0x198], RZ ;  /* 0x00006600c0c07a10 */ /* 0x000fe40007ffe0ff */
[----:B------:R-:W-:-:S03]  /*10d480*/  ISETP.LT.AND P1, PT, R99, c[0x0][0x178], !P0 ;  /* 0x00005e0063007a0c */ /* 0x000fc60004721270 */
[----:B------:R-:W-:Y:S01]  /*10d490*/  IMAD.WIDE R8, R192, 0x4, R2 ;  /* 0x00000004c0087825 */ /* 0x000fe200078e0202 */
[----:B------:R-:W-:-:S03]  /*10d4a0*/  ISETP.LT.AND P6, PT, R83, c[0x0][0x178], !P0 ;  /* 0x00005e0053007a0c */ /* 0x000fc600047c1270 */
[C---:B------:R-:W-:Y:S01]  /*10d4b0*/  IMAD.WIDE R10, R192.reuse, 0x4, R4 ;  /* 0x00000004c00a7825 */ /* 0x040fe200078e0204 */
[----:B------:R-:W-:Y:S02]  /*10d4c0*/  ISETP.LT.AND P2, PT, R67, c[0x0][0x178], !P0 ;  /* 0x00005e0043007a0c */ /* 0x000fe40004741270 */
[----:B------:R-:W-:Y:S02]  /*10d4d0*/  ISETP.LT.AND P3, PT, R51, c[0x0][0x178], !P0 ;  /* 0x00005e0033007a0c */ /* 0x000fe40004761270 */
[----:B------:R-:W-:Y:S01]  /*10d4e0*/  ISETP.LT.AND P5, PT, R15, c[0x0][0x178], !P0 ;  /* 0x00005e000f007a0c */ /* 0x000fe200047a1270 */
[----:B------:R1:W-:Y:S01]  /*10d4f0*/  @P4 STG.E [R8.64], R196 ;  /* 0x000000c408004986 */ /* 0x0003e2000c101906 */
[----:B------:R-:W-:-:S04]  /*10d500*/  IMAD.WIDE R188, R192, 0x4, R202 ;  /* 0x00000004c0bc7825 */ /* 0x000fc800078e02ca */
[C---:B------:R-:W-:Y:S01]  /*10d510*/  IMAD.WIDE R190, R192.reuse, 0x4, R204 ;  /* 0x00000004c0be7825 */ /* 0x040fe200078e02cc */
[----:B-1----:R-:W4:Y:S03]  /*10d520*/  LDL.LU R196, [R1+0x2e68] ;  /* 0x002e680001c47983 */ /* 0x002f260000300800 */
[C---:B------:R-:W-:Y:S01]  /*10d530*/  IMAD.WIDE R8, R192.reuse, 0x4, R6 ;  /* 0x00000004c0087825 */ /* 0x040fe200078e0206 */
[----:B------:R1:W-:Y:S04]  /*10d540*/  @P1 STG.E [R10.64], R251 ;  /* 0x000000fb0a001986 */ /* 0x0003e8000c101906 */
[----:B------:R1:W-:Y:S04]  /*10d550*/  @P6 STG.E [R8.64], R197 ;  /* 0x000000c508006986 */ /* 0x0003e8000c101906 */
[----:B-1----:R-:W4:Y:S01]  /*10d560*/  LDL.LU R251, [R1+0x2ac8] ;  /* 0x002ac80001fb7983 */ /* 0x002f220000300800 */
[----:B------:R-:W-:-:S04]  /*10d570*/  IMAD.WIDE R10, R192, 0x4, R200 ;  /* 0x00000004c00a7825 */ /* 0x000fc800078e02c8 */
[----:B------:R-:W4:Y:S02]  /*10d580*/  LDL.LU R240, [R1+0x2a38] ;  /* 0x002a380001f07983 */ /* 0x000f240000300800 */
[----:B------:R-:W4:Y:S01]  /*10d590*/  LDL.LU R197, [R1+0x27e8] ;  /* 0x0027e80001c57983 */ /* 0x000f220000300800 */
[----:B------:R-:W-:Y:S01]  /*10d5a0*/  @P2 STG.E [R10.64], R229 ;  /* 0x000000e50a002986 */ /* 0x000fe2000c101906 */
[----:B------:R1:W-:Y:S03]  /*10d5b0*/  @P3 STG.E [R188.64], R228 ;  /* 0x000000e4bc003986 */ /* 0x0003e6000c101906 */
[----:B-1----:R-:W4:Y:S01]  /*10d5c0*/  LDL.LU R228, [R1+0x2548] ;  /* 0x0025480001e47983 */ /* 0x002f220000300800 */
[----:B------:R-:W-:Y:S02]  /*10d5d0*/  ISETP.LT.AND P4, PT, R35, c[0x0][0x178], !P0 ;  /* 0x00005e0023007a0c */ /* 0x000fe40004781270 */
[----:B------:R-:W-:-:S02]  /*10d5e0*/  ISETP.LT.AND P1, PT, R250, c[0x0][0x178], !P0 ;  /* 0x00005e00fa007a0c */ /* 0x000fc40004721270 */
[----:B------:R-:W-:Y:S01]  /*10d5f0*/  ISETP.LT.AND P6, PT, R247, c[0x0][0x178], !P0 ;  /* 0x00005e00f7007a0c */ /* 0x000fe200047c1270 */
[----:B------:R-:W-:-:S04]  /*10d600*/  IMAD.WIDE R8, R192, 0x4, R206 ;  /* 0x00000004c0087825 */ /* 0x000fc800078e02ce */
[----:B------:R-:W-:-:S04]  /*10d610*/  IMAD.WIDE R10, R192, 0x4, R208 ;  /* 0x00000004c00a7825 */ /* 0x000fc800078e02d0 */
[----:B------:R-:W-:Y:S01]  /*10d620*/  IMAD.WIDE R188, R192, 0x4, R210 ;  /* 0x00000004c0bc7825 */ /* 0x000fe200078e02d2 */
[----:B--2---:R1:W-:Y:S04]  /*10d630*/  @P5 STG.E [R190.64], R248 ;  /* 0x000000f8be005986 */ /* 0x0043e8000c101906 */
[----:B-1----:R-:W2:Y:S04]  /*10d640*/  LDL.LU R248, [R1+0x20b8] ;  /* 0x0020b80001f87983 */ /* 0x002ea80000300800 */
[----:B------:R-:W-:Y:S01]  /*10d650*/  @P4 STG.E [R8.64], R233 ;  /* 0x000000e908004986 */ /* 0x000fe2000c101906 */
[----:B---3--:R1:W-:Y:S03]  /*10d660*/  @P1 STG.E [R10.64], R226 ;  /* 0x000000e20a001986 */ /* 0x0083e6000c101906 */
[----:B-1----:R-:W3:Y:S04]  /*10d670*/  LDL.LU R226, [R1+0x1958] ;  /* 0x0019580001e27983 */ /* 0x002ee80000300800 */
[----:B----4-:R1:W-:Y:S04]  /*10d680*/  @P6 STG.E [R188.64], R232 ;  /* 0x000000e8bc006986 */ /* 0x0103e8000c101906 */
[----:B-1----:R-:W4:Y:S01]  /*10d690*/  LDL.LU R232, [R1+0x2f8c] ;  /* 0x002f8c0001e87983 */ /* 0x002f220000300800 */
[----:B------:R-:W-:-:S02]  /*10d6a0*/  ISETP.LT.AND P5, PT, R246, c[0x0][0x178], !P0 ;  /* 0x00005e00f6007a0c */ /* 0x000fc400047a1270 */
[----:B------:R-:W-:Y:S01]  /*10d6b0*/  ISETP.LT.AND P3, PT, R245, c[0x0][0x178], !P0 ;  /* 0x00005e00f5007a0c */ /* 0x000fe20004761270 */
[----:B------:R-:W-:Y:S01]  /*10d6c0*/  IMAD.WIDE R8, R192, 0x4, R212 ;  /* 0x00000004c0087825 */ /* 0x000fe200078e02d4 */
[----:B------:R-:W-:Y:S02]  /*10d6d0*/  ISETP.LT.AND P4, PT, R244, c[0x0][0x178], !P0 ;  /* 0x00005e00f4007a0c */ /* 0x000fe40004781270 */
[----:B------:R-:W-:Y:S01]  /*10d6e0*/  ISETP.LT.AND P1, PT, R239, c[0x0][0x178], !P0 ;  /* 0x00005e00ef007a0c */ /* 0x000fe20004721270 */
[----:B------:R-:W-:Y:S01]  /*10d6f0*/  IMAD.WIDE R10, R192, 0x4, R214 ;  /* 0x00000004c00a7825 */ /* 0x000fe200078e02d6 */
[----:B------:R-:W-:Y:S01]  /*10d700*/  ISETP.LT.AND P6, PT, R237, c[0x0][0x178], !P0 ;  /* 0x00005e00ed007a0c */ /* 0x000fe200047c1270 */
[----:B------:R-:W4:Y:S02]  /*10d710*/  LDL.LU R229, [R1+0x2f7c] ;  /* 0x002f7c0001e57983 */ /* 0x000f240000300800 */
[----:B------:R-:W4:Y:S02]  /*10d720*/  LDL.LU R233, [R1+0x2f6c] ;  /* 0x002f6c0001e97983 */ /* 0x000f240000300800 */
[----:B------:R1:W-:Y:S01]  /*10d730*/  @P5 STG.E [R8.64], R196 ;  /* 0x000000c408005986 */ /* 0x0003e2000c101906 */
[----:B------:R-:W-:Y:S01]  /*10d740*/  ISETP.LT.AND P5, PT, R238, c[0x0][0x178], !P0 ;  /* 0x00005e00ee007a0c */ /* 0x000fe200047a1270 */
        /* <DEDUP_REMOVED lines=11> */
[----:B------:R-:W-:Y:S02]  /*10d800*/  ISETP.GE.AND P2, PT, R193, c[0x0][0x17c], PT ;  /* 0x00005f00c1007a0c */ /* 0x000fe40003f46270 */
[----:B------:R-:W-:Y:S02]  /*10d810*/  ISETP.LT.AND P0, PT, R236, c[0x0][0x178], !P0 ;  /* 0x00005e00ec007a0c */ /* 0x000fe40004701270 */
[----:B------:R-:W-:Y:S01]  /*10d820*/  ISETP.LT.AND P3, PT, R115, c[0x0][0x178], !P2 ;  /* 0x00005e0073007a0c */ /* 0x000fe20005761270 */
[----:B------:R-:W-:-:S02]  /*10d830*/  IADD3 R193, R192, c[0x0][0x198], RZ ;  /* 0x00006600c0c17a10 */ /* 0x000fc40007ffe0ff */
[----:B------:R-:W-:-:S04]  /*10d840*/  IMAD.WIDE R8, R192, 0x4, R224 ;  /* 0x00000004c0087825 */ /* 0x000fc800078e02e0 */
[----:B------:R-:W-:Y:S01]  /*10d850*/  IMAD.WIDE R10, R193, 0x4, R2 ;  /* 0x00000004c10a7825 */ /* 0x000fe200078e0202 */
[----:B--2---:R1:W-:Y:S04]  /*10d860*/  @P6 STG.E [R190.64], R248 ;  /* 0x000000f8be006986 */ /* 0x0043e8000c101906 */
[----:B-1----:R-:W2:Y:S01]  /*10d870*/  LDL.LU R248, [R1+0x2edc] ;  /* 0x002edc0001f87983 */ /* 0x002ea20000300800 */
[----:B------:R-:W2:Y:S02]  /*10d880*/  LDL.LU R240, [R1+0x2ebc] ;  /* 0x002ebc0001f07983 */ /* 0x000ea40000300800 */
        /* <DEDUP_REMOVED lines=17> */
[----:B------:R1:W-:Y:S02]  /*10d9a0*/  @P4 STG.E [R10.64], R233 ;  /* 0x000000e90a004986 */ /* 0x0003e4000c101906 */
[----:B------:R-:W-:Y:S01]  /*10d9b0*/  @P5 STG.E [R188.64], R196 ;  /* 0x000000c4bc005986 */ /* 0x000fe2000c101906 */
        /* <DEDUP_REMOVED lines=34> */
[----:B------:R-:W4:Y:S01]  /*10dbe0*/  LDL.LU R240, [R1+0x16f0] ;  /* 0x0016f00001f07983 */ /* 0x000f220000300800 */
[----:B------:R-:W4:Y:S01]  /*10dbf0*/  LDL.LU R197, [R1+0x14c0] ;  /* 0x0014c00001c57983 */ /* 0x000f220000300800 */
[C---:B------:R-:W-:Y:S02]  /*10dc00*/  IADD3 R192, R193.reuse, c[0x0][0x198], RZ ;  /* 0x00006600c1c07a10 */ /* 0x040fe40007ffe0ff */
[----:B------:R1:W-:Y:S01]  /*10dc10*/  @P3 STG.E [R8.64], R229 ;  /* 0x000000e508003986 */ /* 0x0003e2000c101906 */
        /* <DEDUP_REMOVED lines=8> */
[----:B------:R-:W-:Y:S02]  /*10dca0*/  @P5 STG.E [R8.64], R196 ;  /* 0x000000c408005986 */ /* 0x000fe4000c101906 */
[----:B------:R1:W-:Y:S02]  /*10dcb0*/  @P2 STG.E [R188.64], R228 ;  /* 0x000000e4bc002986 */ /* 0x0003e4000c101906 */
        /* <DEDUP_REMOVED lines=28> */
[----:B------:R1:W-:Y:S03]  /*10de80*/  @P5 STG.E [R188.64], R251 ;  /* 0x000000fbbc005986 */ /* 0x0003e6000c101906 */
[----:B------:R1:W-:Y:S02]  /*10de90*/  @P6 STG.E [R190.64], R229 ;  /* 0x000000e5be006986 */ /* 0x0003e4000c101906 */
        /* <DEDUP_REMOVED lines=16> */
[----:B------:R1:W-:Y:S01]  /*10dfa0*/  @P2 STG.E [R10.64], R196 ;  /* 0x000000c40a002986 */ /* 0x0003e2000c101906 */
[----:B---3--:R-:W-:Y:S03]  /*10dfb0*/  @P5 STG.E [R188.64], R226 ;  /* 0x000000e2bc005986 */ /* 0x008fe6000c101906 */
[----:B-1----:R-:W3:Y:S04]  /*10dfc0*/  LDL.LU R196, [R1+0x1924] ;  /* 0x0019240001c47983 */ /* 0x002ee80000300800 */
[----:B----4-:R1:W-:Y:S04]  /*10dfd0*/  @P6 STG.E [R190.64], R232 ;  /* 0x000000e8be006986 */ /* 0x0103e8000c101906 */
[----:B-1----:R-:W4:Y:S01]  /*10dfe0*/  LDL.LU R232, [R1+0x16f4] ;  /* 0x0016f40001e87983 */ /* 0x002f220000300800 */
[----:B------:R-:W-:-:S02]  /*10dff0*/  ISETP.LT.AND P0, PT, R238, c[0x0][0x178], !P1 ;  /* 0x00005e00ee007a0c */ /* 0x000fc40004f01270 */
[----:B------:R-:W-:Y:S02]  /*10e000*/  ISETP.GE.AND P3, PT, R193, c[0x0][0x17c], PT ;  /* 0x00005f00c1007a0c */ /* 0x000fe40003f66270 */
[----:B------:R-:W-:Y:S01]  /*10e010*/  ISETP.LT.AND P2, PT, R237, c[0x0][0x178], !P1 ;  /* 0x00005e00ed007a0c */ /* 0x000fe20004f41270 */
[----:B------:R-:W-:Y:S01]  /*10e020*/  IMAD.WIDE R8, R192, 0x4, R220 ;  /* 0x00000004c0087825 */ /* 0x000fe200078e02dc */
[----:B------:R-:W-:Y:S02]  /*10e030*/  ISETP.LT.AND P1, PT, R236, c[0x0][0x178], !P1 ;  /* 0x00005e00ec007a0c */ /* 0x000fe40004f21270 */
[----:B------:R-:W-:Y:S02]  /*10e040*/  ISETP.LT.AND P4, PT, R115, c[0x0][0x178], !P3 ;  /* 0x00005e0073007a0c */ /* 0x000fe40005f81270 */
[----:B------:R-:W-:Y:S01]  /*10e050*/  ISETP.LT.AND P6, PT, R99, c[0x0][0x178], !P3 ;  /* 0x00005e0063007a0c */ /* 0x000fe20005fc1270 */
[----:B------:R-:W4:Y:S01]  /*10e060*/  LDL.LU R240, [R1+0x14c4] ;  /* 0x0014c40001f07983 */ /* 0x000f220000300800 */
[----:B------:R-:W4:Y:S02]  /*10e070*/  LDL.LU R233, [R1+0x14b4] ;  /* 0x0014b40001e97983 */ /* 0x000f240000300800 */
[----:B------:R-:W4:Y:S01]  /*10e080*/  LDL.LU R226, [R1+0xe14] ;  /* 0x000e140001e27983 */ /* 0x000f220000300800 */
[C---:B------:R-:W-:Y:S01]  /*10e090*/  IADD3 R193, R192.reuse, c[0x0][0x198], RZ ;  /* 0x00006600c0c17a10 */ /* 0x040fe20007ffe0ff */
[----:B------:R-:W-:-:S04]  /*10e0a0*/  IMAD.WIDE R10, R192, 0x4, R224 ;  /* 0x00000004c00a7825 */ /* 0x000fc800078e02e0 */
[----:B------:R-:W-:-:S04]  /*10e0b0*/  IMAD.WIDE R188, R193, 0x4, R2 ;  /* 0x00000004c1bc7825 */ /* 0x000fc800078e0202 */
[----:B------:R-:W-:Y:S01]  /*10e0c0*/  IMAD.WIDE R190, R193, 0x4, R4 ;  /* 0x00000004c1be7825 */ /* 0x000fe200078e0204 */
[----:B------:R1:W-:Y:S04]  /*10e0d0*/  @P0 STG.E [R8.64], R251 ;  /* 0x000000fb08000986 */ /* 0x0003e8000c101906 */
[----:B-1----:R-:W4:Y:S01]  /*10e0e0*/  LDL.LU R251, [R1+0xb64] ;  /* 0x000b640001fb7983 */ /* 0x002f220000300800 */
[----:B------:R-:W-:-:S05]  /*10e0f0*/  IMAD.WIDE R8, R192, 0x4, R222 ;  /* 0x00000004c0087825 */ /* 0x000fca00078e02de */
        /* <DEDUP_REMOVED lines=35> */
[----:B------:R-:W4:Y:S03]  /*10e330*/  LDL.LU R233, [R1+0x2fb0] ;  /* 0x002fb00001e97983 */ /* 0x000f260000300800 */
        /* <DEDUP_REMOVED lines=14> */
[----:B---3--:R3:W-:Y:S03]  /*10e420*/  @P4 STG.E [R188.64], R196 ;  /* 0x000000c4bc004986 */ /* 0x0087e6000c101906 */
[----:B-1----:R-:W2:Y:S04]  /*10e430*/  LDL.LU R197, [R1+0x2520] ;  /* 0x0025200001c57983 */ /* 0x002ea80000300800 */
[----:B---3--:R-:W3:Y:S04]  /*10e440*/  LDL.LU R196, [R1+0x20a0] ;  /* 0x0020a00001c47983 */ /* 0x008ee80000300800 */
[----:B----4-:R1:W-:Y:S04]  /*10e450*/  @P6 STG.E [R190.64], R232 ;  /* 0x000000e8be006986 */ /* 0x0103e8000c101906 */
[----:B-1----:R-:W4:Y:S01]  /*10e460*/  LDL.LU R232, [R1+0x1e60] ;  /* 0x001e600001e87983 */ /* 0x002f220000300800 */
        /* <DEDUP_REMOVED lines=9> */
[----:B------:R-:W4:Y:S04]  /*10e500*/  LDL.LU R229, [R1+0x1c00] ;  /* 0x001c000001e57983 */ /* 0x000f280000300800 */
[----:B------:R1:W-:Y:S01]  /*10e510*/  @P3 STG.E [R8.64], R226 ;  /* 0x000000e208003986 */ /* 0x0003e2000c101906 */
[----:B------:R-:W-:-:S03]  /*10e520*/  IMAD.WIDE R190, R10, 0x4, R6 ;  /* 0x000000040abe7825 */ /* 0x000fc600078e0206 */
[----:B-1----:R-:W4:Y:S01]  /*10e530*/  LDL.LU R226, [R1+0x1930] ;  /* 0x0019300001e27983 */ /* 0x002f220000300800 */
[----:B------:R-:W-:-:S03]  /*10e540*/  IMAD.WIDE R8, R10, 0x4, R2 ;  /* 0x000000040a087825 */ /* 0x000fc600078e0202 */
[----:B------:R1:W-:Y:S04]  /*10e550*/  @P5 STG.E [R188.64], R251 ;  /* 0x000000fbbc005986 */ /* 0x0003e8000c101906 */
[----:B------:R1:W-:Y:S04]  /*10e560*/  @P1 STG.E [R8.64], R233 ;  /* 0x000000e908001986 */ /* 0x0003e8000c101906 */
        /* <DEDUP_REMOVED lines=28> */
[----:B------:R-:W4:Y:S04]  /*10e730*/  LDL.LU R197, [R1+0x7a0] ;  /* 0x0007a00001c57983 */ /* 0x000f280000300800 */
[----:B------:R1:W-:Y:S01]  /*10e740*/  @P1 STG.E [R8.64], R229 ;  /* 0x000000e508001986 */ /* 0x0003e2000c101906 */
[----:B------:R1:W-:Y:S03]  /*10e750*/  @P2 STG.E [R188.64], R226 ;  /* 0x000000e2bc002986 */ /* 0x0003e6000c101906 */
[----:B-1----:R-:W4:Y:S01]  /*10e760*/  LDL.LU R229, [R1+0x530] ;  /* 0x0005300001e57983 */ /* 0x002f220000300800 */
[----:B------:R-:W4:Y:S02]  /*10e770*/  LDL.LU R226, [R1+0x2fb4] ;  /* 0x002fb40001e27983 */ /* 0x000f240000300800 */
[----:B------:R-:W-:-:S04]  /*10e780*/  IMAD.WIDE R8, R10, 0x4, R212 ;  /* 0x000000040a087825 */ /* 0x000fc800078e02d4 */
[C---:B------:R-:W-:Y:S01]  /*10e790*/  IMAD.WIDE R188, R10.reuse, 0x4, R214 ;  /* 0x000000040abc7825 */ /* 0x040fe200078e02d6 */
[----:B------:R1:W-:Y:S03]  /*10e7a0*/  @P4 STG.E [R190.64], R251 ;  /* 0x000000fbbe004986 */ /* 0x0003e6000c101906 */
[----:B------:R-:W-:Y:S01]  /*10e7b0*/  @P5 STG.E [R8.64], R233 ;  /* 0x000000e908005986 */ /* 0x000fe2000c101906 */
[----:B-1----:R-:W4:Y:S01]  /*10e7c0*/  LDL.LU R251, [R1+0x2f94] ;  /* 0x002f940001fb7983 */ /* 0x002f220000300800 */
[----:B------:R-:W-:-:S03]  /*10e7d0*/  IMAD.WIDE R190, R10, 0x4, R216 ;  /* 0x000000040abe7825 */ /* 0x000fc600078e02d8 */
        /* <DEDUP_REMOVED lines=63> */
[----:B------:R-:W4:Y:S01]  /*10ebd0*/  LDL.LU R240, [R1+0x3040] ;  /* 0x0030400001f07983 */ /* 0x000f220000300800 */
[----:B------:R-:W4:Y:S02]  /*10ebe0*/  LDL.LU R233, [R1+0x3030] ;  /* 0x0030300001e97983 */ /* 0x000f240000300800 */
[----:B------:R-:W-:-:S04]  /*10ebf0*/  IMAD.WIDE R188, R192, 0x4, R218 ;  /* 0x00000004c0bc7825 */ /* 0x000fc800078e02da */
[C---:B------:R-:W-:Y:S01]  /*10ec00*/  IMAD.WIDE R190, R192.reuse, 0x4, R220 ;  /* 0x00000004c0be7825 */ /* 0x040fe200078e02dc */
[----:B------:R1:W-:Y:S04]  /*10ec10*/  @P2 STG.E [R8.64], R226 ;  /* 0x000000e208002986 */ /* 0x0003e8000c101906 */
[----:B-1----:R-:W4:Y:S01]  /*10ec20*/  LDL.LU R226, [R1+0x3010] ;  /* 0x0030100001e27983 */ /* 0x002f220000300800 */
[----:B------:R-:W-:-:S03]  /*10ec30*/  IMAD.WIDE R8, R192, 0x4, R214 ;  /* 0x00000004c0087825 */ /* 0x000fc600078e02d6 */
[----:B------:R1:W-:Y:S04]  /*10ec40*/  @P4 STG.E [R10.64], R251 ;  /* 0x000000fb0a004986 */ /* 0x0003e8000c101906 */
[----:B------:R-:W-:Y:S04]  /*10ec50*/  @P3 STG.E [R8.64], R197 ;  /* 0x000000c508003986 */ /* 0x000fe8000c101906 */
[----:B-1----:R-:W4:Y:S01]  /*10ec60*/  LDL.LU R251, [R1+0x2ff0] ;  /* 0x002ff00001fb7983 */ /* 0x002f220000300800 */
[----:B------:R-:W-:-:S05]  /*10ec70*/  IMAD.WIDE R10, R192, 0x4, R216 ;  /* 0x00000004c00a7825 */ /* 0x000fca00078e02d8 */
[----:B------:R-:W-:Y:S01]  /*10ec80*/  @P0 STG.E [R10.64], R229 ;  /* 0x000000e50a000986 */ /* 0x000fe2000c101906 */
[----:B------:R1:W-:Y:S03]  /*10ec90*/  @P5 STG.E [R188.64], R228 ;  /* 0x000000e4bc005986 */ /* 0x0003e6000c101906 */
[----:B-1----:R-:W4:Y:S01]  /*10eca0*/  LDL.LU R228, [R1+0x2fd0] ;  /* 0x002fd00001e47983 */ /* 0x002f220000300800 */
[----:B------:R-:W-:Y:S01]  /*10ecb0*/  ISETP.LT.AND P4, PT, R237, c[0x0][0x178], !P1 ;  /* 0x00005e00ed007a0c */ /* 0x000fe20004f81270 */
[----:B------:R-:W-:Y:S02]  /*10ecc0*/  ISETP.LT.AND P1, PT, R236, c[0x0][0x178], !P1 ;  /* 0x00005e00ec007a0c */ /* 0x000fe40004f21270 */
        /* <DEDUP_REMOVED lines=59> */
[----:B------:R-:W4:Y:S01]  /*10f080*/  LDL.LU R197, [R1+0x3014] ;  /* 0x0030140001c57983 */ /* 0x000f220000300800 */
[----:B------:R-:W4:Y:S02]  /*10f090*/  LDL.LU R229, [R1+0x2ff4] ;  /* 0x002ff40001e57983 */ /* 0x000f240000300800 */
[C---:B------:R-:W-:Y:S01]  /*10f0a0*/  IMAD.WIDE R188, R192.reuse, 0x4, R222 ;  /* 0x00000004c0bc7825 */ /* 0x040fe200078e02de */
[----:B------:R1:W-:Y:S03]  /*10f0b0*/  @P4 STG.E [R8.64], R226 ;  /* 0x000000e208004986 */ /* 0x0003e6000c101906 */
[C---:B------:R-:W-:Y:S01]  /*10f0c0*/  IMAD.WIDE R190, R192.reuse, 0x4, R224 ;  /* 0x00000004c0be7825 */ /* 0x040fe200078e02e0 */
[----:B------:R-:W-:Y:S01]  /*10f0d0*/  ISETP.GE.AND P0, PT, R193, c[0x0][0x17c], PT ;  /* 0x00005f00c1007a0c */ /* 0x000fe20003f06270 */
[----:B-1----:R-:W4:Y:S02]  /*10f0e0*/  LDL.LU R226, [R1+0x2fd4] ;  /* 0x002fd40001e27983 */ /* 0x002f240000300800 */
[----:B------:R-:W-:-:S02]  /*10f0f0*/  IMAD.WIDE R8, R192, 0x4, R218 ;  /* 0x00000004c0087825 */ /* 0x000fc400078e02da */
[----:B------:R1:W-:Y:S04]  /*10f100*/  @P1 STG.E [R10.64], R251 ;  /* 0x000000fb0a001986 */ /* 0x0003e8000c101906 */
[----:B------:R-:W-:Y:S04]  /*10f110*/  @P3 STG.E [R8.64], R240 ;  /* 0x000000f008003986 */ /* 0x000fe8000c101906 */
[----:B-1----:R-:W4:Y:S01]  /*10f120*/  LDL.LU R251, [R1+0x2fa4] ;  /* 0x002fa40001fb7983 */ /* 0x002f220000300800 */
[----:B------:R-:W-:-:S04]  /*10f130*/  IMAD.WIDE R10, R192, 0x4, R220 ;  /* 0x00000004c00a7825 */ /* 0x000fc800078e02dc */
[----:B------:R-:W4:Y:S01]  /*10f140*/  LDL.LU R193, [R1+0x71ac] ;  /* 0x0071ac0001c17983 */ /* 0x000f220000300800 */
[----:B------:R1:W-:Y:S01]  /*10f150*/  @P5 STG.E [R10.64], R233 ;  /* 0x000000e90a005986 */ /* 0x0003e2000c101906 */
[----:B------:R1:W-:Y:S03]  /*10f160*/  @P6 STG.E [R188.64], R228 ;  /* 0x000000e4bc006986 */ /* 0x0003e6000c101906 */
[----:B-1----:R-:W4:Y:S01]  /*10f170*/  LDL.LU R233, [R1+0x2a14] ;  /* 0x002a140001e97983 */ /* 0x002f220000300800 */
[----:B------:R-:W4:Y:S01]  /*10f180*/  LDL.LU R228, [R1+0x2a04] ;  /* 0x002a040001e47983 */ /* 0x000f220000300800 */
[----:B------:R-:W-:Y:S02]  /*10f190*/  ISETP.LT.AND P4, PT, R115, c[0x0][0x178], !P0 ;  /* 0x00005e0073007a0c */ /* 0x000fe40004781270 */
[----:B------:R-:W-:Y:S02]  /*10f1a0*/  ISETP.LT.AND P1, PT, R99, c[0x0][0x178], !P0 ;  /* 0x00005e0063007a0c */ /* 0x000fe40004721270 */
[----:B------:R-:W-:-:S05]  /*10f1b0*/  IADD3 R192, R192, c[0x0][0x198], RZ ;  /* 0x00006600c0c07a10 */ /* 0x000fca0007ffe0ff */
[----:B------:R-:W-:-:S04]  /*10f1c0*/  IMAD.WIDE R8, R192, 0x4, R2 ;  /* 0x00000004c0087825 */ /* 0x000fc800078e0202 */
[----:B------:R-:W-:Y:S01]  /*10f1d0*/  IMAD.WIDE R10, R192, 0x4, R4 ;  /* 0x00000004c00a7825 */ /* 0x000fe200078e0204 */
[----:B--2---:R1:W-:Y:S04]  /*10f1e0*/  @P2 STG.E [R190.64], R248 ;  /* 0x000000f8be002986 */ /* 0x0043e8000c101906 */
[----:B-1----:R-:W2:Y:S04]  /*10f1f0*/  LDL.LU R248, [R1+0x2534] ;  /* 0x0025340001f87983 */ /* 0x002ea80000300800 */
        /* <DEDUP_REMOVED lines=14> */
[----:B------:R-:W4:Y:S04]  /*10f2e0*/  LDL.LU R240, [R1+0x1bf4] ;  /* 0x001bf40001f07983 */ /* 0x000f280000300800 */
[----:B------:R1:W-:Y:S01]  /*10f2f0*/  @P6 STG.E [R8.64], R197 ;  /* 0x000000c508006986 */ /* 0x0003e2000c101906 */
[----:B------:R-:W-:Y:S01]  /*10f300*/  ISETP.LT.AND P6, PT, R247, c[0x0][0x178], !P0 ;  /* 0x00005e00f7007a0c */ /* 0x000fe200047c1270 */
[----:B------:R-:W-:Y:S02]  /*10f310*/  @P2 STG.E [R10.64], R229 ;  /* 0x000000e50a002986 */ /* 0x000fe4000c101906 */
[----:B------:R1:W-:Y:S04]  /*10f320*/  @P3 STG.E [R188.64], R226 ;  /* 0x000000e2bc003986 */ /* 0x0003e8000c101906 */
[----:B-1----:R-:W4:Y:S01]  /*10f330*/  LDL.LU R197, [R1+0x1374] ;  /* 0x0013740001c57983 */ /* 0x002f220000300800 */
[----:B------:R-:W-:-:S03]  /*10f340*/  IMAD.WIDE R8, R192, 0x4, R206 ;  /* 0x00000004c0087825 */ /* 0x000fc600078e02ce */
[----:B------:R-:W4:Y:S01]  /*10f350*/  LDL.LU R226, [R1+0x1364] ;  /* 0x0013640001e27983 */ /* 0x000f220000300800 */
[----:B------:R-:W-:-:S04]  /*10f360*/  IMAD.WIDE R10, R192, 0x4, R208 ;  /* 0x00000004c00a7825 */ /* 0x000fc800078e02d0 */
[----:B------:R-:W-:Y:S01]  /*10f370*/  IMAD.WIDE R188, R192, 0x4, R210 ;  /* 0x00000004c0bc7825 */ /* 0x000fe200078e02d2 */
[----:B------:R1:W-:Y:S04]  /*10f380*/  @P5 STG.E [R190.64], R251 ;  /* 0x000000fbbe005986 */ /* 0x0003e8000c101906 */
[----:B-1----:R-:W4:Y:S04]  /*10f390*/  LDL.LU R251, [R1+0x1204] ;  /* 0x0012040001fb7983 */ /* 0x002f280000300800 */
[----:B------:R-:W-:Y:S01]  /*10f3a0*/  @P4 STG.E [R8.64], R233 ;  /* 0x000000e908004986 */ /* 0x000fe2000c101906 */
[----:B------:R1:W-:Y:S03]  /*10f3b0*/  @P1 STG.E [R10.64], R228 ;  /* 0x000000e40a001986 */ /* 0x0003e6000c101906 */
        /* <DEDUP_REMOVED lines=28> */
[----:B-1----:R-:W4:Y:S01]  /*10f580*/  LDL.LU R226, [R1+0x3060] ;  /* 0x0030600001e27983 */ /* 0x002f220000300800 */
[----:B------:R-:W-:-:S03]  /*10f590*/  IMAD.WIDE R8, R192, 0x4, R224 ;  /* 0x00000004c0087825 */ /* 0x000fc600078e02e0 */
[----:B------:R1:W-:Y:S04]  /*10f5a0*/  @P6 STG.E [R10.64], R251 ;  /* 0x000000fb0a006986 */ /* 0x0003e8000c101906 */
[----:B-1----:R-:W4:Y:S01]  /*10f5b0*/  LDL.LU R251, [R1+0x3020] ;  /* 0x0030200001fb7983 */ /* 0x002f220000300800 */
[----:B------:R-:W-:-:S04]  /*10f5c0*/  IMAD.WIDE R10, R193, 0x4, R2 ;  /* 0x00000004c10a7825 */ /* 0x000fc800078e0202 */
[----:B------:R-:W4:Y:S02]  /*10f5d0*/  LDL.LU R240, [R1+0x3000] ;  /* 0x0030000001f07983 */ /* 0x000f240000300800 */
[----:B------:R-:W4:Y:S01]  /*10f5e0*/  LDL.LU R192, [R1+0x71b0] ;  /* 0x0071b00001c07983 */ /* 0x000f220000300800 */
        /* <DEDUP_REMOVED lines=15> */
[----:B---3--:R-:W-:Y:S03]  /*10f6e0*/  @P5 STG.E [R188.64], R196 ;  /* 0x000000c4bc005986 */ /* 0x008fe6000c101906 */
        /* <DEDUP_REMOVED lines=11> */
[----:B------:R-:W4:Y:S01]  /*10f7a0*/  LDL.LU R233, [R1+0x22f0] ;  /* 0x0022f00001e97983 */ /* 0x000f220000300800 */
[----:B------:R-:W4:Y:S02]  /*10f7b0*/  LDL.LU R196, [R1+0x1d50] ;  /* 0x001d500001c47983 */ /* 0x000f240000300800 */
[C---:B------:R-:W-:Y:S01]  /*10f7c0*/  IMAD.WIDE R188, R193.reuse, 0x4, R212 ;  /* 0x00000004c1bc7825 */ /* 0x040fe200078e02d4 */
[----:B------:R1:W-:Y:S03]  /*10f7d0*/  @P3 STG.E [R8.64], R226 ;  /* 0x000000e208003986 */ /* 0x0003e6000c101906 */
        /* <DEDUP_REMOVED lines=15> */
[----:B-1----:R-:W2:Y:S04]  /*10f8d0*/  LDL.LU R248, [R1+0x3094] ;  /* 0x0030940001f87983 */ /* 0x002ea80000300800 */
[----:B---3--:R-:W-:Y:S01]  /*10f8e0*/  @P3 STG.E [R8.64], R229 ;  /* 0x000000e508003986 */ /* 0x008fe2000c101906 */
[----:B------:R-:W3:Y:S02]  /*10f8f0*/  LDL.LU R240, [R1+0x3084] ;  /* 0x0030840001f07983 */ /* 0x000ee40000300800 */
[----:B------:R-:W3:Y:S01]  /*10f900*/  LDL.LU R197, [R1+0x3074] ;  /* 0x0030740001c57983 */ /* 0x000ee20000300800 */
[----:B----4-:R1:W-:Y:S04]  /*10f910*/  @P0 STG.E [R10.64], R232 ;  /* 0x000000e80a000986 */ /* 0x0103e8000c101906 */
[----:B-1----:R-:W4:Y:S01]  /*10f920*/  LDL.LU R232, [R1+0x3064] ;  /* 0x0030640001e87983 */ /* 0x002f220000300800 */
        /* <DEDUP_REMOVED lines=11> */
[----:B------:R-:W4:Y:S01]  /*10f9e0*/  LDL.LU R229, [R1+0x3024] ;  /* 0x0030240001e57983 */ /* 0x000f220000300800 */
[----:B------:R-:W-:-:S03]  /*10f9f0*/  ISETP.LT.AND P3, PT, R83, c[0x0][0x178], !P1 ;  /* 0x00005e0053007a0c */ /* 0x000fc60004f61270 */
        /* <DEDUP_REMOVED lines=9> */
[----:B------:R-:W4:Y:S02]  /*10fa90*/  LDL.LU R233, [R1+0x2fc4] ;  /* 0x002fc40001e97983 */ /* 0x000f240000300800 */
[----:B------:R-:W4:Y:S01]  /*10faa0*/  LDL.LU R196, [R1+0x2af4] ;  /* 0x002af40001c47983 */ /* 0x000f220000300800 */
        /* <DEDUP_REMOVED lines=10> */
[----:B---3--:R-:W-:Y:S01]  /*10fb50*/  @P4 STG.E [R8.64], R240 ;  /* 0x000000f008004986 */ /* 0x008fe2000c101906 */
[----:B------:R-:W-:Y:S04]  /*10fb60*/  @P2 STG.E [R10.64], R197 ;  /* 0x000000c50a002986 */ /* 0x000fe8000c101906 */
[----:B----4-:R1:W-:Y:S04]  /*10fb70*/  @P5 STG.E [R188.64], R232 ;  /* 0x000000e8bc005986 */ /* 0x0103e8000c101906 */
        /* <DEDUP_REMOVED lines=10> */
[----:B------:R-:W4:Y:S04]  /*10fc20*/  LDL.LU R197, [R1+0x1d54] ;  /* 0x001d540001c57983 */ /* 0x000f280000300800 */
[----:B------:R1:W-:Y:S01]  /*10fc30*/  @P6 STG.E [R190.64], R229 ;  /* 0x000000e5be006986 */ /* 0x0003e2000c101906 */
[----:B------:R-:W-:Y:S01]  /*10fc40*/  ISETP.LT.AND P6, PT, R239, c[0x0][0x178], !P1 ;  /* 0x00005e00ef007a0c */ /* 0x000fe20004fc1270 */
[----:B------:R1:W-:Y:S02]  /*10fc50*/  @P0 STG.E [R8.64], R226 ;  /* 0x000000e208000986 */ /* 0x0003e4000c101906 */
[C---:B------:R-:W-:Y:S01]  /*10fc60*/  IMAD.WIDE R188, R192.reuse, 0x4, R216 ;  /* 0x00000004c0bc7825 */ /* 0x040fe200078e02d8 */
[----:B-1----:R-:W4:Y:S03]  /*10fc70*/  LDL.LU R229, [R1+0x1704] ;  /* 0x0017040001e57983 */ /* 0x002f260000300800 */
[----:B------:R-:W4:Y:S02]  /*10fc80*/  LDL.LU R226, [R1+0x22e8] ;  /* 0x0022e80001e27983 */ /* 0x000f240000300800 */
[----:B------:R-:W-:-:S04]  /*10fc90*/  IMAD.WIDE R8, R192, 0x4, R212 ;  /* 0x00000004c0087825 */ /* 0x000fc800078e02d4 */
[C---:B------:R-:W-:Y:S01]  /*10fca0*/  IMAD.WIDE R190, R192.reuse, 0x4, R218 ;  /* 0x00000004c0be7825 */ /* 0x040fe200078e02da */
[----:B------:R1:W-:Y:S03]  /*10fcb0*/  @P3 STG.E [R10.64], R251 ;  /* 0x000000fb0a003986 */ /* 0x0003e6000c101906 */
[----:B------:R-:W-:Y:S01]  /*10fcc0*/  @P4 STG.E [R8.64], R233 ;  /* 0x000000e908004986 */ /* 0x000fe2000c101906 */
[----:B-1----:R-:W4:Y:S01]  /*10fcd0*/  LDL.LU R251, [R1+0x1e58] ;  /* 0x001e580001fb7983 */ /* 0x002f220000300800 */
[----:B------:R-:W-:-:S05]  /*10fce0*/  IMAD.WIDE R10, R192, 0x4, R214 ;  /* 0x00000004c00a7825 */ /* 0x000fca00078e02d6 */
[----:B------:R1:W-:Y:S01]  /*10fcf0*/  @P2 STG.E [R10.64], R196 ;  /* 0x000000c40a002986 */ /* 0x0003e2000c101906 */
[----:B------:R-:W-:Y:S03]  /*10fd00*/  @P5 STG.E [R188.64], R228 ;  /* 0x000000e4bc005986 */ /* 0x000fe6000c101906 */
[----:B-1----:R-:W4:Y:S01]  /*10fd10*/  LDL.LU R196, [R1+0x1928] ;  /* 0x0019280001c47983 */ /* 0x002f220000300800 */
[----:B------:R-:W-:Y:S01]  /*10fd20*/  ISETP.LT.AND P0, PT, R238, c[0x0][0x178], !P1 ;  /* 0x00005e00ee007a0c */ /* 0x000fe20004f01270 */
[----:B------:R-:W-:Y:S02]  /*10fd30*/  IMAD.WIDE R8, R192, 0x4, R220 ;  /* 0x00000004c0087825 */ /* 0x000fe400078e02dc */
        /* <DEDUP_REMOVED lines=19> */
[----:B----4-:R-:W-:Y:S01]  /*10fe70*/  @P2 STG.E [R8.64], R197 ;  /* 0x000000c508002986 */ /* 0x010fe2000c101906 */
        /* <DEDUP_REMOVED lines=39> */
[----:B----4-:R1:W-:Y:S04]  /*1100f0*/  @P5 STG.E [R8.64], R226 ;  /* 0x000000e208005986 */ /* 0x0103e8000c101906 */
[----:B-1----:R-:W4:Y:S01]  /*110100*/  LDL.LU R226, [R1+0x1e5c] ;  /* 0x001e5c0001e27983 */ /* 0x002f220000300800 */
[----:B------:R-:W-:-:S03]  /*110110*/  IMAD.WIDE R8, R193, 0x4, R214 ;  /* 0x00000004c1087825 */ /* 0x000fc600078e02d6 */
[----:B------:R1:W-:Y:S04]  /*110120*/  @P0 STG.E [R10.64], R251 ;  /* 0x000000fb0a000986 */ /* 0x0003e8000c101906 */
[----:B------:R1:W-:Y:S04]  /*110130*/  @P1 STG.E [R8.64], R197 ;  /* 0x000000c508001986 */ /* 0x0003e8000c101906 */
[----:B-1----:R-:W4:Y:S01]  /*110140*/  LDL.LU R251, [R1+0x192c] ;  /* 0x00192c0001fb7983 */ /* 0x002f220000300800 */
[----:B------:R-:W-:-:S04]  /*110150*/  IMAD.WIDE R10, R193, 0x4, R216 ;  /* 0x00000004c10a7825 */ /* 0x000fc800078e02d8 */
[----:B------:R-:W4:Y:S01]  /*110160*/  LDL.LU R197, [R1+0x16fc] ;  /* 0x0016fc0001c57983 */ /* 0x000f220000300800 */
[----:B------:R-:W-:Y:S01]  /*110170*/  @P2 STG.E [R10.64], R229 ;  /* 0x000000e50a002986 */ /* 0x000fe2000c101906 */
[----:B------:R1:W-:Y:S03]  /*110180*/  @P4 STG.E [R188.64], R196 ;  /* 0x000000c4bc004986 */ /* 0x0003e6000c101906 */
        /* <DEDUP_REMOVED lines=24> */
[----:B------:R1:W-:Y:S04]  /*110310*/  @P1 STG.E [R10.64], R233 ;  /* 0x000000e90a001986 */ /* 0x0003e8000c101906 */
[----:B----4-:R4:W-:Y:S04]  /*110320*/  @P2 STG.E [R188.64], R226 ;  /* 0x000000e2bc002986 */ /* 0x0109e8000c101906 */
[----:B-1----:R-:W3:Y:S04]  /*110330*/  LDL.LU R233, [R1+0x97c] ;  /* 0x00097c0001e97983 */ /* 0x002ee80000300800 */
[----:B----4-:R-:W4:Y:S01]  /*110340*/  LDL.LU R226, [R1+0x79c] ;  /* 0x00079c0001e27983 */ /* 0x010f220000300800 */
        /* <DEDUP_REMOVED lines=31> */
[----:B------:R-:W-:Y:S04]  /*110540*/  @P5 STG.E [R10.64], R233 ;  /* 0x000000e90a005986 */ /* 0x000fe8000c101906 */
[----:B----4-:R1:W-:Y:S04]  /*110550*/  @P3 STG.E [R188.64], R226 ;  /* 0x000000e2bc003986 */ /* 0x0103e8000c101906 */
        /* <DEDUP_REMOVED lines=74> */
[----:B----4-:R4:W-:Y:S01]  /*110a00*/  @P5 STG.E [R188.64], R226 ;  /* 0x000000e2bc005986 */ /* 0x0109e2000c101906 */
[----:B------:R-:W-:Y:S01]  /*110a10*/  ISETP.GE.AND P2, PT, R193, c[0x0][0x17c], PT ;  /* 0x00005f00c1007a0c */ /* 0x000fe20003f46270 */
[C---:B-1----:R-:W-:Y:S02]  /*110a20*/  IMAD.WIDE R8, R192.reuse, 0x4, R222 ;  /* 0x00000004c0087825 */ /* 0x042fe400078e02de */
[----:B----4-:R-:W4:Y:S02]  /*110a30*/  LDL.LU R226, [R1+0x20ac] ;  /* 0x0020ac0001e27983 */ /* 0x010f240000300800 */
[----:B------:R-:W-:-:S02]  /*110a40*/  IMAD.WIDE R10, R192, 0x4, R224 ;  /* 0x00000004c00a7825 */ /* 0x000fc400078e02e0 */
        /* <DEDUP_REMOVED lines=73> */
[----:B----4-:R4:W-:Y:S04]  /*110ee0*/  @P6 STG.E [R188.64], R226 ;  /* 0x000000e2bc006986 */ /* 0x0109e8000c101906 */
[----:B-1----:R-:W3:Y:S01]  /*110ef0*/  LDL.LU R233, [R1+0x2a18] ;  /* 0x002a180001e97983 */ /* 0x002ee20000300800 */
[----:B------:R-:W-:-:S03]  /*110f00*/  IMAD.WIDE R8, R192, 0x4, R2 ;  /* 0x00000004c0087825 */ /* 0x000fc600078e0202 */
[----:B----4-:R-:W4:Y:S01]  /*110f10*/  LDL.LU R226, [R1+0x2a08] ;  /* 0x002a080001e27983 */ /* 0x010f220000300800 */
[----:B------:R-:W-:-:S03]  /*110f20*/  IMAD.WIDE R10, R192, 0x4, R4 ;  /* 0x00000004c00a7825 */ /* 0x000fc600078e0204 */
[----:B------:R1:W-:Y:S04]  /*110f30*/  @P2 STG.E [R190.64], R251 ;  /* 0x000000fbbe002986 */ /* 0x0003e8000c101906 */
        /* <DEDUP_REMOVED lines=30> */
[----:B----4-:R4:W-:Y:S01]  /*111120*/  @P1 STG.E [R10.64], R226 ;  /* 0x000000e20a001986 */ /* 0x0109e2000c101906 */
[----:B-1----:R-:W-:-:S03]  /*111130*/  IMAD.WIDE R8, R192, 0x4, R212 ;  /* 0x00000004c0087825 */ /* 0x002fc600078e02d4 */
[----:B----4-:R-:W4:Y:S01]  /*111140*/  LDL.LU R226, [R1+0xc38] ;  /* 0x000c380001e27983 */ /* 0x010f220000300800 */
[----:B------:R-:W-:-:S03]  /*111150*/  IMAD.WIDE R10, R192, 0x4, R214 ;  /* 0x00000004c00a7825 */ /* 0x000fc600078e02d6 */
        /* <DEDUP_REMOVED lines=36> */
[----:B----4-:R1:W-:Y:S03]  /*1113a0*/  @P0 STG.E [R8.64], R226 ;  /* 0x000000e208000986 */ /* 0x0103e6000c101906 */
[C---:B------:R-:W-:Y:S01]  /*1113b0*/  IMAD.WIDE R190, R193.reuse, 0x4, R202 ;  /* 0x00000004c1be7825 */ /* 0x040fe200078e02ca */
[----:B-1----:R-:W4:Y:S03]  /*1113c0*/  LDL.LU R226, [R1+0x209c] ;  /* 0x00209c0001e27983 */ /* 0x002f260000300800 */
[C---:B------:R-:W-:Y:S01]  /*1113d0*/  IMAD.WIDE R8, R193.reuse, 0x4, R4 ;  /* 0x00000004c1087825 */ /* 0x040fe200078e0204 */
[----:B------:R1:W-:Y:S04]  /*1113e0*/  @P3 STG.E [R10.64], R251 ;  /* 0x000000fb0a003986 */ /* 0x0003e8000c101906 */
[----:B------:R1:W-:Y:S04]  /*1113f0*/  @P1 STG.E [R8.64], R229 ;  /* 0x000000e508001986 */ /* 0x0003e8000c101906 */
[----:B-1----:R-:W4:Y:S01]  /*111400*/  LDL.LU R251, [R1+0x1d2c] ;  /* 0x001d2c0001fb7983 */ /* 0x002f220000300800 */
[----:B------:R-:W-:-:S04]  /*111410*/  IMAD.WIDE R10, R193, 0x4, R6 ;  /* 0x00000004c10a7825 */ /* 0x000fc800078e0206 */
[----:B------:R-:W4:Y:S01]  /*111420*/  LDL.LU R229, [R1+0x1bfc] ;  /* 0x001bfc0001e57983 */ /* 0x000f220000300800 */
[----:B------:R1:W-:Y:S01]  /*111430*/  @P4 STG.E [R10.64], R233 ;  /* 0x000000e90a004986 */ /* 0x0003e2000c101906 */
[----:B------:R-:W-:Y:S01]  /*111440*/  @P5 STG.E [R188.64], R196 ;  /* 0x000000c4bc005986 */ /* 0x000fe2000c101906 */
[----:B------:R-:W-:Y:S02]  /*111450*/  ISETP.LT.AND P3, PT, R15, c[0x0][0x178], !P2 ;  /* 0x00005e000f007a0c */ /* 0x000fe40005761270 */
[----:B------:R-:W-:Y:S01]  /*111460*/  ISETP.LT.AND P0, PT, R35, c[0x0][0x178], !P2 ;  /* 0x00005e0023007a0c */ /* 0x000fe20005701270 */
[----:B------:R-:W-:-:S04]  /*111470*/  IMAD.WIDE R8, R193, 0x4, R204 ;  /* 0x00000004c1087825 */ /* 0x000fc800078e02cc */
[----:B-1----:R-:W-:Y:S01]  /*111480*/  IMAD.WIDE R10, R193, 0x4, R206 ;  /* 0x00000004c10a7825 */ /* 0x002fe200078e02ce */
        /* <DEDUP_REMOVED lines=20> */
[----:B----4-:R4:W-:Y:S01]  /*1115d0*/  @P5 STG.E [R188.64], R226 ;  /* 0x000000e2bc005986 */ /* 0x0109e2000c101906 */
[----:B-1----:R-:W-:-:S03]  /*1115e0*/  IMAD.WIDE R8, R193, 0x4, R216 ;  /* 0x00000004c1087825 */ /* 0x002fc600078e02d8 */
[----:B----4-:R-:W4:Y:S01]  /*1115f0*/  LDL.LU R226, [R1+0x30a8] ;  /* 0x0030a80001e27983 */ /* 0x010f220000300800 */
[----:B------:R-:W-:-:S03]  /*111600*/  IMAD.WIDE R10, R193, 0x4, R218 ;  /* 0x00000004c10a7825 */ /* 0x000fc600078e02da */
[----:B------:R1:W-:Y:S01]  /*111610*/  @P6 STG.E [R190.64], R251 ;  /* 0x000000fbbe006986 */ /* 0x0003e2000c101906 */
[----:B------:R1:W-:Y:S03]  /*111620*/  @P3 STG.E [R8.64], R229 ;  /* 0x000000e508003986 */ /* 0x0003e6000c101906 */
[----:B-1----:R-:W4:Y:S01]  /*111630*/  LDL.LU R251, [R1+0x3098] ;  /* 0x0030980001fb7983 */ /* 0x002f220000300800 */
[----:B------:R-:W4:Y:S02]  /*111640*/  LDL.LU R240, [R1+0x3088] ;  /* 0x0030880001f07983 */ /* 0x000f240000300800 */
[----:B------:R-:W4:Y:S01]  /*111650*/  LDL.LU R197, [R1+0x3078] ;  /* 0x0030780001c57983 */ /* 0x000f220000300800 */
[----:B------:R-:W-:Y:S02]  /*111660*/  ISETP.GE.AND P1, PT, R192, c[0x0][0x17c], PT ;  /* 0x00005f00c0007a0c */ /* 0x000fe40003f26270 */
[----:B------:R-:W-:-:S02]  /*111670*/  ISETP.LT.AND P4, PT, R238, c[0x0][0x178], !P2 ;  /* 0x00005e00ee007a0c */ /* 0x000fc40005781270 */
        /* <DEDUP_REMOVED lines=10> */
[----:B------:R-:W2:Y:S01]  /*111720*/  LDL.LU R229, [R1+0x3028] ;  /* 0x0030280001e57983 */ /* 0x000ea20000300800 */
[----:B------:R-:W-:Y:S01]  /*111730*/  @P4 STG.E [R10.64], R233 ;  /* 0x000000e90a004986 */ /* 0x000fe2000c101906 */
[----:B------:R-:W-:Y:S02]  /*111740*/  @P5 STG.E [R8.64], R196 ;  /* 0x000000c408005986 */ /* 0x000fe4000c101906 */
[----:B------:R1:W-:Y:S02]  /*111750*/  @P2 STG.E [R188.64], R228 ;  /* 0x000000e4bc002986 */ /* 0x0003e4000c101906 */
[----:B-1----:R-:W2:Y:S04]  /*111760*/  LDL.LU R228, [R1+0x3008] ;  /* 0x0030080001e47983 */ /* 0x002ea80000300800 */
        /* <DEDUP_REMOVED lines=29> */
[----:B------:R1:W-:Y:S02]  /*111940*/  @P6 STG.E [R190.64], R229 ;  /* 0x000000e5be006986 */ /* 0x0003e4000c101906 */
[----:B------:R-:W2:Y:S01]  /*111950*/  LDL.LU R197, [R1+0x1d58] ;  /* 0x001d580001c57983 */ /* 0x000ea20000300800 */
[----:B------:R3:W-:Y:S04]  /*111960*/  @P0 STG.E [R8.64], R228 ;  /* 0x000000e408000986 */ /* 0x0007e8000c101906 */
[----:B-1----:R-:W2:Y:S04]  /*111970*/  LDL.LU R229, [R1+0x1708] ;  /* 0x0017080001e57983 */ /* 0x002ea80000300800 */
        /* <DEDUP_REMOVED lines=14> */
[----:B----4-:R-:W-:Y:S04]  /*111a60*/  @P5 STG.E [R188.64], R226 ;  /* 0x000000e2bc005986 */ /* 0x010fe8000c101906 */
[----:B-1----:R-:W4:Y:S01]  /*111a70*/  LDL.LU R196, [R1+0x309c] ;  /* 0x00309c0001c47983 */ /* 0x002f220000300800 */
[----:B------:R-:W-:-:S03]  /*111a80*/  IMAD.WIDE R8, R192, 0x4, R220 ;  /* 0x00000004c0087825 */ /* 0x000fc600078e02dc */
[----:B------:R1:W-:Y:S04]  /*111a90*/  @P6 STG.E [R190.64], R251 ;  /* 0x000000fbbe006986 */ /* 0x0003e8000c101906 */
[----:B-1----:R-:W4:Y:S01]  /*111aa0*/  LDL.LU R251, [R1+0x308c] ;  /* 0x00308c0001fb7983 */ /* 0x002f220000300800 */
[----:B------:R-:W4:Y:S02]  /*111ab0*/  LDL.LU R240, [R1+0x307c] ;  /* 0x00307c0001f07983 */ /* 0x000f240000300800 */
[----:B------:R-:W4:Y:S02]  /*111ac0*/  LDL.LU R233, [R1+0x306c] ;  /* 0x00306c0001e97983 */ /* 0x000f240000300800 */
[----:B------:R-:W4:Y:S01]  /*111ad0*/  LDL.LU R226, [R1+0x302c] ;  /* 0x00302c0001e27983 */ /* 0x000f220000300800 */
        /* <DEDUP_REMOVED lines=12> */
[----:B------:R-:W-:Y:S01]  /*111ba0*/  @P2 STG.E [R8.64], R197 ;  /* 0x000000c508002986 */ /* 0x000fe2000c101906 */
[----:B------:R-:W-:Y:S02]  /*111bb0*/  @P1 STG.E [R10.64], R229 ;  /* 0x000000e50a001986 */ /* 0x000fe4000c101906 */
[----:B---3--:R1:W-:Y:S02]  /*111bc0*/  @P4 STG.E [R188.64], R228 ;  /* 0x000000e4bc004986 */ /* 0x0083e4000c101906 */
[----:B-1----:R-:W3:Y:S04]  /*111bd0*/  LDL.LU R228, [R1+0x2fec] ;  /* 0x002fec0001e47983 */ /* 0x002ee80000300800 */
[----:B------:R1:W-:Y:S04]  /*111be0*/  @P6 STG.E [R190.64], R232 ;  /* 0x000000e8be006986 */ /* 0x0003e8000c101906 */
[----:B-1----:R-:W3:Y:S01]  /*111bf0*/  LDL.LU R232, [R1+0x2fcc] ;  /* 0x002fcc0001e87983 */ /* 0x002ee20000300800 */
[----:B------:R-:W-:-:S02]  /*111c00*/  ISETP.LT.AND P5, PT, R83, c[0x0][0x178], !P3 ;  /* 0x00005e0053007a0c */ /* 0x000fc40005fa1270 */
[----:B------:R-:W-:Y:S01]  /*111c10*/  ISETP.LT.AND P0, PT, R67, c[0x0][0x178], !P3 ;  /* 0x00005e0043007a0c */ /* 0x000fe20005f01270 */
[----:B------:R-:W-:Y:S01]  /*111c20*/  IMAD.WIDE R8, R193, 0x4, R6 ;  /* 0x00000004c1087825 */ /* 0x000fe200078e0206 */
[----:B------:R-:W-:Y:S01]  /*111c30*/  ISETP.LT.AND P1, PT, R51, c[0x0][0x178], !P3 ;  /* 0x00005e0033007a0c */ /* 0x000fe20005f21270 */
[----:B------:R-:W3:Y:S01]  /*111c40*/  LDL.LU R192, [R1+0x71d4] ;  /* 0x0071d40001c07983 */ /* 0x000ee20000300800 */
[----:B------:R-:W-:Y:S01]  /*111c50*/  ISETP.LT.AND P2, PT, R15, c[0x0][0x178], !P3 ;  /* 0x00005e000f007a0c */ /* 0x000fe20005f41270 */
[----:B------:R-:W3:Y:S02]  /*111c60*/  LDL.LU R197, [R1+0x2afc] ;  /* 0x002afc0001c57983 */ /* 0x000ee40000300800 */
[----:B------:R-:W-:Y:S01]  /*111c70*/  IMAD.WIDE R10, R193, 0x4, R200 ;  /* 0x00000004c10a7825 */ /* 0x000fe200078e02c8 */
[----:B------:R-:W-:Y:S01]  /*111c80*/  ISETP.LT.AND P4, PT, R35, c[0x0][0x178], !P3 ;  /* 0x00005e0023007a0c */ /* 0x000fe20005f81270 */
[----:B------:R-:W3:Y:S01]  /*111c90*/  LDL.LU R229, [R1+0x2aec] ;  /* 0x002aec0001e57983 */ /* 0x000ee20000300800 */
[----:B------:R-:W-:-:S03]  /*111ca0*/  ISETP.LT.AND P6, PT, R250, c[0x0][0x178], !P3 ;  /* 0x00005e00fa007a0c */ /* 0x000fc60005fc1270 */
[----:B----4-:R1:W-:Y:S01]  /*111cb0*/  @P5 STG.E [R8.64], R196 ;  /* 0x000000c408005986 */ /* 0x0103e2000c101906 */
        /* <DEDUP_REMOVED lines=33> */
[----:B------:R-:W-:Y:S01]  /*111ed0*/  @P2 STG.E [R10.64], R229 ;  /* 0x000000e50a002986 */ /* 0x000fe2000c101906 */
[----:B----4-:R4:W-:Y:S04]  /*111ee0*/  @P4 STG.E [R188.64], R196 ;  /* 0x000000c4bc004986 */ /* 0x0109e8000c101906 */
[----:B-1----:R-:W3:Y:S04]  /*111ef0*/  LDL.LU R197, [R1+0x16d0] ;  /* 0x0016d00001c57983 */ /* 0x002ee80000300800 */
[----:B----4-:R-:W4:Y:S01]  /*111f00*/  LDL.LU R196, [R1+0x14a0] ;  /* 0x0014a00001c47983 */ /* 0x010f220000300800 */
        /* <DEDUP_REMOVED lines=17> */
[----:B------:R-:W2:Y:S01]  /*112020*/  LDL.LU R189, [R1+0x71d8] ;  /* 0x0071d80001bd7983 */ /* 0x000ea20000300800 */
[----:B------:R1:W-:Y:S01]  /*112030*/  @P1 STG.E [R8.64], R233 ;  /* 0x000000e908001986 */ /* 0x0003e2000c101906 */
[----:B---3--:R3:W-:Y:S03]  /*112040*/  @P2 STG.E [R10.64], R228 ;  /* 0x000000e40a002986 */ /* 0x0087e6000c101906 */
[----:B-1----:R-:W2:Y:S04]  /*112050*/  LDL.LU R233, [R1+0x780] ;  /* 0x0007800001e97983 */ /* 0x002ea80000300800 */
[----:B---3--:R-:W3:Y:S04]  /*112060*/  LDL.LU R228, [R1+0x770] ;  /* 0x0007700001e47983 */ /* 0x008ee80000300800 */
[----:B------:R1:W-:Y:S04]  /*112070*/  @P4 STG.E [R190.64], R232 ;  /* 0x000000e8be004986 */ /* 0x0003e8000c101906 */
        /* <DEDUP_REMOVED lines=10> */
[----:B------:R-:W-:Y:S04]  /*112120*/  @P5 STG.E [R8.64], R197 ;  /* 0x000000c508005986 */ /* 0x000fe8000c101906 */
[----:B----4-:R1:W-:Y:S04]  /*112130*/  @P3 STG.E [R10.64], R196 ;  /* 0x000000c40a003986 */ /* 0x0103e8000c101906 */
        /* <DEDUP_REMOVED lines=19> */
[----:B------:R-:W-:Y:S01]  /*112270*/  @P5 STG.E [R8.64], R233 ;  /* 0x000000e908005986 */ /* 0x000fe2000c101906 */
[----:B---3--:R1:W-:Y:S03]  /*112280*/  @P3 STG.E [R10.64], R228 ;  /* 0x000000e40a003986 */ /* 0x0083e6000c101906 */
[----:B-1----:R-:W3:Y:S04]  /*112290*/  LDL.LU R228, [R1+0x1904] ;  /* 0x0019040001e47983 */ /* 0x002ee80000300800 */
[----:B------:R1:W-:Y:S04]  /*1122a0*/  @P6 STG.E [R190.64], R232 ;  /* 0x000000e8be006986 */ /* 0x0003e8000c101906 */
[----:B-1----:R-:W3:Y:S01]  /*1122b0*/  LDL.LU R232, [R1+0x16d4] ;  /* 0x0016d40001e87983 */ /* 0x002ee20000300800 */
[----:B------:R-:W-:-:S02]  /*1122c0*/  ISETP.LT.AND P2, PT, R239, c[0x0][0x178], !P0 ;  /* 0x00005e00ef007a0c */ /* 0x000fc40004741270 */
[----:B------:R-:W-:Y:S01]  /*1122d0*/  ISETP.LT.AND P4, PT, R238, c[0x0][0x178], !P0 ;  /* 0x00005e00ee007a0c */ /* 0x000fe20004781270 */
[----:B------:R-:W-:Y:S01]  /*1122e0*/  IMAD.WIDE R10, R188, 0x4, R218 ;  /* 0x00000004bc0a7825 */ /* 0x000fe200078e02da */
[----:B------:R-:W-:Y:S02]  /*1122f0*/  ISETP.GE.AND P1, PT, R189, c[0x0][0x17c], PT ;  /* 0x00005f00bd007a0c */ /* 0x000fe40003f26270 */
[----:B------:R-:W-:Y:S01]  /*112300*/  ISETP.LT.AND P3, PT, R236, c[0x0][0x178], !P0 ;  /* 0x00005e00ec007a0c */ /* 0x000fe20004761270 */
[----:B------:R-:W-:Y:S01]  /*112310*/  ISETP.LT.AND P0, PT, R237, c[0x0][0x178], !P0 ;  /* 0x00005e00ed007a0c */ /* 0x000fe20004701270 */
[----:B------:R-:W3:Y:S01]  /*112320*/  LDL.LU R240, [R1+0x14a4] ;  /* 0x0014a40001f07983 */ /* 0x000ee20000300800 */
[----:B------:R-:W-:Y:S01]  /*112330*/  IMAD.WIDE R8, R188, 0x4, R220 ;  /* 0x00000004bc087825 */ /* 0x000fe200078e02dc */
[----:B------:R-:W-:-:S03]  /*112340*/  ISETP.LT.AND P5, PT, R115, c[0x0][0x178], !P1 ;  /* 0x00005e0073007a0c */ /* 0x000fc60004fa1270 */
[----:B------:R-:W3:Y:S01]  /*112350*/  LDL.LU R233, [R1+0x1494] ;  /* 0x0014940001e97983 */ /* 0x000ee20000300800 */
[----:B------:R-:W-:Y:S02]  /*112360*/  ISETP.LT.AND P6, PT, R99, c[0x0][0x178], !P1 ;  /* 0x00005e0063007a0c */ /* 0x000fe40004fc1270 */
[----:B------:R-:W-:Y:S01]  /*112370*/  IADD3 R192, R188, c[0x0][0x198], RZ ;  /* 0x00006600bcc07a10 */ /* 0x000fe20007ffe0ff */
[----:B----4-:R1:W-:Y:S04]  /*112380*/  @P2 STG.E [R10.64], R196 ;  /* 0x000000c40a002986 */ /* 0x0103e8000c101906 */
[----:B------:R-:W-:Y:S01]  /*112390*/  IMAD.WIDE R190, R192, 0x4, R4 ;  /* 0x00000004c0be7825 */ /* 0x000fe200078e0204 */
[----:B-1----:R-:W4:Y:S03]  /*1123a0*/  LDL.LU R196, [R1+0xdf4] ;  /* 0x000df40001c47983 */ /* 0x002f260000300800 */
[C---:B------:R-:W-:Y:S01]  /*1123b0*/  IMAD.WIDE R10, R188.reuse, 0x4, R224 ;  /* 0x00000004bc0a7825 */ /* 0x040fe200078e02e0 */
[----:B------:R1:W-:Y:S04]  /*1123c0*/  @P4 STG.E [R8.64], R251 ;  /* 0x000000fb08004986 */ /* 0x0003e8000c101906 */
[----:B-1----:R-:W4:Y:S01]  /*1123d0*/  LDL.LU R251, [R1+0xc14] ;  /* 0x000c140001fb7983 */ /* 0x002f220000300800 */
[----:B------:R-:W-:-:S04]  /*1123e0*/  IMAD.WIDE R8, R188, 0x4, R222 ;  /* 0x00000004bc087825 */ /* 0x000fc800078e02de */
[----:B------:R-:W-:Y:S01]  /*1123f0*/  IMAD.WIDE R188, R192, 0x4, R2 ;  /* 0x00000004c0bc7825 */ /* 0x000fe200078e0202 */
[----:B------:R-:W-:Y:S03]  /*112400*/  @P0 STG.E [R8.64], R197 ;  /* 0x000000c508000986 */ /* 0x000fe6000c101906 */
        /* <DEDUP_REMOVED lines=27> */
[----:B------:R-:W-:Y:S03]  /*1125c0*/  @P0 STG.E [R10.64], R233 ;  /* 0x000000e90a000986 */ /* 0x000fe6000c101906 */
        /* <DEDUP_REMOVED lines=24> */
[----:B------:R1:W-:Y:S04]  /*112750*/  @P6 STG.E [R190.64], R232 ;  /* 0x000000e8be006986 */ /* 0x0003e8000c101906 */
[----:B-1----:R-:W3:Y:S01]  /*112760*/  LDL.LU R232, [R1+0x1e40] ;  /* 0x001e400001e87983 */ /* 0x002ee20000300800 */
[----:B------:R-:W-:Y:S01]  /*112770*/  ISETP.LT.AND P4, PT, R237, c[0x0][0x178], !P1 ;  /* 0x00005e00ed007a0c */ /* 0x000fe20004f81270 */
[----:B------:R-:W-:Y:S01]  /*112780*/  ISETP.LT.AND P1, PT, R236, c[0x0][0x178], !P1 ;  /* 0x00005e00ec007a0c */ /* 0x000fe20004f21270 */
[----:B------:R-:W-:Y:S01]  /*112790*/  ISETP.GE.AND P2, PT, R193, c[0x0][0x17c], PT ;  /* 0x00005f00c1007a0c */ /* 0x000fe20003f46270 */
[C---:B------:R-:W-:Y:S01]  /*1127a0*/  IMAD.WIDE R8, R192.reuse, 0x4, R222 ;  /* 0x00000004c0087825 */ /* 0x040fe200078e02de */
[----:B------:R-:W3:Y:S03]  /*1127b0*/  LDL.LU R197, [R1+0x1bd0] ;  /* 0x001bd00001c57983 */ /* 0x000ee60000300800 */
[----:B------:R-:W3:Y:S01]  /*1127c0*/  LDL.LU R193, [R1+0x71e0] ;  /* 0x0071e00001c17983 */ /* 0x000ee20000300800 */
[----:B------:R-:W-:Y:S01]  /*1127d0*/  ISETP.LT.AND P3, PT, R115, c[0x0][0x178], !P2 ;  /* 0x00005e0073007a0c */ /* 0x000fe20005761270 */
[----:B------:R-:W-:Y:S01]  /*1127e0*/  IMAD.WIDE R10, R192, 0x4, R224 ;  /* 0x00000004c00a7825 */ /* 0x000fe200078e02e0 */
[----:B------:R-:W-:Y:S01]  /*1127f0*/  ISETP.LT.AND P5, PT, R99, c[0x0][0x178], !P2 ;  /* 0x00005e0063007a0c */ /* 0x000fe200057a1270 */
[----:B------:R-:W3:Y:S01]  /*112800*/  LDL.LU R229, [R1+0x1910] ;  /* 0x0019100001e57983 */ /* 0x000ee20000300800 */
[----:B------:R-:W-:-:S02]  /*112810*/  ISETP.LT.AND P6, PT, R83, c[0x0][0x178], !P2 ;  /* 0x00005e0053007a0c */ /* 0x000fc400057c1270 */
[----:B------:R-:W-:Y:S02]  /*112820*/  ISETP.LT.AND P0, PT, R67, c[0x0][0x178], !P2 ;  /* 0x00005e0043007a0c */ /* 0x000fe40005701270 */
[----:B------:R-:W-:Y:S01]  /*112830*/  IADD3 R192, R192, c[0x0][0x198], RZ ;  /* 0x00006600c0c07a10 */ /* 0x000fe20007ffe0ff */
[----:B----4-:R1:W-:Y:S04]  /*112840*/  @P4 STG.E [R8.64], R196 ;  /* 0x000000c408004986 */ /* 0x0103e8000c101906 */
        /* <DEDUP_REMOVED lines=62> */
[----:B------:R1:W-:Y:S04]  /*112c30*/  @P2 STG.E [R190.64], R232 ;  /* 0x000000e8be002986 */ /* 0x0003e8000c101906 */
[----:B-1----:R-:W3:Y:S01]  /*112c40*/  LDL.LU R232, [R1+0x16e4] ;  /* 0x0016e40001e87983 */ /* 0x002ee20000300800 */
        /* <DEDUP_REMOVED lines=9> */
[----:B----4-:R1:W-:Y:S01]  /*112ce0*/  @P4 STG.E [R8.64], R196 ;  /* 0x000000c408004986 */ /* 0x0103e2000c101906 */
        /* <DEDUP_REMOVED lines=29> */
[----:B------:R-:W-:Y:S02]  /*112ec0*/  ISETP.LT.AND P4, PT, R244, c[0x0][0x178], !P0 ;  /* 0x00005e00f4007a0c */ /* 0x000fe40004781270 */
[----:B------:R-:W-:Y:S01]  /*112ed0*/  ISETP.LT.AND P1, PT, R239, c[0x0][0x178], !P0 ;  /* 0x00005e00ef007a0c */ /* 0x000fe20004721270 */
[----:B------:R-:W-:Y:S01]  /*112ee0*/  IMAD.WIDE R10, R192, 0x4, R214 ;  /* 0x00000004c00a7825 */ /* 0x000fe200078e02d6 */
[----:B------:R-:W-:Y:S01]  /*112ef0*/  ISETP.LT.AND P6, PT, R237, c[0x0][0x178], !P0 ;  /* 0x00005e00ed007a0c */ /* 0x000fe200047c1270 */
[----:B------:R-:W3:Y:S02]  /*112f00*/  LDL.LU R229, [R1+0x3160] ;  /* 0x0031600001e57983 */ /* 0x000ee40000300800 */
[----:B------:R-:W3:Y:S02]  /*112f10*/  LDL.LU R233, [R1+0x3140] ;  /* 0x0031400001e97983 */ /* 0x000ee40000300800 */
[----:B----4-:R1:W-:Y:S01]  /*112f20*/  @P5 STG.E [R8.64], R196 ;  /* 0x000000c408005986 */ /* 0x0103e2000c101906 */
[----:B------:R-:W-:Y:S01]  /*112f30*/  ISETP.LT.AND P5, PT, R238, c[0x0][0x178], !P0 ;  /* 0x00005e00ee007a0c */ /* 0x000fe200047a1270 */
[----:B------:R-:W-:-:S04]  /*112f40*/  IMAD.WIDE R188, R192, 0x4, R216 ;  /* 0x00000004c0bc7825 */ /* 0x000fc800078e02d8 */
[C---:B------:R-:W-:Y:S01]  /*112f50*/  IMAD.WIDE R190, R192.reuse, 0x4, R218 ;  /* 0x00000004c0be7825 */ /* 0x040fe200078e02da */
[----:B-1----:R-:W4:Y:S03]  /*112f60*/  LDL.LU R196, [R1+0x3120] ;  /* 0x0031200001c47983 */ /* 0x002f260000300800 */
[C---:B------:R-:W-:Y:S01]  /*112f70*/  IMAD.WIDE R8, R192.reuse, 0x4, R220 ;  /* 0x00000004c0087825 */ /* 0x040fe200078e02dc */
[----:B------:R1:W-:Y:S03]  /*112f80*/  @P3 STG.E [R10.64], R251 ;  /* 0x000000fb0a003986 */ /* 0x0003e6000c101906 */
[----:B------:R-:W-:Y:S02]  /*112f90*/  @P4 STG.E [R188.64], R240 ;  /* 0x000000f0bc004986 */ /* 0x000fe4000c101906 */
[----:B------:R-:W-:Y:S01]  /*112fa0*/  @P1 STG.E [R190.64], R197 ;  /* 0x000000c5be001986 */ /* 0x000fe2000c101906 */
[----:B-1----:R-:W4:Y:S01]  /*112fb0*/  LDL.LU R251, [R1+0x3100] ;  /* 0x0031000001fb7983 */ /* 0x002f220000300800 */
[----:B------:R-:W-:-:S03]  /*112fc0*/  IMAD.WIDE R10, R192, 0x4, R222 ;  /* 0x00000004c00a7825 */ /* 0x000fc600078e02de */
[----:B------:R1:W-:Y:S04]  /*112fd0*/  @P5 STG.E [R8.64], R226 ;  /* 0x000000e208005986 */ /* 0x0003e8000c101906 */
[----:B-1----:R-:W4:Y:S01]  /*112fe0*/  LDL.LU R226, [R1+0x30e0] ;  /* 0x0030e00001e27983 */ /* 0x002f220000300800 */
[----:B------:R-:W-:Y:S02]  /*112ff0*/  ISETP.GE.AND P2, PT, R193, c[0x0][0x17c], PT ;  /* 0x00005f00c1007a0c */ /* 0x000fe40003f46270 */
[----:B------:R-:W-:Y:S02]  /*113000*/  ISETP.LT.AND P0, PT, R236, c[0x0][0x178], !P0 ;  /* 0x00005e00ec007a0c */ /* 0x000fe40004701270 */
[----:B------:R-:W-:Y:S01]  /*113010*/  ISETP.LT.AND P3, PT, R115, c[0x0][0x178], !P2 ;  /* 0x00005e0073007a0c */ /* 0x000fe20005761270 */
[----:B------:R-:W-:-:S02]  /*113020*/  IADD3 R193, R192, c[0x0][0x198], RZ ;  /* 0x00006600c0c17a10 */ /* 0x000fc40007ffe0ff */
[----:B------:R-:W-:Y:S01]  /*113030*/  IMAD.WIDE R8, R192, 0x4, R224 ;  /* 0x00000004c0087825 */ /* 0x000fe200078e02e0 */
[----:B--2---:R1:W-:Y:S04]  /*113040*/  @P6 STG.E [R10.64], R248 ;  /* 0x000000f80a006986 */ /* 0x0043e8000c101906 */
[----:B-1----:R-:W2:Y:S01]  /*113050*/  LDL.LU R248, [R1+0x2b20] ;  /* 0x002b200001f87983 */ /* 0x002ea20000300800 */
[----:B------:R-:W-:-:S04]  /*113060*/  IMAD.WIDE R10, R193, 0x4, R2 ;  /* 0x00000004c10a7825 */ /* 0x000fc800078e0202 */
[----:B------:R-:W2:Y:S02]  /*113070*/  LDL.LU R240, [R1+0x27b0] ;  /* 0x0027b00001f07983 */ /* 0x000ea40000300800 */
[----:B------:R-:W2:Y:S01]  /*113080*/  LDL.LU R192, [R1+0x71e8] ;  /* 0x0071e80001c07983 */ /* 0x000ea20000300800 */
[----:B------:R-:W2:Y:S04]  /*113090*/  LDL.LU R197, [R1+0x24e0] ;  /* 0x0024e00001c57983 */ /* 0x000ea80000300800 */
        /* <DEDUP_REMOVED lines=15> */
[----:B------:R4:W-:Y:S03]  /*113190*/  @P4 STG.E [R10.64], R233 ;  /* 0x000000e90a004986 */ /* 0x0009e6000c101906 */
[----:B----4-:R-:W-:Y:S04]  /*1131a0*/  @P5 STG.E [R188.64], R196 ;  /* 0x000000c4bc005986 */ /* 0x010fe8000c101906 */
        /* <DEDUP_REMOVED lines=42> */
[----:B------:R-:W-:Y:S04]  /*113450*/  @P4 STG.E [R8.64], R233 ;  /* 0x000000e908004986 */ /* 0x000fe8000c101906 */
[----:B-1----:R-:W4:Y:S01]  /*113460*/  LDL.LU R251, [R1+0x30e4] ;  /* 0x0030e40001fb7983 */ /* 0x002f220000300800 */
[----:B------:R-:W-:-:S04]  /*113470*/  IMAD.WIDE R10, R193, 0x4, R222 ;  /* 0x00000004c10a7825 */ /* 0x000fc800078e02de */
[----:B------:R-:W4:Y:S01]  /*113480*/  LDL.LU R229, [R1+0x2b24] ;  /* 0x002b240001e57983 */ /* 0x000f220000300800 */
        /* <DEDUP_REMOVED lines=51> */
[----:B------:R1:W-:Y:S04]  /*1137c0*/  @P6 STG.E [R190.64], R232 ;  /* 0x000000e8be006986 */ /* 0x0003e8000c101906 */
        /* <DEDUP_REMOVED lines=19> */
[----:B----4-:R-:W-:Y:S02]  /*113900*/  @P1 STG.E [R10.64], R229 ;  /* 0x000000e50a001986 */ /* 0x010fe4000c101906 */
        /* <DEDUP_REMOVED lines=47> */
[----:B------:R-:W-:Y:S04]  /*113c00*/  @P2 STG.E [R10.64], R229 ;  /* 0x000000e50a002986 */ /* 0x000fe8000c101906 */
[----:B---3--:R3:W-:Y:S04]  /*113c10*/  @P4 STG.E [R188.64], R196 ;  /* 0x000000c4bc004986 */ /* 0x0087e8000c101906 */
[----:B-1----:R-:W2:Y:S04]  /*113c20*/  LDL.LU R197, [R1+0x31a4] ;  /* 0x0031a40001c57983 */ /* 0x002ea80000300800 */
[----:B---3--:R-:W3:Y:S04]  /*113c30*/  LDL.LU R196, [R1+0x3194] ;  /* 0x0031940001c47983 */ /* 0x008ee80000300800 */
[----:B------:R1:W-:Y:S04]  /*113c40*/  @P6 STG.E [R190.64], R232 ;  /* 0x000000e8be006986 */ /* 0x0003e8000c101906 */
        /* <DEDUP_REMOVED lines=207> */
[----:B------:R1:W-:Y:S01]  /*114940*/  @P5 STG.E [R10.64], R233 ;  /* 0x000000e90a005986 */ /* 0x0003e2000c101906 */
[----:B----4-:R4:W-:Y:S03]  /*114950*/  @P6 STG.E [R188.64], R226 ;  /* 0x000000e2bc006986 */ /* 0x0109e6000c101906 */
[----:B-1----:R-:W3:Y:S01]  /*114960*/  LDL.LU R233, [R1+0x1bd8] ;  /* 0x001bd80001e97983 */ /* 0x002ee20000300800 */
[----:B----4-:R-:W4:Y:S01]  /*114970*/  LDL.LU R226, [R1+0x1918] ;  /* 0x0019180001e27983 */ /* 0x010f220000300800 */
        /* <DEDUP_REMOVED lines=24> */
[----:B------:R-:W-:Y:S02]  /*114b00*/  @P2 STG.E [R10.64], R229 ;  /* 0x000000e50a002986 */ /* 0x000fe4000c101906 */
        /* <DEDUP_REMOVED lines=8> */
[----:B------:R-:W-:Y:S01]  /*114b90*/  @P4 STG.E [R8.64], R233 ;  /* 0x000000e908004986 */ /* 0x000fe2000c101906 */
[----:B----4-:R1:W-:Y:S03]  /*114ba0*/  @P1 STG.E [R10.64], R226 ;  /* 0x000000e20a001986 */ /* 0x0103e6000c101906 */
        /* <DEDUP_REMOVED lines=50> */
[----:B---3--:R-:W-:Y:S04]  /*114ed0*/  @P5 STG.E [R188.64], R196 ;  /* 0x000000c4bc005986 */ /* 0x008fe8000c101906 */
        /* <DEDUP_REMOVED lines=34> */
[----:B------:R1:W-:Y:S04]  /*115100*/  @P0 STG.E [R10.64], R232 ;  /* 0x000000e80a000986 */ /* 0x0003e8000c101906 */
        /* <DEDUP_REMOVED lines=35> */
[----:B---3--:R-:W-:Y:S04]  /*115340*/  @P4 STG.E [R8.64], R240 ;  /* 0x000000f008004986 */ /* 0x008fe8000c101906 */
[----:B------:R-:W-:Y:S04]  /*115350*/  @P2 STG.E [R10.64], R197 ;  /* 0x000000c50a002986 */ /* 0x000fe8000c101906 */
[----:B------:R1:W-:Y:S04]  /*115360*/  @P5 STG.E [R188.64], R232 ;  /* 0x000000e8bc005986 */ /* 0x0003e8000c101906 */
        /* <DEDUP_REMOVED lines=23> */
[----:B------:R1:W-:Y:S01]  /*1154e0*/  @P2 STG.E [R10.64], R196 ;  /* 0x000000c40a002986 */ /* 0x0003e2000c101906 */
[----:B----4-:R-:W-:Y:S03]  /*1154f0*/  @P5 STG.E [R188.64], R226 ;  /* 0x000000e2bc005986 */ /* 0x010fe6000c101906 */
        /* <DEDUP_REMOVED lines=149> */
[----:B------:R-:W-:Y:S01]  /*115e50*/  IMAD.WIDE R190, R192, 0x4, R4 ;  /* 0x00000004c0be7825 */ /* 0x000fe200078e0204 */
[----:B--2---:R1:W-:Y:S04]  /*115e60*/  @P4 STG.E [R8.64], R248 ;  /* 0x000000f808004986 */ /* 0x0043e8000c101906 */
[----:B-1----:R-:W2:Y:S01]  /*115e70*/  LDL.LU R248, [R1+0x313c] ;  /* 0x00313c0001f87983 */ /* 0x002ea20000300800 */
[----:B------:R-:W-:-:S04]  /*115e80*/  IMAD.WIDE R8, R188, 0x4, R222 ;  /* 0x00000004bc087825 */ /* 0x000fc800078e02de */
[----:B------:R-:W-:Y:S01]  /*115e90*/  IMAD.WIDE R188, R192, 0x4, R2 ;  /* 0x00000004c0bc7825 */ /* 0x000fe200078e0202 */
[----:B------:R-:W-:Y:S03]  /*115ea0*/  @P0 STG.E [R8.64], R197 ;  /* 0x000000c508000986 */ /* 0x000fe6000c101906 */
        /* <DEDUP_REMOVED lines=168> */
[----:B------:R-:W3:Y:S04]  /*116930*/  LDL.LU R228, [R1+0x264] ;  /* 0x0002640001e47983 */ /* 0x000ee80000300800 */
        /* <DEDUP_REMOVED lines=1500> */
[----:B------:R-:W-:Y:S02]  /*11c700*/  @P4 STG.E [R8.64], R233 ;  /* 0x000000e908004986 */ /* 0x000fe4000c101906 */
[----:B------:R-:W2:Y:S01]  /*11c710*/  LDL.LU R229, [R1+0x1458] ;  /* 0x0014580001e57983 */ /* 0x000ea20000300800 */
[----:B------:R-:W-:Y:S01]  /*11c720*/  @P5 STG.E [R10.64], R196 ;  /* 0x000000c40a005986 */ /* 0x000fe2000c101906 */
[----:B------:R1:W-:Y:S03]  /*11c730*/  @P2 STG.E [R188.64], R228 ;  /* 0x000000e4bc002986 */ /* 0x0003e6000c101906 */
        /* <DEDUP_REMOVED lines=1404> */
[----:B----4-:R-:W-:Y:S01]  /*121f00*/  @P4 STG.E [R10.64], R233 ;  /* 0x000000e90a004986 */ /* 0x010fe2000c101906 */
[----:B------:R-:W-:Y:S02]  /*121f10*/  @P5 STG.E [R8.64], R196 ;  /* 0x000000c408005986 */ /* 0x000fe4000c101906 */
[----:B------:R1:W-:Y:S02]  /*121f20*/  @P3 STG.E [R188.64], R226 ;  /* 0x000000e2bc003986 */ /* 0x0003e4000c101906 */
[----:B-1----:R-:W4:Y:S04]  /*121f30*/  LDL.LU R226, [R1+0x299c] ;  /* 0x00299c0001e27983 */ /* 0x002f280000300800 */
[----:B---3--:R1:W-:Y:S04]  /*121f40*/  @P6 STG.E [R190.64], R232 ;  /* 0x000000e8be006986 */ /* 0x0083e8000c101906 */
[----:B-1----:R-:W3:Y:S01]  /*121f50*/  LDL.LU R232, [R1+0x274c] ;  /* 0x00274c0001e87983 */ /* 0x002ee20000300800 */
[----:B------:R-:W-:-:S02]  /*121f60*/  ISETP.LT.AND P0, PT, R99, c[0x0][0x178], !P2 ;  /* 0x00005e0063007a0c */ /* 0x000fc40005701270 */
[----:B------:R-:W-:Y:S01]  /*121f70*/  ISETP.LT.AND P1, PT, R83, c[0x0][0x178], !P2 ;  /* 0x00005e0053007a0c */ /* 0x000fe20005721270 */
[----:B------:R-:W-:Y:S01]  /*121f80*/  IMAD.WIDE R8, R192, 0x4, R4 ;  /* 0x00000004c0087825 */ /* 0x000fe200078e0204 */
[----:B------:R-:W-:-:S03]  /*121f90*/  ISETP.LT.AND P4, PT, R67, c[0x0][0x178], !P2 ;  /* 0x00005e0043007a0c */ /* 0x000fc60005781270 */
[C---:B------:R-:W-:Y:S01]  /*121fa0*/  IMAD.WIDE R10, R192.reuse, 0x4, R6 ;  /* 0x00000004c00a7825 */ /* 0x040fe200078e0206 */
[----:B------:R-:W3:Y:S01]  /*121fb0*/  LDL.LU R193, [R1+0x72cc] ;  /* 0x0072cc0001c17983 */ /* 0x000ee20000300800 */
[----:B------:R-:W-:Y:S02]  /*121fc0*/  ISETP.LT.AND P3, PT, R51, c[0x0][0x178], !P2 ;  /* 0x00005e0033007a0c */ /* 0x000fe40005761270 */
[----:B------:R-:W3:Y:S01]  /*121fd0*/  LDL.LU R233, [R1+0x248c] ;  /* 0x00248c0001e97983 */ /* 0x000ee20000300800 */
[----:B------:R-:W-:Y:S01]  /*121fe0*/  ISETP.LT.AND P5, PT, R15, c[0x0][0x178], !P2 ;  /* 0x00005e000f007a0c */ /* 0x000fe200057a1270 */
[----:B------:R-:W3:Y:S01]  /*121ff0*/  LDL.LU R196, [R1+0x214c] ;  /* 0x00214c0001c47983 */ /* 0x000ee20000300800 */
[----:B------:R-:W-:-:S03]  /*122000*/  IMAD.WIDE R188, R192, 0x4, R204 ;  /* 0x00000004c0bc7825 */ /* 0x000fc600078e02cc */
        /* <DEDUP_REMOVED lines=18> */
[----:B----4-:R4:W-:Y:S04]  /*122130*/  @P0 STG.E [R8.64], R226 ;  /* 0x000000e208000986 */ /* 0x0109e8000c101906 */
[----:B-1----:R-:W2:Y:S04]  /*122140*/  LDL.LU R229, [R1+0xd9c] ;  /* 0x000d9c0001e57983 */ /* 0x002ea80000300800 */
[----:B----4-:R-:W4:Y:S04]  /*122150*/  LDL.LU R226, [R1+0x3698] ;  /* 0x0036980001e27983 */ /* 0x010f280000300800 */
        /* <DEDUP_REMOVED lines=35> */
[----:B----4-:R1:W-:Y:S02]  /*122390*/  @P4 STG.E [R188.64], R226 ;  /* 0x000000e2bc004986 */ /* 0x0103e4000c101906 */
[----:B-1----:R-:W4:Y:S04]  /*1223a0*/  LDL.LU R226, [R1+0x3598] ;  /* 0x0035980001e27983 */ /* 0x002f280000300800 */
[----:B---3--:R1:W-:Y:S04]  /*1223b0*/  @P5 STG.E [R190.64], R232 ;  /* 0x000000e8be005986 */ /* 0x0083e8000c101906 */
[----:B-1----:R-:W3:Y:S01]  /*1223c0*/  LDL.LU R232, [R1+0x3578] ;  /* 0x0035780001e87983 */ /* 0x002ee20000300800 */
[----:B------:R-:W-:-:S02]  /*1223d0*/  ISETP.LT.AND P6, PT, R83, c[0x0][0x178], !P0 ;  /* 0x00005e0053007a0c */ /* 0x000fc400047c1270 */
[----:B------:R-:W-:Y:S01]  /*1223e0*/  ISETP.LT.AND P1, PT, R67, c[0x0][0x178], !P0 ;  /* 0x00005e0043007a0c */ /* 0x000fe20004721270 */
[----:B------:R-:W-:Y:S01]  /*1223f0*/  IMAD.WIDE R8, R193, 0x4, R6 ;  /* 0x00000004c1087825 */ /* 0x000fe200078e0206 */
[----:B------:R-:W-:Y:S02]  /*122400*/  ISETP.LT.AND P2, PT, R51, c[0x0][0x178], !P0 ;  /* 0x00005e0033007a0c */ /* 0x000fe40004741270 */
[----:B------:R-:W-:Y:S01]  /*122410*/  ISETP.LT.AND P3, PT, R15, c[0x0][0x178], !P0 ;  /* 0x00005e000f007a0c */ /* 0x000fe20004761270 */
[----:B------:R-:W3:Y:S01]  /*122420*/  LDL.LU R192, [R1+0x72d0] ;  /* 0x0072d00001c07983 */ /* 0x000ee20000300800 */
[----:B------:R-:W-:Y:S01]  /*122430*/  IMAD.WIDE R10, R193, 0x4, R200 ;  /* 0x00000004c10a7825 */ /* 0x000fe200078e02c8 */
[----:B------:R-:W-:-:S03]  /*122440*/  ISETP.LT.AND P4, PT, R35, c[0x0][0x178], !P0 ;  /* 0x00005e0023007a0c */ /* 0x000fc60004781270 */
[----:B------:R-:W3:Y:S01]  /*122450*/  LDL.LU R197, [R1+0x2c08] ;  /* 0x002c080001c57983 */ /* 0x000ee20000300800 */
[----:B------:R-:W3:Y:S01]  /*122460*/  LDL.LU R229, [R1+0x2bd8] ;  /* 0x002bd80001e57983 */ /* 0x000ee20000300800 */
[----:B------:R-:W-:-:S03]  /*122470*/  ISETP.LT.AND P5, PT, R250, c[0x0][0x178], !P0 ;  /* 0x00005e00fa007a0c */ /* 0x000fc600047a1270 */
[----:B------:R1:W-:Y:S01]  /*122480*/  @P6 STG.E [R8.64], R196 ;  /* 0x000000c408006986 */ /* 0x0003e2000c101906 */
[----:B------:R-:W-:-:S04]  /*122490*/  IMAD.WIDE R188, R193, 0x4, R206 ;  /* 0x00000004c1bc7825 */ /* 0x000fc800078e02ce */
        /* <DEDUP_REMOVED lines=8> */
[----:B------:R1:W-:Y:S03]  /*122520*/  @P4 STG.E [R188.64], R228 ;  /* 0x000000e4bc004986 */ /* 0x0003e6000c101906 */
[----:B-1----:R-:W3:Y:S01]  /*122530*/  LDL.LU R228, [R1+0x21c8] ;  /* 0x0021c80001e47983 */ /* 0x002ee20000300800 */
[----:B------:R-:W-:Y:S02]  /*122540*/  ISETP.LT.AND P6, PT, R247, c[0x0][0x178], !P0 ;  /* 0x00005e00f7007a0c */ /* 0x000fe400047c1270 */
[----:B------:R-:W-:Y:S01]  /*122550*/  ISETP.LT.AND P1, PT, R246, c[0x0][0x178], !P0 ;  /* 0x00005e00f6007a0c */ /* 0x000fe20004721270 */
[----:B------:R-:W-:-:S04]  /*122560*/  IMAD.WIDE R8, R193, 0x4, R210 ;  /* 0x00000004c1087825 */ /* 0x000fc800078e02d2 */
[----:B------:R-:W-:Y:S01]  /*122570*/  IMAD.WIDE R10, R193, 0x4, R212 ;  /* 0x00000004c10a7825 */ /* 0x000fe200078e02d4 */
[----:B--2---:R1:W-:Y:S04]  /*122580*/  @P5 STG.E [R190.64], R248 ;  /* 0x000000f8be005986 */ /* 0x0043e8000c101906 */
[----:B-1----:R-:W2:Y:S01]  /*122590*/  LDL.LU R248, [R1+0x1dd8] ;  /* 0x001dd80001f87983 */ /* 0x002ea20000300800 */
[----:B------:R-:W2:Y:S03]  /*1225a0*/  LDL.LU R233, [R1+0x369c] ;  /* 0x00369c0001e97983 */ /* 0x000ea60000300800 */
[----:B----4-:R1:W-:Y:S04]  /*1225b0*/  @P6 STG.E [R8.64], R226 ;  /* 0x000000e208006986 */ /* 0x0103e8000c101906 */
        /* <DEDUP_REMOVED lines=22> */
[----:B------:R-:W3:Y:S03]  /*122720*/  LDL.LU R229, [R1+0x35dc] ;  /* 0x0035dc0001e57983 */ /* 0x000ee60000300800 */
[----:B------:R1:W-:Y:S04]  /*122730*/  @P0 STG.E [R10.64], R228 ;  /* 0x000000e40a000986 */ /* 0x0003e8000c101906 */
[----:B-1----:R-:W3:Y:S01]  /*122740*/  LDL.LU R228, [R1+0x35bc] ;  /* 0x0035bc0001e47983 */ /* 0x002ee20000300800 */
        /* <DEDUP_REMOVED lines=28> */
[----:B-1----:R-:W3:Y:S01]  /*122910*/  LDL.LU R196, [R1+0x298c] ;  /* 0x00298c0001c47983 */ /* 0x002ee20000300800 */
[----:B------:R-:W-:-:S04]  /*122920*/  IMAD.WIDE R10, R8, 0x4, R206 ;  /* 0x00000004080a7825 */ /* 0x000fc800078e02ce */
[C---:B------:R-:W-:Y:S01]  /*122930*/  IMAD.WIDE R188, R8.reuse, 0x4, R208 ;  /* 0x0000000408bc7825 */ /* 0x040fe200078e02d0 */
[----:B------:R1:W-:Y:S03]  /*122940*/  @P0 STG.E [R190.64], R251 ;  /* 0x000000fbbe000986 */ /* 0x0003e6000c101906 */
[----:B------:R1:W-:Y:S02]  /*122950*/  @P4 STG.E [R10.64], R229 ;  /* 0x000000e50a004986 */ /* 0x0003e4000c101906 */
[----:B-1----:R-:W3:Y:S01]  /*122960*/  LDL.LU R251, [R1+0x249c] ;  /* 0x00249c0001fb7983 */ /* 0x002ee20000300800 */
[----:B------:R-:W-:-:S04]  /*122970*/  IMAD.WIDE R190, R8, 0x4, R210 ;  /* 0x0000000408be7825 */ /* 0x000fc800078e02d2 */
[----:B------:R-:W3:Y:S02]  /*122980*/  LDL.LU R197, [R1+0x21cc] ;  /* 0x0021cc0001c57983 */ /* 0x000ee40000300800 */
[----:B------:R-:W3:Y:S01]  /*122990*/  LDL.LU R229, [R1+0x1ddc] ;  /* 0x001ddc0001e57983 */ /* 0x000ee20000300800 */
[----:B------:R1:W-:Y:S04]  /*1229a0*/  @P3 STG.E [R188.64], R228 ;  /* 0x000000e4bc003986 */ /* 0x0003e8000c101906 */
[----:B-1----:R-:W3:Y:S01]  /*1229b0*/  LDL.LU R228, [R1+0x2230] ;  /* 0x0022300001e47983 */ /* 0x002ee20000300800 */
        /* <DEDUP_REMOVED lines=9> */
[----:B----4-:R1:W-:Y:S04]  /*122a50*/  @P5 STG.E [R188.64], R226 ;  /* 0x000000e2bc005986 */ /* 0x0103e8000c101906 */
[----:B-1----:R-:W4:Y:S04]  /*122a60*/  LDL.LU R226, [R1+0x1b40] ;  /* 0x001b400001e27983 */ /* 0x002f280000300800 */
[----:B---3--:R1:W-:Y:S04]  /*122a70*/  @P0 STG.E [R190.64], R232 ;  /* 0x000000e8be000986 */ /* 0x0083e8000c101906 */
[----:B-1----:R-:W3:Y:S01]  /*122a80*/  LDL.LU R232, [R1+0x1890] ;  /* 0x0018900001e87983 */ /* 0x002ee20000300800 */
[----:B------:R-:W-:-:S02]  /*122a90*/  ISETP.LT.AND P3, PT, R239, c[0x0][0x178], !P1 ;  /* 0x00005e00ef007a0c */ /* 0x000fc40004f61270 */
[----:B------:R-:W-:Y:S02]  /*122aa0*/  ISETP.LT.AND P4, PT, R238, c[0x0][0x178], !P1 ;  /* 0x00005e00ee007a0c */ /* 0x000fe40004f81270 */
[----:B------:R-:W-:Y:S01]  /*122ab0*/  ISETP.GE.AND P2, PT, R9, c[0x0][0x17c], PT ;  /* 0x00005f0009007a0c */ /* 0x000fe20003f46270 */
[----:B------:R-:W-:Y:S01]  /*122ac0*/  IMAD.WIDE R188, R8, 0x4, R218 ;  /* 0x0000000408bc7825 */ /* 0x000fe200078e02da */
[----:B------:R-:W-:-:S03]  /*122ad0*/  ISETP.LT.AND P0, PT, R236, c[0x0][0x178], !P1 ;  /* 0x00005e00ec007a0c */ /* 0x000fc60004f01270 */
[----:B------:R-:W-:Y:S02]  /*122ae0*/  ISETP.LT.AND P1, PT, R237, c[0x0][0x178], !P1 ;  /* 0x00005e00ed007a0c */ /* 0x000fe40004f21270 */
[C---:B------:R-:W-:Y:S01]  /*122af0*/  IMAD.WIDE R10, R8.reuse, 0x4, R220 ;  /* 0x00000004080a7825 */ /* 0x040fe200078e02dc */
[----:B------:R-:W-:Y:S01]  /*122b00*/  ISETP.LT.AND P6, PT, R115, c[0x0][0x178], !P2 ;  /* 0x00005e0073007a0c */ /* 0x000fe200057c1270 */
[----:B------:R-:W3:Y:S02]  /*122b10*/  LDL.LU R240, [R1+0x1630] ;  /* 0x0016300001f07983 */ /* 0x000ee40000300800 */
[----:B------:R-:W3:Y:S01]  /*122b20*/  LDL.LU R233, [R1+0x1420] ;  /* 0x0014200001e97983 */ /* 0x000ee20000300800 */
[----:B------:R-:W-:Y:S02]  /*122b30*/  ISETP.LT.AND P5, PT, R99, c[0x0][0x178], !P2 ;  /* 0x00005e0063007a0c */ /* 0x000fe400057a1270 */
[----:B------:R-:W-:Y:S01]  /*122b40*/  IADD3 R192, R8, c[0x0][0x198], RZ ;  /* 0x0000660008c07a10 */ /* 0x000fe20007ffe0ff */
[----:B------:R1:W-:Y:S04]  /*122b50*/  @P3 STG.E [R188.64], R196 ;  /* 0x000000c4bc003986 */ /* 0x0003e8000c101906 */
[C---:B------:R-:W-:Y:S01]  /*122b60*/  IMAD.WIDE R190, R192.reuse, 0x4, R4 ;  /* 0x00000004c0be7825 */ /* 0x040fe200078e0204 */
[----:B-1----:R-:W3:Y:S03]  /*122b70*/  LDL.LU R196, [R1+0x1410] ;  /* 0x0014100001c47983 */ /* 0x002ee60000300800 */
[----:B------:R-:W-:Y:S01]  /*122b80*/  IMAD.WIDE R188, R192, 0x4, R2 ;  /* 0x00000004c0bc7825 */ /* 0x000fe200078e0202 */
[----:B------:R1:W-:Y:S04]  /*122b90*/  @P4 STG.E [R10.64], R251 ;  /* 0x000000fb0a004986 */ /* 0x0003e8000c101906 */
[----:B-1----:R-:W3:Y:S01]  /*122ba0*/  LDL.LU R251, [R1+0xd60] ;  /* 0x000d600001fb7983 */ /* 0x002ee20000300800 */
[----:B------:R-:W-:-:S04]  /*122bb0*/  IMAD.WIDE R10, R8, 0x4, R222 ;  /* 0x00000004080a7825 */ /* 0x000fc800078e02de */
[----:B------:R-:W-:Y:S01]  /*122bc0*/  IMAD.WIDE R8, R8, 0x4, R224 ;  /* 0x0000000408087825 */ /* 0x000fe200078e02e0 */
[----:B------:R-:W-:Y:S04]  /*122bd0*/  @P1 STG.E [R10.64], R197 ;  /* 0x000000c50a001986 */ /* 0x000fe8000c101906 */
[----:B------:R-:W-:Y:S02]  /*122be0*/  @P0 STG.E [R8.64], R229 ;  /* 0x000000e508000986 */ /* 0x000fe4000c101906 */
[----:B------:R1:W-:Y:S02]  /*122bf0*/  @P6 STG.E [R188.64], R228 ;  /* 0x000000e4bc006986 */ /* 0x0003e4000c101906 */
[----:B-1----:R-:W3:Y:S01]  /*122c00*/  LDL.LU R228, [R1+0xab0] ;  /* 0x000ab00001e47983 */ /* 0x002ee20000300800 */
[----:B------:R-:W3:Y:S01]  /*122c10*/  LDL.LU R193, [R1+0x72d8] ;  /* 0x0072d80001c17983 */ /* 0x000ee20000300800 */
        /* <DEDUP_REMOVED lines=46> */
[----:B----4-:R1:W-:Y:S03]  /*122f00*/  @P5 STG.E [R188.64], R226 ;  /* 0x000000e2bc005986 */ /* 0x0103e6000c101906 */
[----:B-1----:R-:W4:Y:S04]  /*122f10*/  LDL.LU R226, [R1+0x1634] ;  /* 0x0016340001e27983 */ /* 0x002f280000300800 */
[----:B---3--:R1:W-:Y:S04]  /*122f20*/  @P1 STG.E [R190.64], R232 ;  /* 0x000000e8be001986 */ /* 0x0083e8000c101906 */
[----:B-1----:R-:W3:Y:S01]  /*122f30*/  LDL.LU R232, [R1+0x1424] ;  /* 0x0014240001e87983 */ /* 0x002ee20000300800 */
[----:B------:R-:W-:Y:S01]  /*122f40*/  ISETP.LT.AND P3, PT, R237, c[0x0][0x178], !P2 ;  /* 0x00005e00ed007a0c */ /* 0x000fe20005761270 */
[----:B------:R-:W-:Y:S01]  /*122f50*/  ISETP.LT.AND P2, PT, R236, c[0x0][0x178], !P2 ;  /* 0x00005e00ec007a0c */ /* 0x000fe20005741270 */
[----:B------:R-:W-:Y:S01]  /*122f60*/  ISETP.GE.AND P4, PT, R193, c[0x0][0x17c], PT ;  /* 0x00005f00c1007a0c */ /* 0x000fe20003f86270 */
[C---:B------:R-:W-:Y:S01]  /*122f70*/  IMAD.WIDE R8, R192.reuse, 0x4, R222 ;  /* 0x00000004c0087825 */ /* 0x040fe200078e02de */
[----:B------:R-:W3:Y:S03]  /*122f80*/  LDL.LU R197, [R1+0x1414] ;  /* 0x0014140001c57983 */ /* 0x000ee60000300800 */
[----:B------:R-:W-:Y:S01]  /*122f90*/  IMAD.WIDE R10, R192, 0x4, R224 ;  /* 0x00000004c00a7825 */ /* 0x000fe200078e02e0 */
[----:B------:R-:W-:-:S02]  /*122fa0*/  ISETP.LT.AND P0, PT, R115, c[0x0][0x178], !P4 ;  /* 0x00005e0073007a0c */ /* 0x000fc40006701270 */
[----:B------:R-:W-:Y:S01]  /*122fb0*/  ISETP.LT.AND P6, PT, R99, c[0x0][0x178], !P4 ;  /* 0x00005e0063007a0c */ /* 0x000fe200067c1270 */
[----:B------:R-:W3:Y:S01]  /*122fc0*/  LDL.LU R193, [R1+0x72dc] ;  /* 0x0072dc0001c17983 */ /* 0x000ee20000300800 */
[----:B------:R-:W-:Y:S01]  /*122fd0*/  ISETP.LT.AND P5, PT, R83, c[0x0][0x178], !P4 ;  /* 0x00005e0053007a0c */ /* 0x000fe200067a1270 */
[----:B------:R-:W3:Y:S01]  /*122fe0*/  LDL.LU R229, [R1+0xd64] ;  /* 0x000d640001e57983 */ /* 0x000ee20000300800 */
[----:B------:R-:W-:Y:S02]  /*122ff0*/  ISETP.LT.AND P1, PT, R67, c[0x0][0x178], !P4 ;  /* 0x00005e0043007a0c */ /* 0x000fe40006721270 */
[----:B------:R-:W-:Y:S01]  /*123000*/  IADD3 R192, R192, c[0x0][0x198], RZ ;  /* 0x00006600c0c07a10 */ /* 0x000fe20007ffe0ff */
[----:B------:R1:W-:Y:S04]  /*123010*/  @P3 STG.E [R8.64], R196 ;  /* 0x000000c408003986 */ /* 0x0003e8000c101906 */
        /* <DEDUP_REMOVED lines=59> */
[----:B----4-:R4:W-:Y:S03]  /*1233d0*/  @P6 STG.E [R188.64], R226 ;  /* 0x000000e2bc006986 */ /* 0x0109e6000c101906 */
[----:B-1----:R-:W2:Y:S01]  /*1233e0*/  LDL.LU R233, [R1+0x1dc0] ;  /* 0x001dc00001e97983 */ /* 0x002ea20000300800 */
[----:B----4-:R-:W4:Y:S03]  /*1233f0*/  LDL.LU R226, [R1+0x1b30] ;  /* 0x001b300001e27983 */ /* 0x010f260000300800 */
[----:B---3--:R1:W-:Y:S04]  /*123400*/  @P4 STG.E [R190.64], R232 ;  /* 0x000000e8be004986 */ /* 0x0083e8000c101906 */
[----:B-1----:R-:W3:Y:S01]  /*123410*/  LDL.LU R232, [R1+0x1880] ;  /* 0x0018800001e87983 */ /* 0x002ee20000300800 */
[----:B------:R-:W-:-:S02]  /*123420*/  ISETP.LT.AND P3, PT, R115, c[0x0][0x178], !P1 ;  /* 0x00005e0073007a0c */ /* 0x000fc40004f61270 */
[----:B------:R-:W-:Y:S02]  /*123430*/  IADD3 R192, R192, c[0x0][0x198], RZ ;  /* 0x00006600c0c07a10 */ /* 0x000fe40007ffe0ff */
[----:B------:R-:W-:Y:S02]  /*123440*/  ISETP.LT.AND P2, PT, R99, c[0x0][0x178], !P1 ;  /* 0x00005e0063007a0c */ /* 0x000fe40004f41270 */
[----:B------:R-:W-:Y:S01]  /*123450*/  ISETP.LT.AND P6, PT, R83, c[0x0][0x178], !P1 ;  /* 0x00005e0053007a0c */ /* 0x000fe20004fc1270 */
[----:B------:R-:W-:-:S04]  /*123460*/  IMAD.WIDE R8, R192, 0x4, R2 ;  /* 0x00000004c0087825 */ /* 0x000fc800078e0202 */
[C---:B------:R-:W-:Y:S01]  /*123470*/  IMAD.WIDE R10, R192.reuse, 0x4, R4 ;  /* 0x00000004c00a7825 */ /* 0x040fe200078e0204 */
[----:B------:R-:W-:Y:S02]  /*123480*/  ISETP.LT.AND P0, PT, R67, c[0x0][0x178], !P1 ;  /* 0x00005e0043007a0c */ /* 0x000fe40004f01270 */
[----:B------:R-:W-:Y:S02]  /*123490*/  ISETP.LT.AND P5, PT, R51, c[0x0][0x178], !P1 ;  /* 0x00005e0033007a0c */ /* 0x000fe40004fa1270 */
[----:B------:R-:W-:Y:S01]  /*1234a0*/  ISETP.LT.AND P4, PT, R15, c[0x0][0x178], !P1 ;  /* 0x00005e000f007a0c */ /* 0x000fe20004f81270 */
[----:B------:R1:W-:Y:S01]  /*1234b0*/  @P3 STG.E [R8.64], R196 ;  /* 0x000000c408003986 */ /* 0x0003e2000c101906 */
[----:B------:R-:W-:-:S04]  /*1234c0*/  IMAD.WIDE R188, R192, 0x4, R202 ;  /* 0x00000004c0bc7825 */ /* 0x000fc800078e02ca */
[C---:B------:R-:W-:Y:S01]  /*1234d0*/  IMAD.WIDE R190, R192.reuse, 0x4, R204 ;  /* 0x00000004c0be7825 */ /* 0x040fe200078e02cc */
[----:B-1----:R-:W3:Y:S03]  /*1234e0*/  LDL.LU R196, [R1+0x1170] ;  /* 0x0011700001c47983 */ /* 0x002ee60000300800 */
[C---:B------:R-:W-:Y:S01]  /*1234f0*/  IMAD.WIDE R8, R192.reuse, 0x4, R6 ;  /* 0x00000004c0087825 */ /* 0x040fe200078e0206 */
[----:B------:R1:W-:Y:S04]  /*123500*/  @P2 STG.E [R10.64], R251 ;  /* 0x000000fb0a002986 */ /* 0x0003e8000c101906 */
[----:B------:R1:W-:Y:S04]  /*123510*/  @P6 STG.E [R8.64], R197 ;  /* 0x000000c508006986 */ /* 0x0003e8000c101906 */
[----:B-1----:R-:W3:Y:S01]  /*123520*/  LDL.LU R251, [R1+0xf80] ;  /* 0x000f800001fb7983 */ /* 0x002ee20000300800 */
[----:B------:R-:W-:-:S04]  /*123530*/  IMAD.WIDE R10, R192, 0x4, R200 ;  /* 0x00000004c00a7825 */ /* 0x000fc800078e02c8 */
[----:B------:R-:W3:Y:S02]  /*123540*/  LDL.LU R240, [R1+0xd70] ;  /* 0x000d700001f07983 */ /* 0x000ee40000300800 */
[----:B------:R-:W3:Y:S01]  /*123550*/  LDL.LU R197, [R1+0xac0] ;  /* 0x000ac00001c57983 */ /* 0x000ee20000300800 */
[----:B------:R-:W-:Y:S01]  /*123560*/  @P0 STG.E [R10.64], R229 ;  /* 0x000000e50a000986 */ /* 0x000fe2000c101906 */
[----:B------:R1:W-:Y:S03]  /*123570*/  @P5 STG.E [R188.64], R228 ;  /* 0x000000e4bc005986 */ /* 0x0003e6000c101906 */
[----:B-1----:R-:W3:Y:S01]  /*123580*/  LDL.LU R228, [R1+0x8e0] ;  /* 0x0008e00001e47983 */ /* 0x002ee20000300800 */
        /* <DEDUP_REMOVED lines=9> */
[----:B----4-:R1:W-:Y:S03]  /*123620*/  @P3 STG.E [R10.64], R226 ;  /* 0x000000e20a003986 */ /* 0x0103e6000c101906 */
        /* <DEDUP_REMOVED lines=12> */
[----:B------:R-:W-:Y:S01]  /*1236f0*/  IMAD.WIDE R188, R192, 0x4, R216 ;  /* 0x00000004c0bc7825 */ /* 0x000fe200078e02d8 */
[----:B------:R1:W-:Y:S01]  /*123700*/  @P5 STG.E [R8.64], R196 ;  /* 0x000000c408005986 */ /* 0x0003e2000c101906 */
[----:B------:R-:W-:-:S02]  /*123710*/  ISETP.LT.AND P5, PT, R237, c[0x0][0x178], !P1 ;  /* 0x00005e00ed007a0c */ /* 0x000fc40004fa1270 */
[C---:B------:R-:W-:Y:S01]  /*123720*/  IMAD.WIDE R190, R192.reuse, 0x4, R218 ;  /* 0x00000004c0be7825 */ /* 0x040fe200078e02da */
[----:B-1----:R-:W3:Y:S03]  /*123730*/  LDL.LU R196, [R1+0x2734] ;  /* 0x0027340001c47983 */ /* 0x002ee60000300800 */
[C---:B------:R-:W-:Y:S01]  /*123740*/  IMAD.WIDE R8, R192.reuse, 0x4, R220 ;  /* 0x00000004c0087825 */ /* 0x040fe200078e02dc */
[----:B------:R1:W-:Y:S03]  /*123750*/  @P4 STG.E [R10.64], R251 ;  /* 0x000000fb0a004986 */ /* 0x0003e6000c101906 */
[----:B------:R-:W-:Y:S02]  /*123760*/  @P2 STG.E [R188.64], R240 ;  /* 0x000000f0bc002986 */ /* 0x000fe4000c101906 */
[----:B------:R-:W-:Y:S01]  /*123770*/  @P3 STG.E [R190.64], R197 ;  /* 0x000000c5be003986 */ /* 0x000fe2000c101906 */
[----:B-1----:R-:W3:Y:S01]  /*123780*/  LDL.LU R251, [R1+0x2464] ;  /* 0x0024640001fb7983 */ /* 0x002ee20000300800 */
[----:B------:R-:W-:-:S03]  /*123790*/  IMAD.WIDE R10, R192, 0x4, R222 ;  /* 0x00000004c00a7825 */ /* 0x000fc600078e02de */
[----:B------:R1:W-:Y:S04]  /*1237a0*/  @P6 STG.E [R8.64], R228 ;  /* 0x000000e408006986 */ /* 0x0003e8000c101906 */
[----:B-1----:R-:W3:Y:S01]  /*1237b0*/  LDL.LU R228, [R1+0x2224] ;  /* 0x0022240001e47983 */ /* 0x002ee20000300800 */
        /* <DEDUP_REMOVED lines=65> */
[----:B------:R1:W-:Y:S01]  /*123bd0*/  @P4 STG.E [R8.64], R229 ;  /* 0x000000e508004986 */ /* 0x0003e2000c101906 */
[----:B------:R-:W-:-:S04]  /*123be0*/  IMAD.WIDE R188, R193, 0x4, R224 ;  /* 0x00000004c1bc7825 */ /* 0x000fc800078e02e0 */
[----:B------:R-:W-:-:S04]  /*123bf0*/  IMAD.WIDE R190, R192, 0x4, R2 ;  /* 0x00000004c0be7825 */ /* 0x000fc800078e0202 */
[C---:B-1----:R-:W-:Y:S01]  /*123c00*/  IMAD.WIDE R8, R193.reuse, 0x4, R220 ;  /* 0x00000004c1087825 */ /* 0x042fe200078e02dc */
[----:B------:R1:W-:Y:S04]  /*123c10*/  @P1 STG.E [R10.64], R251 ;  /* 0x000000fb0a001986 */ /* 0x0003e8000c101906 */
[----:B------:R-:W-:Y:S04]  /*123c20*/  @P2 STG.E [R8.64], R233 ;  /* 0x000000e908002986 */ /* 0x000fe8000c101906 */
[----:B-1----:R-:W3:Y:S01]  /*123c30*/  LDL.LU R251, [R1+0x36b0] ;  /* 0x0036b00001fb7983 */ /* 0x002ee20000300800 */
[----:B------:R-:W-:-:S04]  /*123c40*/  IMAD.WIDE R10, R193, 0x4, R222 ;  /* 0x00000004c10a7825 */ /* 0x000fc800078e02de */
[----:B------:R-:W3:Y:S01]  /*123c50*/  LDL.LU R229, [R1+0x32f0] ;  /* 0x0032f00001e57983 */ /* 0x000ee20000300800 */
        /* <DEDUP_REMOVED lines=49> */
[----:B----4-:R-:W-:Y:S03]  /*123f70*/  @P2 STG.E [R188.64], R226 ;  /* 0x000000e2bc002986 */ /* 0x010fe6000c101906 */
[----:B-1----:R-:W4:Y:S04]  /*123f80*/  LDL.LU R196, [R1+0x3714] ;  /* 0x0037140001c47983 */ /* 0x002f280000300800 */
        /* <DEDUP_REMOVED lines=20> */
[----:B------:R-:W-:Y:S02]  /*1240d0*/  @P3 STG.E [R10.64], R229 ;  /* 0x000000e50a003986 */ /* 0x000fe4000c101906 */
[----:B------:R1:W-:Y:S02]  /*1240e0*/  @P5 STG.E [R188.64], R228 ;  /* 0x000000e4bc005986 */ /* 0x0003e4000c101906 */
        /* <DEDUP_REMOVED lines=47> */
[----:B----4-:R4:W-:Y:S03]  /*1243e0*/  @P2 STG.E [R188.64], R196 ;  /* 0x000000c4bc002986 */ /* 0x0109e6000c101906 */
[----:B-1----:R-:W2:Y:S04]  /*1243f0*/  LDL.LU R197, [R1+0x3840] ;  /* 0x0038400001c57983 */ /* 0x002ea80000300800 */
[----:B----4-:R-:W4:Y:S04]  /*124400*/  LDL.LU R196, [R1+0x3830] ;  /* 0x0038300001c47983 */ /* 0x010f280000300800 */
[----:B---3--:R1:W-:Y:S04]  /*124410*/  @P0 STG.E [R190.64], R232 ;  /* 0x000000e8be000986 */ /* 0x0083e8000c101906 */
[----:B-1----:R-:W3:Y:S01]  /*124420*/  LDL.LU R232, [R1+0x3750] ;  /* 0x0037500001e87983 */ /* 0x002ee20000300800 */
[----:B------:R-:W-:-:S02]  /*124430*/  ISETP.LT.AND P6, PT, R237, c[0x0][0x178], !P1 ;  /* 0x00005e00ed007a0c */ /* 0x000fc40004fc1270 */
[----:B------:R-:W-:Y:S01]  /*124440*/  ISETP.LT.AND P4, PT, R236, c[0x0][0x178], !P1 ;  /* 0x00005e00ec007a0c */ /* 0x000fe20004f81270 */
[----:B------:R-:W-:Y:S02]  /*124450*/  ISETP.GE.AND P1, PT, R192, c[0x0][0x17c], PT ;  /* 0x00005f00c0007a0c */ /* 0x000fe40003f26270 */
        /* <DEDUP_REMOVED lines=52> */
[----:B------:R1:W-:Y:S04]  /*1247a0*/  @P5 STG.E [R188.64], R228 ;  /* 0x000000e4bc005986 */ /* 0x0003e8000c101906 */
        /* <DEDUP_REMOVED lines=74> */
[----:B------:R1:W-:Y:S03]  /*124c50*/  @P5 STG.E [R188.64], R228 ;  /* 0x000000e4bc005986 */ /* 0x0003e6000c101906 */
[----:B-1----:R-:W3:Y:S01]  /*124c60*/  LDL.LU R228, [R1+0x1638] ;  /* 0x0016380001e47983 */ /* 0x002ee20000300800 */
        /* <DEDUP_REMOVED lines=75> */
[----:B------:R1:W-:Y:S03]  /*125120*/  @P6 STG.E [R188.64], R228 ;  /* 0x000000e4bc006986 */ /* 0x0003e6000c101906 */
[----:B-1----:R-:W3:Y:S01]  /*125130*/  LDL.LU R233, [R1+0x141c] ;  /* 0x00141c0001e97983 */ /* 0x002ee20000300800 */
[----:B------:R-:W3:Y:S01]  /*125140*/  LDL.LU R228, [R1+0xd6c] ;  /* 0x000d6c0001e47983 */ /* 0x000ee20000300800 */
[----:B------:R-:W-:Y:S02]  /*125150*/  ISETP.LT.AND P2, PT, R115, c[0x0][0x178], !P4 ;  /* 0x00005e0073007a0c */ /* 0x000fe40006741270 */
[----:B------:R-:W-:Y:S02]  /*125160*/  ISETP.LT.AND P0, PT, R99, c[0x0][0x178], !P4 ;  /* 0x00005e0063007a0c */ /* 0x000fe40006701270 */
[----:B------:R-:W-:-:S05]  /*125170*/  IADD3 R192, R192, c[0x0][0x198], RZ ;  /* 0x00006600c0c07a10 */ /* 0x000fca0007ffe0ff */
[----:B------:R-:W-:-:S04]  /*125180*/  IMAD.WIDE R8, R192, 0x4, R2 ;  /* 0x00000004c0087825 */ /* 0x000fc800078e0202 */
[----:B------:R-:W-:Y:S01]  /*125190*/  IMAD.WIDE R10, R192, 0x4, R4 ;  /* 0x00000004c00a7825 */ /* 0x000fe200078e0204 */
[----:B--2---:R1:W-:Y:S04]  /*1251a0*/  @P3 STG.E [R190.64], R248 ;  /* 0x000000f8be003986 */ /* 0x0043e8000c101906 */
[----:B-1----:R-:W2:Y:S04]  /*1251b0*/  LDL.LU R248, [R1+0xabc] ;  /* 0x000abc0001f87983 */ /* 0x002ea80000300800 */
        /* <DEDUP_REMOVED lines=27> */
[----:B------:R1:W-:Y:S03]  /*125370*/  @P2 STG.E [R10.64], R228 ;  /* 0x000000e40a002986 */ /* 0x0003e6000c101906 */
[----:B-1----:R-:W3:Y:S01]  /*125380*/  LDL.LU R228, [R1+0xcc] ;  /* 0x0000cc0001e47983 */ /* 0x002ee20000300800 */
        /* <DEDUP_REMOVED lines=49> */
[----:B----4-:R-:W-:Y:S03]  /*1256a0*/  @P5 STG.E [R188.64], R196 ;  /* 0x000000c4bc005986 */ /* 0x010fe6000c101906 */
        /* <DEDUP_REMOVED lines=30> */
[----:B-1----:R-:W2:Y:S04]  /*125890*/  LDL.LU R248, [R1+0x297c] ;  /* 0x00297c0001f87983 */ /* 0x002ea80000300800 */
[----:B----4-:R-:W-:Y:S01]  /*1258a0*/  @P4 STG.E [R8.64], R229 ;  /* 0x000000e508004986 */ /* 0x010fe2000c101906 */
[----:B------:R-:W4:Y:S02]  /*1258b0*/  LDL.LU R240, [R1+0x273c] ;  /* 0x00273c0001f07983 */ /* 0x000f240000300800 */
[----:B------:R-:W4:Y:S01]  /*1258c0*/  LDL.LU R197, [R1+0x246c] ;  /* 0x00246c0001c57983 */ /* 0x000f220000300800 */
        /* <DEDUP_REMOVED lines=36> */
[----:B----4-:R-:W-:Y:S01]  /*125b10*/  @P6 STG.E [R8.64], R240 ;  /* 0x000000f008006986 */ /* 0x010fe2000c101906 */
        /* <DEDUP_REMOVED lines=350> */
[----:B----4-:R-:W4:Y:S04]  /*127100*/  LDL.LU R226, [R1+0xa0] ;  /* 0x0000a00001e27983 */ /* 0x010f280000300800 */
        /* <DEDUP_REMOVED lines=478> */
[----:B----4-:R1:W-:Y:S01]  /*128ef0*/  @P5 STG.E [R8.64], R196 ;  /* 0x000000c408005986 */ /* 0x0103e2000c101906 */
[----:B------:R-:W-:-:S02]  /*128f00*/  ISETP.LT.AND P5, PT, R237, c[0x0][0x178], !P4 ;  /* 0x00005e00ed007a0c */ /* 0x000fc400067a1270 */
        /* <DEDUP_REMOVED lines=1101> */
[----:B------:R-:W-:Y:S02]  /*12d3e0*/  ISETP.LT.AND P0, PT, R51, c[0x0][0x178], !P3 ;  /* 0x00005e0033007a0c */ /* 0x000fe40005f01270 */
[----:B------:R-:W-:Y:S01]  /*12d3f0*/  ISETP.LT.AND P5, PT, R15, c[0x0][0x178], !P3 ;  /* 0x00005e000f007a0c */ /* 0x000fe20005fa1270 */
[----:B------:R-:W4:Y:S01]  /*12d400*/  LDL.LU R192, [R1+0x7378] ;  /* 0x0073780001c07983 */ /* 0x000f220000300800 */
[----:B------:R-:W-:Y:S01]  /*12d410*/  IMAD.WIDE R10, R193, 0x4, R200 ;  /* 0x00000004c10a7825 */ /* 0x000fe200078e02c8 */
[----:B------:R-:W-:-:S03]  /*12d420*/  ISETP.LT.AND P2, PT, R35, c[0x0][0x178], !P3 ;  /* 0x00005e0023007a0c */ /* 0x000fc60005f41270 */
[----:B------:R-:W4:Y:S01]  /*12d430*/  LDL.LU R197, [R1+0x6b8] ;  /* 0x0006b80001c57983 */ /* 0x000f220000300800 */
        /* <DEDUP_REMOVED lines=107> */
[----:B------:R-:W4:Y:S02]  /*12daf0*/  LDL.LU R240, [R1+0x2688] ;  /* 0x0026880001f07983 */ /* 0x000f240000300800 */
        /* <DEDUP_REMOVED lines=71> */
[----:B------:R-:W-:Y:S01]  /*12df70*/  IMAD.WIDE R10, R192, 0x4, R224 ;  /* 0x00000004c00a7825 */ /* 0x000fe200078e02e0 */
[----:B------:R-:W-:-:S02]  /*12df80*/  ISETP.LT.AND P3, PT, R115, c[0x0][0x178], !P2 ;  /* 0x00005e0073007a0c */ /* 0x000fc40005761270 */
[----:B------:R-:W-:Y:S01]  /*12df90*/  ISETP.LT.AND P6, PT, R99, c[0x0][0x178], !P2 ;  /* 0x00005e0063007a0c */ /* 0x000fe200057c1270 */
[----:B------:R-:W4:Y:S01]  /*12dfa0*/  LDL.LU R193, [R1+0x7384] ;  /* 0x0073840001c17983 */ /* 0x000f220000300800 */
[----:B------:R-:W-:Y:S01]  /*12dfb0*/  ISETP.LT.AND P5, PT, R83, c[0x0][0x178], !P2 ;  /* 0x00005e0053007a0c */ /* 0x000fe200057a1270 */
[----:B------:R-:W4:Y:S01]  /*12dfc0*/  LDL.LU R229, [R1+0x1aec] ;  /* 0x001aec0001e57983 */ /* 0x000f220000300800 */
        /* <DEDUP_REMOVED lines=375> */
[----:B------:R1:W-:Y:S04]  /*12f740*/  @P0 STG.E [R190.64], R251 ;  /* 0x000000fbbe000986 */ /* 0x0003e8000c101906 */
[----:B-1----:R-:W4:Y:S01]  /*12f750*/  LDL.LU R251, [R1+0x1f74] ;  /* 0x001f740001fb7983 */ /* 0x002f220000300800 */
[----:B------:R-:W-:-:S03]  /*12f760*/  IMAD.WIDE R190, R188, 0x4, R216 ;  /* 0x00000004bcbe7825 */ /* 0x000fc600078e02d8 */
        /* <DEDUP_REMOVED lines=1151> */
[----:B------:R-:W-:-:S05]  /*133f60*/  IMAD.WIDE R8, R192, 0x4, R220 ;  /* 0x00000004c0087825 */ /* 0x000fca00078e02dc */
        /* <DEDUP_REMOVED lines=2021> */
[----:B------:R-:W-:-:S03]  /*13bdc0*/  ISETP.LT.AND P6, PT, R83, c[0x0][0x178], !P3 ;  /* 0x00005e0053007a0c */ /* 0x000fc60005fc1270 */
[----:B------:R-:W-:Y:S01]  /*13bdd0*/  IMAD.WIDE R190, R193, 0x4, R4 ;  /* 0x00000004c1be7825 */ /* 0x000fe200078e0204 */
[----:B------:R-:W-:Y:S01]  /*13bde0*/  ISETP.LT.AND P4, PT, R67, c[0x0][0x178], !P3 ;  /* 0x00005e0043007a0c */ /* 0x000fe20005f81270 */
[----:B----4-:R-:W-:Y:S02]  /*13bdf0*/  @P0 STG.E [R8.64], R197 ;  /* 0x000000c508000986 */ /* 0x010fe4000c101906 */
        /* <DEDUP_REMOVED lines=15> */
[----:B------:R-:W-:Y:S01]  /*13bef0*/  IMAD.WIDE R8, R193, 0x4, R202 ;  /* 0x00000004c1087825 */ /* 0x000fe200078e02ca */
[----:B------:R-:W-:-:S03]  /*13bf00*/  ISETP.LT.AND P1, PT, R250, c[0x0][0x178], !P3 ;  /* 0x00005e00fa007a0c */ /* 0x000fc60005f21270 */
        /* <DEDUP_REMOVED lines=10> */
[----:B-1----:R-:W3:Y:S01]  /*13bfb0*/  LDL.LU R232, [R1] ;  /* 0x0000000001e87983 */ /* 0x002ee20000300800 */
        /* <DEDUP_REMOVED lines=64> */
[----:B------:R1:W-:Y:S02]  /*13c3c0*/  @P2 STG.E [R8.64], R229 ;  /* 0x000000e508002986 */ /* 0x0003e4000c101906 */
[----:B------:R-:W2:Y:S02]  /*13c3d0*/  LDL.LU R197, [R1+0x14] ;  /* 0x0000140001c57983 */ /* 0x000ea40000300800 */
[----:B------:R-:W-:Y:S01]  /*13c3e0*/  IMAD.WIDE R190, R10, 0x4, R210 ;  /* 0x000000040abe7825 */ /* 0x000fe200078e02d2 */
[----:B------:R3:W-:Y:S04]  /*13c3f0*/  @P1 STG.E [R188.64], R228 ;  /* 0x000000e4bc001986 */ /* 0x0007e8000c101906 */
        /* <DEDUP_REMOVED lines=27> */
[----:B------:R-:W-:Y:S02]  /*13c5b0*/  IADD3 R192, R10, c[0x0][0x198], RZ ;  /* 0x000066000ac07a10 */ /* 0x000fe40007ffe0ff */
[----:B------:R-:W-:-:S03]  /*13c5c0*/  ISETP.LT.AND P4, PT, R99, c[0x0][0x178], !P0 ;  /* 0x00005e0063007a0c */ /* 0x000fc60004781270 */
[----:B------:R-:W-:-:S04]  /*13c5d0*/  IMAD.WIDE R188, R192, 0x4, R2 ;  /* 0x00000004c0bc7825 */ /* 0x000fc800078e0202 */
[----:B------:R-:W-:Y:S01]  /*13c5e0*/  IMAD.WIDE R190, R192, 0x4, R4 ;  /* 0x00000004c0be7825 */ /* 0x000fe200078e0204 */
[----:B--2---:R1:W-:Y:S04]  /*13c5f0*/  @P2 STG.E [R8.64], R248 ;  /* 0x000000f808002986 */ /* 0x0043e8000c101906 */
[----:B-1----:R-:W2:Y:S01]  /*13c600*/  LDL.LU R248, [R1+0x1a20] ;  /* 0x001a200001f87983 */ /* 0x002ea20000300800 */
[----:B------:R-:W-:-:S04]  /*13c610*/  IMAD.WIDE R8, R10, 0x4, R222 ;  /* 0x000000040a087825 */ /* 0x000fc800078e02de */
[----:B------:R-:W-:Y:S01]  /*13c620*/  IMAD.WIDE R10, R10, 0x4, R224 ;  /* 0x000000040a0a7825 */ /* 0x000fe200078e02e0 */
[----:B------:R-:W-:Y:S04]  /*13c630*/  @P3 STG.E [R8.64], R197 ;  /* 0x000000c508003986 */ /* 0x000fe8000c101906 */
[----:B------:R-:W-:Y:S01]  /*13c640*/  @P6 STG.E [R10.64], R229 ;  /* 0x000000e50a006986 */ /* 0x000fe2000c101906 */
[----:B---3--:R1:W-:Y:S04]  /*13c650*/  @P5 STG.E [R188.64], R228 ;  /* 0x000000e4bc005986 */ /* 0x0083e8000c101906 */
        /* <DEDUP_REMOVED lines=48> */
[----:B------:R1:W-:Y:S02]  /*13c960*/  @P3 STG.E [R8.64], R197 ;  /* 0x000000c508003986 */ /* 0x0003e4000c101906 */
[----:B------:R-:W-:Y:S02]  /*13c970*/  @P6 STG.E [R10.64], R229 ;  /* 0x000000e50a006986 */ /* 0x000fe4000c101906 */
        /* <DEDUP_REMOVED lines=10> */
[----:B------:R-:W-:Y:S01]  /*13ca20*/  ISETP.GE.AND P2, PT, R193, c[0x0][0x17c], PT ;  /* 0x00005f00c1007a0c */ /* 0x000fe20003f46270 */
[----:B------:R-:W-:-:S03]  /*13ca30*/  IADD3 R193, R192, c[0x0][0x198], RZ ;  /* 0x00006600c0c17a10 */ /* 0x000fc60007ffe0ff */
[----:B------:R-:W-:Y:S02]  /*13ca40*/  ISETP.LT.AND P6, PT, R115, c[0x0][0x178], !P2 ;  /* 0x00005e0073007a0c */ /* 0x000fe400057c1270 */
        /* <DEDUP_REMOVED lines=9> */
[----:B------:R-:W-:Y:S02]  /*13cae0*/  @P6 STG.E [R8.64], R240 ;  /* 0x000000f008006986 */ /* 0x000fe4000c101906 */
[----:B------:R-:W2:Y:S01]  /*13caf0*/  LDL.LU R192, [R1+0x7464] ;  /* 0x0074640001c07983 */ /* 0x000ea20000300800 */
        /* <DEDUP_REMOVED lines=41> */
[----:B------:R-:W-:Y:S01]  /*13cd90*/  ISETP.GE.AND P3, PT, R192, c[0x0][0x17c], PT ;  /* 0x00005f00c0007a0c */ /* 0x000fe20003f66270 */
[----:B------:R-:W-:Y:S01]  /*13cda0*/  IMAD.WIDE R188, R193, 0x4, R218 ;  /* 0x00000004c1bc7825 */ /* 0x000fe200078e02da */
[----:B------:R-:W-:-:S03]  /*13cdb0*/  ISETP.LT.AND P2, PT, R236, c[0x0][0x178], !P2 ;  /* 0x00005e00ec007a0c */ /* 0x000fc60005741270 */
[----:B------:R-:W-:Y:S01]  /*13cdc0*/  IMAD.WIDE R8, R193, 0x4, R220 ;  /* 0x00000004c1087825 */ /* 0x000fe200078e02dc */
[----:B------:R-:W-:-:S03]  /*13cdd0*/  ISETP.LT.AND P1, PT, R115, c[0x0][0x178], !P3 ;  /* 0x00005e0073007a0c */ /* 0x000fc60005f21270 */
[----:B------:R-:W-:Y:S01]  /*13cde0*/  IMAD.WIDE R10, R193, 0x4, R222 ;  /* 0x00000004c10a7825 */ /* 0x000fe200078e02de */
[----:B------:R-:W-:Y:S02]  /*13cdf0*/  ISETP.LT.AND P0, PT, R99, c[0x0][0x178], !P3 ;  /* 0x00005e0063007a0c */ /* 0x000fe40005f01270 */
[----:B------:R-:W-:Y:S01]  /*13ce00*/  IADD3 R192, R193, c[0x0][0x198], RZ ;  /* 0x00006600c1c07a10 */ /* 0x000fe20007ffe0ff */
[----:B------:R-:W3:Y:S04]  /*13ce10*/  LDL.LU R229, [R1+0x3770] ;  /* 0x0037700001e57983 */ /* 0x000ee80000300800 */
[----:B------:R1:W-:Y:S04]  /*13ce20*/  @P4 STG.E [R188.64], R233 ;  /* 0x000000e9bc004986 */ /* 0x0003e8000c101906 */
[----:B----4-:R4:W-:Y:S04]  /*13ce30*/  @P5 STG.E [R8.64], R226 ;  /* 0x000000e208005986 */ /* 0x0109e8000c101906 */
[----:B-1----:R-:W3:Y:S01]  /*13ce40*/  LDL.LU R233, [R1+0x3460] ;  /* 0x0034600001e97983 */ /* 0x002ee20000300800 */
[----:B------:R-:W-:-:S03]  /*13ce50*/  IMAD.WIDE R188, R192, 0x4, R4 ;  /* 0x00000004c0bc7825 */ /* 0x000fc600078e0204 */
[----:B----4-:R-:W4:Y:S01]  /*13ce60*/  LDL.LU R226, [R1+0x2d50] ;  /* 0x002d500001e27983 */ /* 0x010f220000300800 */
[----:B------:R-:W-:-:S03]  /*13ce70*/  IMAD.WIDE R8, R193, 0x4, R224 ;  /* 0x00000004c1087825 */ /* 0x000fc600078e02e0 */
[----:B------:R1:W-:Y:S04]  /*13ce80*/  @P6 STG.E [R10.64], R251 ;  /* 0x000000fb0a006986 */ /* 0x0003e8000c101906 */
[----:B------:R-:W-:Y:S04]  /*13ce90*/  @P2 STG.E [R8.64], R240 ;  /* 0x000000f008002986 */ /* 0x000fe8000c101906 */
[----:B-1----:R-:W4:Y:S01]  /*13cea0*/  LDL.LU R251, [R1+0x2890] ;  /* 0x0028900001fb7983 */ /* 0x002f220000300800 */
[----:B------:R-:W-:-:S05]  /*13ceb0*/  IMAD.WIDE R10, R192, 0x4, R2 ;  /* 0x00000004c00a7825 */ /* 0x000fca00078e0202 */
[----:B------:R1:W-:Y:S04]  /*13cec0*/  @P1 STG.E [R10.64], R196 ;  /* 0x000000c40a001986 */ /* 0x0003e8000c101906 */
        /* <DEDUP_REMOVED lines=12> */
[----:B---3--:R3:W-:Y:S04]  /*13cf90*/  @P5 STG.E [R10.64], R228 ;  /* 0x000000e40a005986 */ /* 0x0087e8000c101906 */
        /* <DEDUP_REMOVED lines=14> */
[----:B------:R1:W-:Y:S04]  /*13d080*/  @P0 STG.E [R8.64], R229 ;  /* 0x000000e508000986 */ /* 0x0003e8000c101906 */
[----:B------:R-:W-:Y:S04]  /*13d090*/  @P1 STG.E [R10.64], R233 ;  /* 0x000000e90a001986 */ /* 0x000fe8000c101906 */
        /* <DEDUP_REMOVED lines=19> */
[----:B------:R-:W-:Y:S03]  /*13d1d0*/  @P2 STG.E [R188.64], R240 ;  /* 0x000000f0bc002986 */ /* 0x000fe6000c101906 */
[----:B------:R-:W-:Y:S01]  /*13d1e0*/  @P1 STG.E [R190.64], R197 ;  /* 0x000000c5be001986 */ /* 0x000fe2000c101906 */
[----:B------:R-:W-:-:S03]  /*13d1f0*/  IMAD.WIDE R10, R192, 0x4, R222 ;  /* 0x00000004c00a7825 */ /* 0x000fc600078e02de */
[----:B---3--:R1:W-:Y:S04]  /*13d200*/  @P6 STG.E [R8.64], R228 ;  /* 0x000000e408006986 */ /* 0x0083e8000c101906 */
[----:B-1----:R-:W3:Y:S04]  /*13d210*/  LDL.LU R228, [R1+0x3774] ;  /* 0x0037740001e47983 */ /* 0x002ee80000300800 */
[----:B------:R1:W-:Y:S04]  /*13d220*/  @P5 STG.E [R10.64], R232 ;  /* 0x000000e80a005986 */ /* 0x0003e8000c101906 */
        /* <DEDUP_REMOVED lines=59> */
[----:B------:R-:W-:Y:S02]  /*13d5e0*/  ISETP.LT.AND P2, PT, R238, c[0x0][0x178], !P0 ;  /* 0x00005e00ee007a0c */ /* 0x000fe40004741270 */
[----:B------:R-:W-:Y:S01]  /*13d5f0*/  ISETP.LT.AND P1, PT, R237, c[0x0][0x178], !P0 ;  /* 0x00005e00ed007a0c */ /* 0x000fe20004721270 */
[----:B------:R-:W-:Y:S01]  /*13d600*/  ISETP.LT.AND P0, PT, R236, c[0x0][0x178], !P0 ;  /* 0x00005e00ec007a0c */ /* 0x000fe20004701270 */
[----:B------:R-:W-:Y:S01]  /*13d610*/  ISETP.GE.AND P6, PT, R192, c[0x0][0x17c], PT ;  /* 0x00005f00c0007a0c */ /* 0x000fe20003fc6270 */
[----:B------:R-:W-:-:S04]  /*13d620*/  IMAD.WIDE R8, R193, 0x4, R220 ;  /* 0x00000004c1087825 */ /* 0x000fc800078e02dc */
[----:B------:R-:W-:Y:S01]  /*13d630*/  IMAD.WIDE R188, R193, 0x4, R224 ;  /* 0x00000004c1bc7825 */ /* 0x000fe200078e02e0 */
[----:B------:R-:W-:Y:S02]  /*13d640*/  ISETP.LT.AND P5, PT, R115, c[0x0][0x178], !P6 ;  /* 0x00005e0073007a0c */ /* 0x000fe400077a1270 */
[----:B------:R-:W-:-:S05]  /*13d650*/  IADD3 R192, R193, c[0x0][0x198], RZ ;  /* 0x00006600c1c07a10 */ /* 0x000fca0007ffe0ff */
[----:B------:R-:W-:Y:S01]  /*13d660*/  IMAD.WIDE R190, R192, 0x4, R2 ;  /* 0x00000004c0be7825 */ /* 0x000fe200078e0202 */
        /* <DEDUP_REMOVED lines=30> */
[----:B------:R-:W-:Y:S01]  /*13d850*/  ISETP.LT.AND P4, PT, R250, c[0x0][0x178], !P6 ;  /* 0x00005e00fa007a0c */ /* 0x000fe20007781270 */
[----:B------:R-:W-:Y:S01]  /*13d860*/  IMAD.WIDE R190, R192, 0x4, R206 ;  /* 0x00000004c0be7825 */ /* 0x000fe200078e02ce */
[----:B------:R-:W-:-:S03]  /*13d870*/  ISETP.LT.AND P3, PT, R247, c[0x0][0x178], !P6 ;  /* 0x00005e00f7007a0c */ /* 0x000fc60007761270 */
[----:B------:R-:W-:-:S04]  /*13d880*/  IMAD.WIDE R8, R192, 0x4, R208 ;  /* 0x00000004c0087825 */ /* 0x000fc800078e02d0 */
[----:B-1----:R-:W-:Y:S01]  /*13d890*/  IMAD.WIDE R10, R192, 0x4, R210 ;  /* 0x00000004c00a7825 */ /* 0x002fe200078e02d2 */
[----:B--2---:R1:W-:Y:S04]  /*13d8a0*/  @P1 STG.E [R188.64], R248 ;  /* 0x000000f8bc001986 */ /* 0x0043e8000c101906 */
[----:B-1----:R-:W2:Y:S01]  /*13d8b0*/  LDL.LU R248, [R1+0x25e0] ;  /* 0x0025e00001f87983 */ /* 0x002ea20000300800 */
        /* <DEDUP_REMOVED lines=30> */
[C---:B------:R-:W-:Y:S02]  /*13daa0*/  IADD3 R193, R192.reuse, c[0x0][0x198], RZ ;  /* 0x00006600c0c17a10 */ /* 0x040fe40007ffe0ff */
[----:B------:R-:W-:Y:S01]  /*13dab0*/  ISETP.LT.AND P1, PT, R99, c[0x0][0x178], !P3 ;  /* 0x00005e0063007a0c */ /* 0x000fe20005f21270 */
        /* <DEDUP_REMOVED lines=54> */
[C---:B------:R-:W-:Y:S01]  /*13de20*/  IMAD.WIDE R190, R193.reuse, 0x4, R220 ;  /* 0x00000004c1be7825 */ /* 0x040fe200078e02dc */
[----:B------:R-:W-:Y:S01]  /*13de30*/  ISETP.LT.AND P3, PT, R236, c[0x0][0x178], !P3 ;  /* 0x00005e00ec007a0c */ /* 0x000fe20005f61270 */
[----:B------:R1:W-:Y:S02]  /*13de40*/  @P0 STG.E [R8.64], R197 ;  /* 0x000000c508000986 */ /* 0x0003e4000c101906 */
[----:B------:R-:W-:Y:S02]  /*13de50*/  @P6 STG.E [R10.64], R229 ;  /* 0x000000e50a006986 */ /* 0x000fe4000c101906 */
        /* <DEDUP_REMOVED lines=55> */
[----:B-1----:R-:W2:Y:S04]  /*13e1d0*/  LDL.LU R248, [R1+0x1ccc] ;  /* 0x001ccc0001f87983 */ /* 0x002ea80000300800 */
[----:B------:R-:W-:Y:S01]  /*13e1e0*/  @P6 STG.E [R8.64], R233 ;  /* 0x000000e908006986 */ /* 0x000fe2000c101906 */
[----:B------:R-:W-:-:S03]  /*13e1f0*/  IMAD.WIDE R190, R10, 0x4, R216 ;  /* 0x000000040abe7825 */ /* 0x000fc600078e02d8 */
        /* <DEDUP_REMOVED lines=20> */
[----:B------:R1:W-:Y:S03]  /*13e340*/  @P2 STG.E [R8.64], R251 ;  /* 0x000000fb08002986 */ /* 0x0003e6000c101906 */
[C---:B-1----:R-:W-:Y:S01]  /*13e350*/  IMAD.WIDE R8, R10.reuse, 0x4, R222 ;  /* 0x000000040a087825 */ /* 0x042fe200078e02de */
[----:B------:R-:W4:Y:S03]  /*13e360*/  LDL.LU R251, [R1+0xa0c] ;  /* 0x000a0c0001fb7983 */ /* 0x000f260000300800 */
        /* <DEDUP_REMOVED lines=28> */
[----:B------:R-:W-:Y:S02]  /*13e530*/  @P6 STG.E [R8.64], R240 ;  /* 0x000000f008006986 */ /* 0x000fe4000c101906 */
[----:B------:R-:W-:Y:S02]  /*13e540*/  @P5 STG.E [R10.64], R233 ;  /* 0x000000e90a005986 */ /* 0x000fe4000c101906 */
        /* <DEDUP_REMOVED lines=33> */
[----:B------:R-:W-:Y:S02]  /*13e760*/  ISETP.LT.AND P5, PT, R99, c[0x0][0x178], !P2 ;  /* 0x00005e0063007a0c */ /* 0x000fe400057a1270 */
        /* <DEDUP_REMOVED lines=37> */
[----:B------:R-:W3:Y:S01]  /*13e9c0*/  LDL.LU R240, [R1+0x338] ;  /* 0x0003380001f07983 */ /* 0x000ee20000300800 */
[----:B------:R-:W-:-:S03]  /*13e9d0*/  ISETP.LT.AND P0, PT, R244, c[0x0][0x178], !P2 ;  /* 0x00005e00f4007a0c */ /* 0x000fc60005701270 */
        /* <DEDUP_REMOVED lines=26> */
[----:B------:R-:W-:-:S02]  /*13eb80*/  ISETP.GE.AND P3, PT, R193, c[0x0][0x17c], PT ;  /* 0x00005f00c1007a0c */ /* 0x000fc40003f66270 */
[----:B------:R-:W-:Y:S02]  /*13eb90*/  ISETP.LT.AND P2, PT, R236, c[0x0][0x178], !P2 ;  /* 0x00005e00ec007a0c */ /* 0x000fe40005741270 */
[----:B------:R-:W-:Y:S01]  /*13eba0*/  ISETP.LT.AND P1, PT, R115, c[0x0][0x178], !P3 ;  /* 0x00005e0073007a0c */ /* 0x000fe20005f21270 */
[C---:B------:R-:W-:Y:S01]  /*13ebb0*/  IADD3 R193, R192.reuse, c[0x0][0x198], RZ ;  /* 0x00006600c0c17a10 */ /* 0x040fe20007ffe0ff */
        /* <DEDUP_REMOVED lines=10> */
[----:B------:R-:W4:Y:S02]  /*13ec60*/  LDL.LU R192, [R1+0x7484] ;  /* 0x0074840001c07983 */ /* 0x000f240000300800 */
        /* <DEDUP_REMOVED lines=21> */
[----:B------:R-:W-:Y:S01]  /*13edc0*/  @P1 STG.E [R10.64], R233 ;  /* 0x000000e90a001986 */ /* 0x000fe2000c101906 */
        /* <DEDUP_REMOVED lines=27> */
[----:B------:R-:W-:Y:S01]  /*13ef80*/  ISETP.GE.AND P0, PT, R192, c[0x0][0x17c], PT ;  /* 0x00005f00c0007a0c */ /* 0x000fe20003f06270 */
[----:B------:R-:W-:-:S03]  /*13ef90*/  IMAD.WIDE R8, R193, 0x4, R224 ;  /* 0x00000004c1087825 */ /* 0x000fc600078e02e0 */
[----:B------:R-:W-:Y:S02]  /*13efa0*/  ISETP.LT.AND P4, PT, R115, c[0x0][0x178], !P0 ;  /* 0x00005e0073007a0c */ /* 0x000fe40004781270 */
[----:B------:R-:W-:-:S05]  /*13efb0*/  IADD3 R192, R193, c[0x0][0x198], RZ ;  /* 0x00006600c1c07a10 */ /* 0x000fca0007ffe0ff */
        /* <DEDUP_REMOVED lines=20> */
[----:B------:R-:W-:Y:S02]  /*13f100*/  @P6 STG.E [R8.64], R197 ;  /* 0x000000c508006986 */ /* 0x000fe4000c101906 */
[----:B------:R1:W-:Y:S02]  /*13f110*/  @P5 STG.E [R10.64], R233 ;  /* 0x000000e90a005986 */ /* 0x0003e4000c101906 */
        /* <DEDUP_REMOVED lines=30> */
[----:B------:R-:W-:Y:S01]  /*13f300*/  IMAD.WIDE R8, R192, 0x4, R216 ;  /* 0x00000004c0087825 */ /* 0x000fe200078e02d8 */
[----:B------:R-:W-:-:S03]  /*13f310*/  ISETP.LT.AND P1, PT, R237, c[0x0][0x178], !P0 ;  /* 0x00005e00ed007a0c */ /* 0x000fc60004721270 */
[----:B------:R-:W-:Y:S01]  /*13f320*/  IMAD.WIDE R10, R192, 0x4, R218 ;  /* 0x00000004c00a7825 */ /* 0x000fe200078e02da */
[----:B------:R-:W-:Y:S02]  /*13f330*/  ISETP.LT.AND P0, PT, R236, c[0x0][0x178], !P0 ;  /* 0x00005e00ec007a0c */ /* 0x000fe40004701270 */
[----:B------:R-:W-:Y:S01]  /*13f340*/  ISETP.LT.AND P5, PT, R115, c[0x0][0x178], !P6 ;  /* 0x00005e0073007a0c */ /* 0x000fe200077a1270 */
[----:B------:R-:W3:Y:S01]  /*13f350*/  LDL.LU R240, [R1+0x3e1c] ;  /* 0x003e1c0001f07983 */ /* 0x000ee20000300800 */
[C---:B------:R-:W-:Y:S01]  /*13f360*/  IADD3 R193, R192.reuse, c[0x0][0x198], RZ ;  /* 0x00006600c0c17a10 */ /* 0x040fe20007ffe0ff */
[----:B------:R-:W3:Y:S02]  /*13f370*/  LDL.LU R229, [R1+0x3bdc] ;  /* 0x003bdc0001e57983 */ /* 0x000ee40000300800 */
        /* <DEDUP_REMOVED lines=9> */
[----:B------:R1:W-:Y:S02]  /*13f410*/  @P1 STG.E [R8.64], R196 ;  /* 0x000000c408001986 */ /* 0x0003e4000c101906 */
[----:B------:R-:W-:Y:S01]  /*13f420*/  @P0 STG.E [R188.64], R226 ;  /* 0x000000e2bc000986 */ /* 0x000fe2000c101906 */
        /* <DEDUP_REMOVED lines=22> */
[----:B------:R-:W-:-:S03]  /*13f590*/  ISETP.LT.AND P3, PT, R247, c[0x0][0x178], !P6 ;  /* 0x00005e00f7007a0c */ /* 0x000fc60007761270 */
[C---:B------:R-:W-:Y:S01]  /*13f5a0*/  IMAD.WIDE R190, R193.reuse, 0x4, R206 ;  /* 0x00000004c1be7825 */ /* 0x040fe200078e02ce */
[----:B------:R1:W-:Y:S03]  /*13f5b0*/  @P5 STG.E [R8.64], R240 ;  /* 0x000000f008005986 */ /* 0x0003e6000c101906 */
[----:B------:R1:W-:Y:S02]  /*13f5c0*/  @P2 STG.E [R10.64], R229 ;  /* 0x000000e50a002986 */ /* 0x0003e4000c101906 */
        /* <DEDUP_REMOVED lines=20> */
[----:B------:R1:W-:Y:S01]  /*13f710*/  @P2 STG.E [R10.64], R226 ;  /* 0x000000e20a002986 */ /* 0x0003e2000c101906 */
[----:B---3--:R3:W-:Y:S03]  /*13f720*/  @P1 STG.E [R188.64], R228 ;  /* 0x000000e4bc001986 */ /* 0x0087e6000c101906 */
[----:B-1----:R-:W2:Y:S04]  /*13f730*/  LDL.LU R226, [R1+0x3ea8] ;  /* 0x003ea80001e27983 */ /* 0x002ea80000300800 */
[----:B---3--:R-:W3:Y:S01]  /*13f740*/  LDL.LU R228, [R1+0x3e98] ;  /* 0x003e980001e47983 */ /* 0x008ee20000300800 */
[----:B------:R-:W3:Y:S02]  /*13f750*/  LDL.LU R240, [R1+0x3e88] ;  /* 0x003e880001f07983 */ /* 0x000ee40000300800 */
[----:B------:R-:W3:Y:S01]  /*13f760*/  LDL.LU R197, [R1+0x3e68] ;  /* 0x003e680001c57983 */ /* 0x000ee20000300800 */
[----:B------:R1:W-:Y:S04]  /*13f770*/  @P0 STG.E [R190.64], R232 ;  /* 0x000000e8be000986 */ /* 0x0003e8000c101906 */
[----:B-1----:R-:W3:Y:S01]  /*13f780*/  LDL.LU R232, [R1+0x3e48] ;  /* 0x003e480001e87983 */ /* 0x002ee20000300800 */
[----:B------:R-:W-:-:S02]  /*13f790*/  ISETP.LT.AND P4, PT, R238, c[0x0][0x178], !P6 ;  /* 0x00005e00ee007a0c */ /* 0x000fc40007781270 */
[----:B------:R-:W-:Y:S02]  /*13f7a0*/  ISETP.GE.AND P3, PT, R192, c[0x0][0x17c], PT ;  /* 0x00005f00c0007a0c */ /* 0x000fe40003f66270 */
[----:B------:R-:W-:Y:S01]  /*13f7b0*/  ISETP.LT.AND P0, PT, R237, c[0x0][0x178], !P6 ;  /* 0x00005e00ed007a0c */ /* 0x000fe20007701270 */
[----:B------:R-:W-:Y:S02]  /*13f7c0*/  ISETP.LT.AND P6, PT, R236, c[0x0][0x178], !P6 ;  /* 0x00005e00ec007a0c */ /* 0x000fe400077c1270 */
[----:B------:R-:W-:Y:S01]  /*13f7d0*/  IMAD.WIDE R8, R193, 0x4, R220 ;  /* 0x00000004c1087825 */ /* 0x000fe200078e02dc */
[----:B------:R-:W-:Y:S02]  /*13f7e0*/  ISETP.LT.AND P2, PT, R115, c[0x0][0x178], !P3 ;  /* 0x00005e0073007a0c */ /* 0x000fe40005f41270 */
[----:B------:R-:W-:Y:S02]  /*13f7f0*/  ISETP.LT.AND P1, PT, R99, c[0x0][0x178], !P3 ;  /* 0x00005e0063007a0c */ /* 0x000fe40005f21270 */
[C---:B------:R-:W-:Y:S01]  /*13f800*/  IADD3 R192, R193.reuse, c[0x0][0x198], RZ ;  /* 0x00006600c1c07a10 */ /* 0x040fe20007ffe0ff */
[----:B------:R-:W-:-:S04]  /*13f810*/  IMAD.WIDE R10, R193, 0x4, R224 ;  /* 0x00000004c10a7825 */ /* 0x000fc800078e02e0 */
[----:B------:R-:W-:-:S04]  /*13f820*/  IMAD.WIDE R188, R192, 0x4, R2 ;  /* 0x00000004c0bc7825 */ /* 0x000fc800078e0202 */
[----:B------:R-:W-:Y:S01]  /*13f830*/  IMAD.WIDE R190, R192, 0x4, R4 ;  /* 0x00000004c0be7825 */ /* 0x000fe200078e0204 */
[----:B------:R1:W-:Y:S03]  /*13f840*/  @P4 STG.E [R8.64], R251 ;  /* 0x000000fb08004986 */ /* 0x0003e6000c101906 */
[----:B-1----:R-:W-:Y:S01]  /*13f850*/  IMAD.WIDE R8, R193, 0x4, R222 ;  /* 0x00000004c1087825 */ /* 0x002fe200078e02de */
[----:B------:R-:W3:Y:S04]  /*13f860*/  LDL.LU R251, [R1+0x3e28] ;  /* 0x003e280001fb7983 */ /* 0x000ee80000300800 */
[----:B------:R1:W-:Y:S01]  /*13f870*/  @P0 STG.E [R8.64], R229 ;  /* 0x000000e508000986 */ /* 0x0003e2000c101906 */
[----:B----4-:R4:W-:Y:S02]  /*13f880*/  @P6 STG.E [R10.64], R233 ;  /* 0x000000e90a006986 */ /* 0x0109e4000c101906 */
[----:B------:R4:W-:Y:S01]  /*13f890*/  @P2 STG.E [R188.64], R196 ;  /* 0x000000c4bc002986 */ /* 0x0009e2000c101906 */
[----:B-1----:R-:W3:Y:S01]  /*13f8a0*/  LDL.LU R229, [R1+0x3be8] ;  /* 0x003be80001e57983 */ /* 0x002ee20000300800 */
[----:B------:R-:W-:-:S02]  /*13f8b0*/  ISETP.LT.AND P5, PT, R83, c[0x0][0x178], !P3 ;  /* 0x00005e0053007a0c */ /* 0x000fc40005fa1270 */
[----:B------:R-:W-:Y:S02]  /*13f8c0*/  ISETP.LT.AND P4, PT, R67, c[0x0][0x178], !P3 ;  /* 0x00005e0043007a0c */ /* 0x000fe40005f81270 */
[----:B------:R-:W-:Y:S02]  /*13f8d0*/  ISETP.LT.AND P6, PT, R51, c[0x0][0x178], !P3 ;  /* 0x00005e0033007a0c */ /* 0x000fe40005fc1270 */
[----:B------:R-:W-:Y:S01]  /*13f8e0*/  ISETP.LT.AND P2, PT, R15, c[0x0][0x178], !P3 ;  /* 0x00005e000f007a0c */ /* 0x000fe20005f41270 */
[----:B------:R-:W-:-:S04]  /*13f8f0*/  IMAD.WIDE R8, R192, 0x4, R6 ;  /* 0x00000004c0087825 */ /* 0x000fc800078e0206 */
[----:B----4-:R-:W-:-:S04]  /*13f900*/  IMAD.WIDE R10, R192, 0x4, R200 ;  /* 0x00000004c00a7825 */ /* 0x010fc800078e02c8 */
[C---:B------:R-:W-:Y:S01]  /*13f910*/  IMAD.WIDE R188, R192.reuse, 0x4, R206 ;  /* 0x00000004c0bc7825 */ /* 0x040fe200078e02ce */
[----:B--2---:R1:W-:Y:S04]  /*13f920*/  @P1 STG.E [R190.64], R248 ;  /* 0x000000f8be001986 */ /* 0x0043e8000c101906 */
[----:B-1----:R-:W2:Y:S01]  /*13f930*/  LDL.LU R248, [R1+0x3b18] ;  /* 0x003b180001f87983 */ /* 0x002ea20000300800 */
[----:B------:R-:W-:Y:S01]  /*13f940*/  ISETP.LT.AND P1, PT, R35, c[0x0][0x178], !P3 ;  /* 0x00005e0023007a0c */ /* 0x000fe20005f21270 */
[----:B------:R-:W4:Y:S02]  /*13f950*/  LDL.LU R193, [R1+0x7490] ;  /* 0x0074900001c17983 */ /* 0x000f240000300800 */
[----:B------:R-:W4:Y:S01]  /*13f960*/  LDL.LU R233, [R1+0x2ec8] ;  /* 0x002ec80001e97983 */ /* 0x000f220000300800 */
[----:B------:R-:W4:Y:S04]  /*13f970*/  LDL.LU R196, [R1+0x26f8] ;  /* 0x0026f80001c47983 */ /* 0x000f280000300800 */
[----:B------:R1:W-:Y:S01]  /*13f980*/  @P5 STG.E [R8.64], R226 ;  /* 0x000000e208005986 */ /* 0x0003e2000c101906 */
[----:B---3--:R3:W-:Y:S02]  /*13f990*/  @P4 STG.E [R10.64], R228 ;  /* 0x000000e40a004986 */ /* 0x0087e4000c101906 */
[----:B-1----:R-:W-:-:S04]  /*13f9a0*/  IMAD.WIDE R8, R192, 0x4, R202 ;  /* 0x00000004c0087825 */ /* 0x002fc800078e02ca */
[----:B---3--:R-:W-:Y:S01]  /*13f9b0*/  IMAD.WIDE R10, R192, 0x4, R204 ;  /* 0x00000004c00a7825 */ /* 0x008fe200078e02cc */
[----:B------:R-:W3:Y:S04]  /*13f9c0*/  LDL.LU R226, [R1+0x26c8] ;  /* 0x0026c80001e27983 */ /* 0x000ee80000300800 */
[----:B------:R-:W-:Y:S01]  /*13f9d0*/  @P6 STG.E [R8.64], R240 ;  /* 0x000000f008006986 */ /* 0x000fe2000c101906 */
[----:B------:R-:W-:Y:S02]  /*13f9e0*/  @P2 STG.E [R10.64], R197 ;  /* 0x000000c50a002986 */ /* 0x000fe4000c101906 */
[----:B------:R-:W3:Y:S01]  /*13f9f0*/  LDL.LU R228, [R1+0x25e8] ;  /* 0x0025e80001e47983 */ /* 0x000ee20000300800 */
[----:B------:R1:W-:Y:S04]  /*13fa00*/  @P1 STG.E [R188.64], R232 ;  /* 0x000000e8bc001986 */ /* 0x0003e8000c101906 */
        /* <DEDUP_REMOVED lines=8> */
[----:B------:R-:W-:Y:S02]  /*13fa90*/  ISETP.LT.AND P2, PT, R239, c[0x0][0x178], !P3 ;  /* 0x00005e00ef007a0c */ /* 0x000fe40005f41270 */
[----:B------:R-:W-:Y:S01]  /*13faa0*/  ISETP.LT.AND P1, PT, R238, c[0x0][0x178], !P3 ;  /* 0x00005e00ee007a0c */ /* 0x000fe20005f21270 */
[----:B------:R1:W-:Y:S04]  /*13fab0*/  @P0 STG.E [R190.64], R251 ;  /* 0x000000fbbe000986 */ /* 0x0003e8000c101906 */
[----:B-1----:R-:W3:Y:S01]  /*13fac0*/  LDL.LU R251, [R1+0x1c98] ;  /* 0x001c980001fb7983 */ /* 0x002ee20000300800 */
[----:B------:R-:W3:Y:S03]  /*13fad0*/  LDL.LU R197, [R1+0x3ecc] ;  /* 0x003ecc0001c57983 */ /* 0x000ee60000300800 */
[----:B------:R1:W-:Y:S04]  /*13fae0*/  @P5 STG.E [R8.64], R229 ;  /* 0x000000e508005986 */ /* 0x0003e8000c101906 */
[----:B-1----:R-:W3:Y:S01]  /*13faf0*/  LDL.LU R229, [R1+0x3ebc] ;  /* 0x003ebc0001e57983 */ /* 0x002ee20000300800 */
[----:B------:R-:W-:Y:S01]  /*13fb00*/  ISETP.LT.AND P0, PT, R245, c[0x0][0x178], !P3 ;  /* 0x00005e00f5007a0c */ /* 0x000fe20005f01270 */
[----:B------:R-:W-:-:S04]  /*13fb10*/  IMAD.WIDE R8, R192, 0x4, R214 ;  /* 0x00000004c0087825 */ /* 0x000fc800078e02d6 */
[----:B------:R-:W-:-:S04]  /*13fb20*/  IMAD.WIDE R188, R192, 0x4, R218 ;  /* 0x00000004c0bc7825 */ /* 0x000fc800078e02da */
[C---:B------:R-:W-:Y:S01]  /*13fb30*/  IMAD.WIDE R190, R192.reuse, 0x4, R220 ;  /* 0x00000004c0be7825 */ /* 0x040fe200078e02dc */
[----:B--2---:R1:W-:Y:S04]  /*13fb40*/  @P4 STG.E [R10.64], R248 ;  /* 0x000000f80a004986 */ /* 0x0043e8000c101906 */
[----:B-1----:R-:W2:Y:S01]  /*13fb50*/  LDL.LU R248, [R1+0x3eac] ;  /* 0x003eac0001f87983 */ /* 0x002ea20000300800 */
[----:B------:R-:W-:Y:S01]  /*13fb60*/  IMAD.WIDE R10, R192, 0x4, R216 ;  /* 0x00000004c00a7825 */ /* 0x000fe200078e02d8 */
[----:B------:R-:W-:-:S03]  /*13fb70*/  ISETP.LT.AND P4, PT, R237, c[0x0][0x178], !P3 ;  /* 0x00005e00ed007a0c */ /* 0x000fc60005f81270 */
[----:B----4-:R1:W-:Y:S01]  /*13fb80*/  @P0 STG.E [R8.64], R233 ;  /* 0x000000e908000986 */ /* 0x0103e2000c101906 */
[----:B------:R4:W-:Y:S04]  /*13fb90*/  @P6 STG.E [R10.64], R196 ;  /* 0x000000c40a006986 */ /* 0x0009e8000c101906 */
[----:B-1----:R-:W2:Y:S01]  /*13fba0*/  LDL.LU R233, [R1+0x3e9c] ;  /* 0x003e9c0001e97983 */ /* 0x002ea20000300800 */
[----:B----4-:R-:W4:Y:S02]  /*13fbb0*/  LDL.LU R196, [R1+0x3e8c] ;  /* 0x003e8c0001c47983 */ /* 0x010f240000300800 */
[----:B------:R-:W-:Y:S01]  /*13fbc0*/  IMAD.WIDE R8, R192, 0x4, R222 ;  /* 0x00000004c0087825 */ /* 0x000fe200078e02de */
[----:B---3--:R1:W-:Y:S04]  /*13fbd0*/  @P2 STG.E [R188.64], R226 ;  /* 0x000000e2bc002986 */ /* 0x0083e8000c101906 */
[----:B------:R3:W-:Y:S04]  /*13fbe0*/  @P1 STG.E [R190.64], R228 ;  /* 0x000000e4be001986 */ /* 0x0007e8000c101906 */
[----:B------:R3:W-:Y:S04]  /*13fbf0*/  @P4 STG.E [R8.64], R232 ;  /* 0x000000e808004986 */ /* 0x0007e8000c101906 */
[----:B-1----:R-:W4:Y:S01]  /*13fc00*/  LDL.LU R226, [R1+0x3e6c] ;  /* 0x003e6c0001e27983 */ /* 0x002f220000300800 */
[----:B---3--:R-:W3:Y:S03]  /*13fc10*/  LDL.LU R228, [R1+0x3e4c] ;  /* 0x003e4c0001e47983 */ /* 0x008ee60000300800 */
[----:B------:R-:W3:Y:S01]  /*13fc20*/  LDL.LU R232, [R1+0x3e2c] ;  /* 0x003e2c0001e87983 */ /* 0x000ee20000300800 */
[----:B------:R-:W-:-:S02]  /*13fc30*/  ISETP.LT.AND P3, PT, R236, c[0x0][0x178], !P3 ;  /* 0x00005e00ec007a0c */ /* 0x000fc40005f61270 */
[----:B------:R-:W-:Y:S01]  /*13fc40*/  ISETP.GE.AND P5, PT, R193, c[0x0][0x17c], PT ;  /* 0x00005f00c1007a0c */ /* 0x000fe20003fa6270 */
[----:B------:R-:W-:-:S03]  /*13fc50*/  IMAD.WIDE R188, R192, 0x4, R224 ;  /* 0x00000004c0bc7825 */ /* 0x000fc600078e02e0 */
[----:B------:R-:W-:Y:S02]  /*13fc60*/  ISETP.LT.AND P0, PT, R115, c[0x0][0x178], !P5 ;  /* 0x00005e0073007a0c */ /* 0x000fe40006f01270 */
[----:B------:R-:W-:Y:S02]  /*13fc70*/  ISETP.LT.AND P2, PT, R99, c[0x0][0x178], !P5 ;  /* 0x00005e0063007a0c */ /* 0x000fe40006f41270 */
[----:B------:R-:W-:Y:S02]  /*13fc80*/  ISETP.LT.AND P1, PT, R83, c[0x0][0x178], !P5 ;  /* 0x00005e0053007a0c */ /* 0x000fe40006f21270 */
[----:B------:R-:W-:-:S05]  /*13fc90*/  IADD3 R10, R192, c[0x0][0x198], RZ ;  /* 0x00006600c00a7a10 */ /* 0x000fca0007ffe0ff */
[----:B------:R-:W-:-:S04]  /*13fca0*/  IMAD.WIDE R8, R10, 0x4, R2 ;  /* 0x000000040a087825 */ /* 0x000fc800078e0202 */
[C---:B------:R-:W-:Y:S01]  /*13fcb0*/  IMAD.WIDE R190, R10.reuse, 0x4, R6 ;  /* 0x000000040abe7825 */ /* 0x040fe200078e0206 */
[----:B------:R-:W-:Y:S02]  /*13fcc0*/  ISETP.LT.AND P6, PT, R67, c[0x0][0x178], !P5 ;  /* 0x00005e0043007a0c */ /* 0x000fe40006fc1270 */
[----:B------:R-:W-:Y:S01]  /*13fcd0*/  ISETP.LT.AND P4, PT, R51, c[0x0][0x178], !P5 ;  /* 0x00005e0033007a0c */ /* 0x000fe20006f81270 */
[----:B------:R1:W-:Y:S01]  /*13fce0*/  @P3 STG.E [R188.64], R251 ;  /* 0x000000fbbc003986 */ /* 0x0003e2000c101906 */
[----:B------:R1:W-:Y:S02]  /*13fcf0*/  @P0 STG.E [R8.64], R197 ;  /* 0x000000c508000986 */ /* 0x0003e4000c101906 */
[C---:B-1----:R-:W-:Y:S01]  /*13fd00*/  IMAD.WIDE R188, R10.reuse, 0x4, R4 ;  /* 0x000000040abc7825 */ /* 0x042fe200078e0204 */
[----:B------:R-:W3:Y:S03]  /*13fd10*/  LDL.LU R251, [R1+0x3bec] ;  /* 0x003bec0001fb7983 */ /* 0x000ee60000300800 */
[----:B------:R-:W3:Y:S01]  /*13fd20*/  LDL.LU R11, [R1+0x7494] ;  /* 0x00749400010b7983 */ /* 0x000ee20000300800 */
[----:B------:R1:W-:Y:S01]  /*13fd30*/  @P2 STG.E [R188.64], R229 ;  /* 0x000000e5bc002986 */ /* 0x0003e2000c101906 */
[----:B------:R-:W-:Y:S01]  /*13fd40*/  IMAD.WIDE R8, R10, 0x4, R200 ;  /* 0x000000040a087825 */ /* 0x000fe200078e02c8 */
[----:B------:R-:W-:-:S02]  /*13fd50*/  ISETP.LT.AND P3, PT, R15, c[0x0][0x178], !P5 ;  /* 0x00005e000f007a0c */ /* 0x000fc40006f61270 */
[----:B------:R-:W-:Y:S01]  /*13fd60*/  ISETP.LT.AND P2, PT, R35, c[0x0][0x178], !P5 ;  /* 0x00005e0023007a0c */ /* 0x000fe20006f41270 */
[----:B-1----:R-:W-:Y:S01]  /*13fd70*/  IMAD.WIDE R188, R10, 0x4, R202 ;  /* 0x000000040abc7825 */ /* 0x002fe200078e02ca */
[----:B--2---:R1:W-:Y:S04]  /*13fd80*/  @P1 STG.E [R190.64], R248 ;  /* 0x000000f8be001986 */ /* 0x0043e8000c101906 */
[----:B-1----:R-:W2:Y:S01]  /*13fd90*/  LDL.LU R248, [R1+0x3b1c] ;  /* 0x003b1c0001f87983 */ /* 0x002ea20000300800 */
[----:B------:R-:W2:Y:S02]  /*13fda0*/  LDL.LU R240, [R1+0x2ecc] ;  /* 0x002ecc0001f07983 */ /* 0x000ea40000300800 */
[----:B------:R-:W2:Y:S01]  /*13fdb0*/  LDL.LU R197, [R1+0x26fc] ;  /* 0x0026fc0001c57983 */ /* 0x000ea20000300800 */
[----:B------:R-:W-:Y:S01]  /*13fdc0*/  ISETP.LT.AND P1, PT, R250, c[0x0][0x178], !P5 ;  /* 0x00005e00fa007a0c */ /* 0x000fe20006f21270 */
[----:B------:R-:W-:Y:S01]  /*13fdd0*/  @P6 STG.E [R8.64], R233 ;  /* 0x000000e908006986 */ /* 0x000fe2000c101906 */
[----:B----4-:R1:W-:Y:S02]  /*13fde0*/  @P4 STG.E [R188.64], R196 ;  /* 0x000000c4bc004986 */ /* 0x0103e4000c101906 */
[C---:B------:R-:W-:Y:S01]  /*13fdf0*/  IMAD.WIDE R190, R10.reuse, 0x4, R204 ;  /* 0x000000040abe7825 */ /* 0x040fe200078e02cc */
[----:B-1----:R-:W4:Y:S03]  /*13fe00*/  LDL.LU R196, [R1+0x26cc] ;  /* 0x0026cc0001c47983 */ /* 0x002f260000300800 */
[----:B------:R-:W4:Y:S02]  /*13fe10*/  LDL.LU R229, [R1+0x25ec] ;  /* 0x0025ec0001e57983 */ /* 0x000f240000300800 */
[----:B------:R-:W-:-:S04]  /*13fe20*/  IMAD.WIDE R8, R10, 0x4, R206 ;  /* 0x000000040a087825 */ /* 0x000fc800078e02ce */
[----:B------:R-:W-:Y:S01]  /*13fe30*/  IMAD.WIDE R188, R10, 0x4, R208 ;  /* 0x000000040abc7825 */ /* 0x000fe200078e02d0 */
[----:B------:R1:W-:Y:S04]  /*13fe40*/  @P3 STG.E [R190.64], R226 ;  /* 0x000000e2be003986 */ /* 0x0003e8000c101906 */
[----:B------:R-:W4:Y:S01]  /*13fe50*/  LDL.LU R233, [R1+0x23ac] ;  /* 0x0023ac0001e97983 */ /* 0x000f220000300800 */
[----:B---3--:R3:W-:Y:S03]  /*13fe60*/  @P2 STG.E [R8.64], R228 ;  /* 0x000000e408002986 */ /* 0x0087e6000c101906 */
[----:B------:R3:W-:Y:S04]  /*13fe70*/  @P1 STG.E [R188.64], R232 ;  /* 0x000000e8bc001986 */ /* 0x0007e8000c101906 */
[----:B-1----:R-:W4:Y:S04]  /*13fe80*/  LDL.LU R226, [R1+0x1c9c] ;  /* 0x001c9c0001e27983 */ /* 0x002f280000300800 */
[----:B---3--:R-:W3:Y:S01]  /*13fe90*/  LDL.LU R228, [R1+0x2380] ;  /* 0x0023800001e47983 */ /* 0x008ee20000300800 */
[----:B------:R-:W3:Y:S01]  /*13fea0*/  LDL.LU R232, [R1+0x1f00] ;  /* 0x001f000001e87983 */ /* 0x000ee20000300800 */
[----:B------:R-:W-:-:S02]  /*13feb0*/  ISETP.LT.AND P0, PT, R247, c[0x0][0x178], !P5 ;  /* 0x00005e00f7007a0c */ /* 0x000fc40006f01270 */
[----:B------:R-:W-:Y:S01]  /*13fec0*/  ISETP.LT.AND P6, PT, R246, c[0x0][0x178], !P5 ;  /* 0x00005e00f6007a0c */ /* 0x000fe20006fc1270 */
[----:B------:R-:W-:-:S04]  /*13fed0*/  IMAD.WIDE R190, R10, 0x4, R210 ;  /* 0x000000040abe7825 */ /* 0x000fc800078e02d2 */
[----:B------:R-:W-:Y:S01]  /*13fee0*/  IMAD.WIDE R8, R10, 0x4, R212 ;  /* 0x000000040a087825 */ /* 0x000fe200078e02d4 */
[----:B------:R-:W-:Y:S02]  /*13fef0*/  ISETP.LT.AND P4, PT, R245, c[0x0][0x178], !P5 ;  /* 0x00005e00f5007a0c */ /* 0x000fe40006f81270 */
[----:B------:R-:W-:Y:S02]  /*13ff00*/  ISETP.LT.AND P3, PT, R244, c[0x0][0x178], !P5 ;  /* 0x00005e00f4007a0c */ /* 0x000fe40006f61270 */
[----:B------:R-:W-:Y:S01]  /*13ff10*/  ISETP.LT.AND P1, PT, R239, c[0x0][0x178], !P5 ;  /* 0x00005e00ef007a0c */ /* 0x000fe20006f21270 */
[----:B------:R-:W-:Y:S01]  /*13ff20*/  IMAD.WIDE R188, R10, 0x4, R214 ;  /* 0x000000040abc7825 */ /* 0x000fe200078e02d6 */
[----:B------:R-:W-:Y:S01]  /*13ff30*/  ISETP.LT.AND P2, PT, R238, c[0x0][0x178], !P5 ;  /* 0x00005e00ee007a0c */ /* 0x000fe20006f41270 */
[----:B------:R1:W-:Y:S04]  /*13ff40*/  @P0 STG.E [R190.64], R251 ;  /* 0x000000fbbe000986 */ /* 0x0003e8000c101906 */
[----:B-1----:R-:W3:Y:S01]  /*13ff50*/  LDL.LU R251, [R1+0x19b0] ;  /* 0x0019b00001fb7983 */ /* 0x002ee20000300800 */
[----:B------:R-:W-:Y:S01]  /*13ff60*/  IMAD.WIDE R190, R10, 0x4, R216 ;  /* 0x000000040abe7825 */ /* 0x000fe200078e02d8 */
[----:B------:R-:W-:-:S02]  /*13ff70*/  ISETP.GE.AND P0, PT, R11, c[0x0][0x17c], PT ;  /* 0x00005f000b007a0c */ /* 0x000fc40003f06270 */
[----:B--2---:R1:W-:Y:S04]  /*13ff80*/  @P6 STG.E [R8.64], R248 ;  /* 0x000000f808006986 */ /* 0x0043e8000c101906 */
[----:B-1----:R-:W2:Y:S01]  /*13ff90*/  LDL.LU R248, [R1+0x1540] ;  /* 0x0015400001f87983 */ /* 0x002ea20000300800 */
[----:B------:R1:W-:Y:S02]  /*13ffa0*/  @P4 STG.E [R188.64], R240 ;  /* 0x000000f0bc004986 */ /* 0x0003e4000c101906 */
[----:B------:R1:W-:Y:S01]  /*13ffb0*/  @P3 STG.E [R190.64], R197 ;  /* 0x000000c5be003986 */ /* 0x0003e2000c101906 */
[----:B------:R-:W-:Y:S01]  /*13ffc0*/  ISETP.LT.AND P3, PT, R237, c[0x0][0x178], !P5 ;  /* 0x00005e00ed007a0c */ /* 0x000fe20006f61270 */
[----:B------:R-:W-:Y:S02]  /*13ffd0*/  ISETP.LT.AND P5, PT, R236, c[0x0][0x178], !P5 ;  /* 0x00005e00ec007a0c */ /* 0x000fe40006fa1270 */
[----:B------:R-:W-:Y:S01]  /*13ffe0*/  IMAD.WIDE R8, R10, 0x4, R220 ;  /* 0x000000040a087825 */ /* 0x000fe200078e02dc */
[----:B------:R-:W-:-:S02]  /*13fff0*/  ISETP.LT.AND P6, PT, R115, c[0x0][0x178], !P0 ;  /* 0x00005e0073007a0c */ /* 0x000fc400047c1270 */
[----:B------:R-:W-:Y:S01]  /*140000*/  ISETP.LT.AND P4, PT, R99, c[0x0][0x178], !P0 ;  /* 0x00005e0063007a0c */ /* 0x000fe20004781270 */
[C---:B-1----:R-:W-:Y:S01]  /*140010*/  IMAD.WIDE R188, R10.reuse, 0x4, R218 ;  /* 0x000000040abc7825 */ /* 0x042fe200078e02da */
[----:B------:R-:W2:Y:S04]  /*140020*/  LDL.LU R197, [R1+0x7498] ;  /* 0x0074980001c57983 */ /* 0x000ea80000300800 */
[----:B----4-:R1:W-:Y:S01]  /*140030*/  @P1 STG.E [R188.64], R196 ;  /* 0x000000c4bc001986 */ /* 0x0103e2000c101906 */
[----:B------:R4:W-:Y:S01]  /*140040*/  @P2 STG.E [R8.64], R229 ;  /* 0x000000e508002986 */ /* 0x0009e2000c101906 */
[C---:B-1----:R-:W-:Y:S01]  /*140050*/  IADD3 R196, R10.reuse, c[0x0][0x198], RZ ;  /* 0x000066000ac47a10 */ /* 0x042fe20007ffe0ff */
[----:B----4-:R-:W-:-:S04]  /*140060*/  IMAD.WIDE R8, R10, 0x4, R222 ;  /* 0x000000040a087825 */ /* 0x010fc800078e02de */
[----:B------:R-:W-:-:S04]  /*140070*/  IMAD.WIDE R10, R10, 0x4, R224 ;  /* 0x000000040a0a7825 */ /* 0x000fc800078e02e0 */
[----:B------:R-:W-:-:S04]  /*140080*/  IMAD.WIDE R188, R196, 0x4, R2 ;  /* 0x00000004c4bc7825 */ /* 0x000fc800078e0202 */
[C---:B------:R-:W-:Y:S01]  /*140090*/  IMAD.WIDE R190, R196.reuse, 0x4, R4 ;  /* 0x00000004c4be7825 */ /* 0x040fe200078e0204 */
[----:B------:R-:W-:Y:S03]  /*1400a0*/  @P3 STG.E [R8.64], R233 ;  /* 0x000000e908003986 */ /* 0x000fe6000c101906 */
[----:B------:R-:W-:Y:S02]  /*1400b0*/  @P5 STG.E [R10.64], R226 ;  /* 0x000000e20a005986 */ /* 0x000fe4000c101906 */
[----:B---3--:R1:W-:Y:S01]  /*1400c0*/  @P6 STG.E [R188.64], R228 ;  /* 0x000000e4bc006986 */ /* 0x0083e2000c101906 */
[----:B------:R3:W-:Y:S01]  /*1400d0*/  @P4 STG.E [R190.64], R232 ;  /* 0x000000e8be004986 */ /* 0x0007e2000c101906 */
[----:B------:R-:W-:Y:S02]  /*1400e0*/  ISETP.LT.AND P2, PT, R83, c[0x0][0x178], !P0 ;  /* 0x00005e0053007a0c */ /* 0x000fe40004741270 */
[----:B------:R-:W-:Y:S01]  /*1400f0*/  ISETP.LT.AND P1, PT, R67, c[0x0][0x178], !P0 ;  /* 0x00005e0043007a0c */ /* 0x000fe20004721270 */
[----:B------:R-:W4:Y:S04]  /*140100*/  LDS.128 R8, [R0] ;  /* 0x0000000000087984 */ /* 0x000f280000000c00 */
[----:B-1----:R-:W4:Y:S01]  /*140110*/  LDL.LU R228, [R1+0x2384] ;  /* 0x0023840001e47983 */ /* 0x002f220000300800 */
[----:B---3--:R-:W4:Y:S02]  /*140120*/  LDL.LU R232, [R1+0x1f04] ;  /* 0x001f040001e87983 */ /* 0x008f240000300800 */
[----:B------:R-:W-:Y:S01]  /*140130*/  IMAD.WIDE R188, R196, 0x4, R6 ;  /* 0x00000004c4bc7825 */ /* 0x000fe200078e0206 */
[----:B------:R-:W-:-:S03]  /*140140*/  ISETP.LT.AND P6, PT, R51, c[0x0][0x178], !P0 ;  /* 0x00005e0033007a0c */ /* 0x000fc600047c1270 */
[----:B------:R-:W-:Y:S01]  /*140150*/  IMAD.WIDE R190, R196, 0x4, R200 ;  /* 0x00000004c4be7825 */ /* 0x000fe200078e02c8 */
[----:B------:R-:W-:Y:S02]  /*140160*/  ISETP.LT.AND P5, PT, R15, c[0x0][0x178], !P0 ;  /* 0x00005e000f007a0c */ /* 0x000fe400047a1270 */
[----:B------:R-:W-:Y:S02]  /*140170*/  ISETP.LT.AND P4, PT, R35, c[0x0][0x178], !P0 ;  /* 0x00005e0023007a0c */ /* 0x000fe40004781270 */
[----:B------:R-:W-:Y:S01]  /*140180*/  ISETP.LT.AND P3, PT, R250, c[0x0][0x178], !P0 ;  /* 0x00005e00fa007a0c */ /* 0x000fe20004761270 */
[----:B------:R-:W-:-:S04]  /*140190*/  IMAD.WIDE R192, R196, 0x4, R206 ;  /* 0x00000004c4c07825 */ /* 0x000fc800078e02ce */
[----:B------:R-:W-:Y:S01]  /*1401a0*/  IMAD.WIDE R194, R196, 0x4, R208 ;  /* 0x00000004c4c27825 */ /* 0x000fe200078e02d0 */
[----:B------:R1:W-:Y:S01]  /*1401b0*/  @P2 STG.E [R188.64], R251 ;  /* 0x000000fbbc002986 */ /* 0x0003e2000c101906 */
[----:B------:R-:W-:-:S03]  /*1401c0*/  ISETP.LT.AND P2, PT, R247, c[0x0][0x178], !P0 ;  /* 0x00005e00f7007a0c */ /* 0x000fc60004741270 */
[----:B-1----:R-:W4:Y:S01]  /*1401d0*/  LDL.LU R251, [R1+0x19b4] ;  /* 0x0019b40001fb7983 */ /* 0x002f220000300800 */
[C---:B------:R-:W-:Y:S01]  /*1401e0*/  IMAD.WIDE R188, R196.reuse, 0x4, R202 ;  /* 0x00000004c4bc7825 */ /* 0x040fe200078e02ca */
[----:B------:R-:W-:Y:S02]  /*1401f0*/  IADD3 R0, R196, c[0x0][0x198], RZ ;  /* 0x00006600c4007a10 */ /* 0x000fe40007ffe0ff */
[----:B--2---:R1:W-:Y:S01]  /*140200*/  @P1 STG.E [R190.64], R248 ;  /* 0x000000f8be001986 */ /* 0x0043e2000c101906 */
[----:B------:R-:W-:Y:S01]  /*140210*/  ISETP.LT.AND P1, PT, R246, c[0x0][0x178], !P0 ;  /* 0x00005e00f6007a0c */ /* 0x000fe20004721270 */
[----:B------:R2:W-:Y:S02]  /*140220*/  @P6 STG.E [R188.64], R24 ;  /* 0x00000018bc006986 */ /* 0x0005e4000c101906 */
[----:B-1----:R-:W3:Y:S01]  /*140230*/  LDL.LU R248, [R1+0x1544] ;  /* 0x0015440001f87983 */ /* 0x002ee20000300800 */
[----:B------:R-:W-:Y:S01]  /*140240*/  IMAD.WIDE R190, R196, 0x4, R204 ;  /* 0x00000004c4be7825 */ /* 0x000fe200078e02cc */
[----:B------:R-:W-:-:S04]  /*140250*/  ISETP.LT.AND P6, PT, R244, c[0x0][0x178], !P0 ;  /* 0x00005e00f4007a0c */ /* 0x000fc800047c1270 */
[----:B------:R1:W-:Y:S01]  /*140260*/  @P5 STG.E [R190.64], R44 ;  /* 0x0000002cbe005986 */ /* 0x0003e2000c101906 */
[----:B------:R1:W-:Y:S02]  /*140270*/  @P4 STG.E [R192.64], R60 ;  /* 0x0000003cc0004986 */ /* 0x0003e4000c101906 */
[----:B------:R1:W-:Y:S01]  /*140280*/  @P3 STG.E [R194.64], R76 ;  /* 0x0000004cc2003986 */ /* 0x0003e2000c101906 */
[----:B------:R-:W-:Y:S01]  /*140290*/  ISETP.LT.AND P3, PT, R245, c[0x0][0x178], !P0 ;  /* 0x00005e00f5007a0c */ /* 0x000fe20004761270 */
[----:B--2---:R-:W-:Y:S01]  /*1402a0*/  IMAD.WIDE R188, R196, 0x4, R210 ;  /* 0x00000004c4bc7825 */ /* 0x004fe200078e02d2 */
[----:B------:R-:W-:Y:S02]  /*1402b0*/  ISETP.LT.AND P5, PT, R239, c[0x0][0x178], !P0 ;  /* 0x00005e00ef007a0c */ /* 0x000fe400047a1270 */
[----:B------:R-:W-:Y:S01]  /*1402c0*/  ISETP.LT.AND P4, PT, R238, c[0x0][0x178], !P0 ;  /* 0x00005e00ee007a0c */ /* 0x000fe20004781270 */
[C---:B-1----:R-:W-:Y:S01]  /*1402d0*/  IMAD.WIDE R190, R196.reuse, 0x4, R212 ;  /* 0x00000004c4be7825 */ /* 0x042fe200078e02d4 */
[----:B------:R1:W-:Y:S03]  /*1402e0*/  @P2 STG.E [R188.64], R92 ;  /* 0x0000005cbc002986 */ /* 0x0003e6000c101906 */
[----:B------:R-:W-:Y:S01]  /*1402f0*/  IMAD.WIDE R192, R196, 0x4, R218 ;  /* 0x00000004c4c07825 */ /* 0x000fe200078e02da */
[----:B------:R-:W2:Y:S04]  /*140300*/  LDL.LU R76, [R1+0x749c] ;  /* 0x00749c00014c7983 */ /* 0x000ea80000300800 */
[----:B------:R1:W-:Y:S01]  /*140310*/  @P1 STG.E [R190.64], R108 ;  /* 0x0000006cbe001986 */ /* 0x0003e2000c101906 */
[----:B------:R-:W-:Y:S01]  /*140320*/  ISETP.LT.AND P1, PT, R237, c[0x0][0x178], !P0 ;  /* 0x00005e00ed007a0c */ /* 0x000fe20004721270 */
[----:B------:R-:W-:Y:S01]  /*140330*/  ISETP.LT.AND P0, PT, R236, c[0x0][0x178], !P0 ;  /* 0x00005e00ec007a0c */ /* 0x000fe20004701270 */
[----:B------:R-:W-:Y:S01]  /*140340*/  ISETP.GE.AND P2, PT, R197, c[0x0][0x17c], PT ;  /* 0x00005f00c5007a0c */ /* 0x000fe20003f46270 */
[----:B-1----:R-:W-:-:S04]  /*140350*/  IMAD.WIDE R188, R196, 0x4, R214 ;  /* 0x00000004c4bc7825 */ /* 0x002fc800078e02d6 */
[----:B------:R-:W-:-:S04]  /*140360*/  IMAD.WIDE R190, R196, 0x4, R216 ;  /* 0x00000004c4be7825 */ /* 0x000fc800078e02d8 */
[C---:B------:R-:W-:Y:S01]  /*140370*/  IMAD.WIDE R194, R196.reuse, 0x4, R220 ;  /* 0x00000004c4c27825 */ /* 0x040fe200078e02dc */
[----:B------:R1:W-:Y:S03]  /*140380*/  @P3 STG.E [R188.64], R124 ;  /* 0x0000007cbc003986 */ /* 0x0003e6000c101906 */
[----:B------:R1:W-:Y:S02]  /*140390*/  @P6 STG.E [R190.64], R140 ;  /* 0x0000008cbe006986 */ /* 0x0003e4000c101906 */
[----:B------:R1:W-:Y:S01]  /*1403a0*/  @P5 STG.E [R192.64], R156 ;  /* 0x0000009cc0005986 */ /* 0x0003e2000c101906 */
[----:B------:R-:W-:Y:S02]  /*1403b0*/  ISETP.LT.AND P3, PT, R115, c[0x0][0x178], !P2 ;  /* 0x00005e0073007a0c */ /* 0x000fe40005761270 */
[----:B------:R-:W-:Y:S01]  /*1403c0*/  ISETP.LT.AND P5, PT, R99, c[0x0][0x178], !P2 ;  /* 0x00005e0063007a0c */ /* 0x000fe200057a1270 */
[----:B------:R-:W-:Y:S01]  /*1403d0*/  @P4 STG.E [R194.64], R172 ;  /* 0x000000acc2004986 */ /* 0x000fe2000c101906 */
[----:B-1----:R-:W-:-:S04]  /*1403e0*/  IMAD.WIDE R188, R196, 0x4, R222 ;  /* 0x00000004c4bc7825 */ /* 0x002fc800078e02de */
[----:B------:R-:W-:Y:S01]  /*1403f0*/  IMAD.WIDE R190, R196, 0x4, R224 ;  /* 0x00000004c4be7825 */ /* 0x000fe200078e02e0 */
[----:B------:R-:W-:Y:S02]  /*140400*/  ISETP.LT.AND P4, PT, R83, c[0x0][0x178], !P2 ;  /* 0x00005e0053007a0c */ /* 0x000fe40005781270 */
[----:B------:R-:W-:Y:S01]  /*140410*/  ISETP.LT.AND P6, PT, R67, c[0x0][0x178], !P2 ;  /* 0x00005e0043007a0c */ /* 0x000fe200057c1270 */
[C---:B------:R-:W-:Y:S01]  /*140420*/  IMAD.WIDE R192, R0.reuse, 0x4, R6 ;  /* 0x0000000400c07825 */ /* 0x040fe200078e0206 */
[----:B------:R1:W-:Y:S03]  /*140430*/  @P1 STG.E [R188.64], R28 ;  /* 0x0000001cbc001986 */ /* 0x0003e6000c101906 */
[----:B----4-:R4:W-:Y:S01]  /*140440*/  @P0 STG.E [R190.64], R8 ;  /* 0x00000008be000986 */ /* 0x0109e2000c101906 */
[----:B------:R-:W-:Y:S01]  /*140450*/  LDS.128 R196, [R249] ;  /* 0x00000000f9c47984 */ /* 0x000fe20000000c00 */
[----:B-1----:R-:W-:-:S04]  /*140460*/  IMAD.WIDE R188, R0, 0x4, R2 ;  /* 0x0000000400bc7825 */ /* 0x002fc800078e0202 */
[C---:B----4-:R-:W-:Y:S01]  /*140470*/  IMAD.WIDE R190, R0.reuse, 0x4, R4 ;  /* 0x0000000400be7825 */ /* 0x050fe200078e0204 */
[----:B------:R1:W-:Y:S04]  /*140480*/  @P3 STG.E [R188.64], R228 ;  /* 0x000000e4bc003986 */ /* 0x0003e8000c101906 */
[----:B------:R4:W-:Y:S04]  /*140490*/  @P5 STG.E [R190.64], R232 ;  /* 0x000000e8be005986 */ /* 0x0009e8000c101906 */
[----:B-1----:R-:W2:Y:S04]  /*1404a0*/  LDL.LU R228, [R1+0x2360] ;  /* 0x0023600001e47983 */ /* 0x002ea80000300800 */
[----:B----4-:R-:W2:Y:S01]  /*1404b0*/  LDL.LU R232, [R1+0x1ee0] ;  /* 0x001ee00001e87983 */ /* 0x010ea20000300800 */
[----:B------:R-:W-:Y:S01]  /*1404c0*/  IMAD.WIDE R188, R0, 0x4, R200 ;  /* 0x0000000400bc7825 */ /* 0x000fe200078e02c8 */
[----:B------:R-:W-:-:S02]  /*1404d0*/  ISETP.LT.AND P1, PT, R51, c[0x0][0x178], !P2 ;  /* 0x00005e0033007a0c */ /* 0x000fc40005721270 */
[----:B------:R-:W-:Y:S01]  /*1404e0*/  ISETP.LT.AND P0, PT, R15, c[0x0][0x178], !P2 ;  /* 0x00005e000f007a0c */ /* 0x000fe20005701270 */
[----:B------:R1:W-:Y:S01]  /*1404f0*/  @P4 STG.E [R192.64], R251 ;  /* 0x000000fbc0004986 */ /* 0x0003e2000c101906 */
[----:B------:R-:W-:Y:S01]  /*140500*/  ISETP.LT.AND P5, PT, R35, c[0x0][0x178], !P2 ;  /* 0x00005e0023007a0c */ /* 0x000fe200057a1270 */
[----:B------:R-:W-:Y:S01]  /*140510*/  IMAD.WIDE R190, R0, 0x4, R202 ;  /* 0x0000000400be7825 */ /* 0x000fe200078e02ca */
[----:B------:R-:W-:Y:S01]  /*140520*/  ISETP.LT.AND P4, PT, R250, c[0x0][0x178], !P2 ;  /* 0x00005e00fa007a0c */ /* 0x000fe20005781270 */
[----:B-1----:R-:W2:Y:S02]  /*140530*/  LDL.LU R251, [R1+0x19a0] ;  /* 0x0019a00001fb7983 */ /* 0x002ea40000300800 */
[C---:B------:R-:W-:Y:S01]  /*140540*/  IMAD.WIDE R192, R0.reuse, 0x4, R204 ;  /* 0x0000000400c07825 */ /* 0x040fe200078e02cc */
[----:B------:R-:W-:Y:S02]  /*140550*/  ISETP.LT.AND P3, PT, R247, c[0x0][0x178], !P2 ;  /* 0x00005e00f7007a0c */ /* 0x000fe40005761270 */
[----:B------:R-:W-:Y:S01]  /*140560*/  IADD3 R8, R0, c[0x0][0x198], RZ ;  /* 0x0000660000087a10 */ /* 0x000fe20007ffe0ff */
[----:B---3--:R1:W-:Y:S01]  /*140570*/  @P6 STG.E [R188.64], R248 ;  /* 0x000000f8bc006986 */ /* 0x0083e2000c101906 */
[----:B------:R3:W-:Y:S01]  /*140580*/  @P1 STG.E [R190.64], R25 ;  /* 0x00000019be001986 */ /* 0x0007e2000c101906 */
[----:B------:R-:W-:Y:S01]  /*140590*/  ISETP.LT.AND P6, PT, R246, c[0x0][0x178], !P2 ;  /* 0x00005e00f6007a0c */ /* 0x000fe200057c1270 */
[----:B------:R3:W-:Y:S01]  /*1405a0*/  @P0 STG.E [R192.64], R45 ;  /* 0x0000002dc0000986 */ /* 0x0007e2000c101906 */
[----:B-1----:R-:W4:Y:S01]  /*1405b0*/  LDL.LU R248, [R1+0x1530] ;  /* 0x0015300001f87983 */ /* 0x002f220000300800 */
[----:B------:R-:W-:Y:S01]  /*1405c0*/  ISETP.LT.AND P1, PT, R245, c[0x0][0x178], !P2 ;  /* 0x00005e00f5007a0c */ /* 0x000fe20005721270 */
[----:B---3--:R-:W-:Y:S01]  /*1405d0*/  IMAD.WIDE R24, R0, 0x4, R206 ;  /* 0x0000000400187825 */ /* 0x008fe200078e02ce */
[----:B------:R-:W-:-:S03]  /*1405e0*/  ISETP.LT.AND P0, PT, R244, c[0x0][0x178], !P2 ;  /* 0x00005e00f4007a0c */ /* 0x000fc60005701270 */
[----:B------:R-:W-:-:S04]  /*1405f0*/  IMAD.WIDE R44, R0, 0x4, R208 ;  /* 0x00000004002c7825 */ /* 0x000fc800078e02d0 */
[----:B------:R-:W-:Y:S01]  /*140600*/  IMAD.WIDE R188, R0, 0x4, R210 ;  /* 0x0000000400bc7825 */ /* 0x000fe200078e02d2 */
[----:B------:R-:W3:Y:S04]  /*140610*/  LDL.LU R92, [R1+0x74a0] ;  /* 0x0074a000015c7983 */ /* 0x000ee80000300800 */
[----:B------:R1:W-:Y:S01]  /*140620*/  @P5 STG.E [R24.64], R61 ;  /* 0x0000003d18005986 */ /* 0x0003e2000c101906 */
[----:B------:R2:W-:Y:S01]  /*140630*/  @P4 STG.E [R44.64], R77 ;  /* 0x0000004d2c004986 */ /* 0x0005e2000c101906 */
[----:B------:R-:W-:Y:S02]  /*140640*/  ISETP.LT.AND P4, PT, R239, c[0x0][0x178], !P2 ;  /* 0x00005e00ef007a0c */ /* 0x000fe40005781270 */
[----:B------:R-:W-:Y:S01]  /*140650*/  ISETP.LT.AND P5, PT, R238, c[0x0][0x178], !P2 ;  /* 0x00005e00ee007a0c */ /* 0x000fe200057a1270 */
[----:B------:R-:W-:Y:S01]  /*140660*/  @P3 STG.E [R188.64], R93 ;  /* 0x0000005dbc003986 */ /* 0x000fe2000c101906 */
[----:B--2---:R-:W-:-:S03]  /*140670*/  ISETP.GE.AND P3, PT, R76, c[0x0][0x17c], PT ;  /* 0x00005f004c007a0c */ /* 0x004fc60003f66270 */
[----:B------:R-:W3:Y:S04]  /*140680*/  LDS.128 R188, [R227] ;  /* 0x00000000e3bc7984 */ /* 0x000ee80000000c00 */
[----:B------:R-:W3:Y:S01]  /*140690*/  LDS.128 R192, [R252] ;  /* 0x00000000fcc07984 */ /* 0x000ee20000000c00 */
[----:B-1----:R-:W-:-:S04]  /*1406a0*/  IMAD.WIDE R24, R0, 0x4, R212 ;  /* 0x0000000400187825 */ /* 0x002fc800078e02d4 */
[----:B------:R-:W-:-:S04]  /*1406b0*/  IMAD.WIDE R44, R0, 0x4, R214 ;  /* 0x00000004002c7825 */ /* 0x000fc800078e02d6 */
[----:B------:R-:W-:Y:S01]  /*1406c0*/  IMAD.WIDE R60, R0, 0x4, R216 ;  /* 0x00000004003c7825 */ /* 0x000fe200078e02d8 */
[----:B------:R1:W-:Y:S03]  /*1406d0*/  @P6 STG.E [R24.64], R109 ;  /* 0x0000006d18006986 */ /* 0x0003e6000c101906 */
[----:B------:R1:W-:Y:S02]  /*1406e0*/  @P1 STG.E [R44.64], R125 ;  /* 0x0000007d2c001986 */ /* 0x0003e4000c101906 */
[----:B------:R1:W-:Y:S01]  /*1406f0*/  @P0 STG.E [R60.64], R141 ;  /* 0x0000008d3c000986 */ /* 0x0003e2000c101906 */
[----:B------:R-:W-:Y:S01]  /*140700*/  ISETP.LT.AND P0, PT, R237, c[0x0][0x178], !P2 ;  /* 0x00005e00ed007a0c */ /* 0x000fe20005701270 */
[----:B------:R-:W-:Y:S01]  /*140710*/  ISETP.LT.AND P2, PT, R236, c[0x0][0x178], !P2 ;  /* 0x00005e00ec007a0c */ /* 0x000fe20005741270 */
[----:B------:R-:W-:Y:S02]  /*140720*/  ISETP.LT.AND P6, PT, R115, c[0x0][0x178], !P3 ;  /* 0x00005e0073007a0c */ /* 0x000fe40005fc1270 */
[----:B------:R-:W-:Y:S01]  /*140730*/  ISETP.LT.AND P1, PT, R99, c[0x0][0x178], !P3 ;  /* 0x00005e0063007a0c */ /* 0x000fe20005f21270 */
[----:B-1----:R-:W-:-:S04]  /*140740*/  IMAD.WIDE R24, R0, 0x4, R220 ;  /* 0x0000000400187825 */ /* 0x002fc800078e02dc */
[----:B------:R-:W-:-:S04]  /*140750*/  IMAD.WIDE R44, R0, 0x4, R218 ;  /* 0x00000004002c7825 */ /* 0x000fc800078e02da */
[C---:B------:R-:W-:Y:S01]  /*140760*/  IMAD.WIDE R60, R8.reuse, 0x4, R2 ;  /* 0x00000004083c7825 */ /* 0x040fe200078e0202 */
[----:B------:R1:W-:Y:S03]  /*140770*/  @P4 STG.E [R44.64], R157 ;  /* 0x0000009d2c004986 */ /* 0x0003e6000c101906 */
[----:B------:R1:W-:Y:S02]  /*140780*/  @P5 STG.E [R24.64], R173 ;  /* 0x000000ad18005986 */ /* 0x0003e4000c101906 */
[----:B------:R-:W-:-:S04]  /*140790*/  IMAD.WIDE R76, R8, 0x4, R4 ;  /* 0x00000004084c7825 */ /* 0x000fc800078e0204 */
[----:B-1----:R-:W-:-:S04]  /*1407a0*/  IMAD.WIDE R44, R0, 0x4, R224 ;  /* 0x00000004002c7825 */ /* 0x002fc800078e02e0 */
[----:B------:R-:W-:-:S05]  /*1407b0*/  IMAD.WIDE R24, R0, 0x4, R222 ;  /* 0x0000000400187825 */ /* 0x000fca00078e02de */
[----:B------:R-:W-:Y:S01]  /*1407c0*/  @P0 STG.E [R24.64], R29 ;  /* 0x0000001d18000986 */ /* 0x000fe2000c101906 */
[----:B------:R-:W-:Y:S03]  /*1407d0*/  @P2 STG.E [R44.64], R9 ;  /* 0x000000092c002986 */ /* 0x000fe6000c101906 */
[----:B------:R1:W-:Y:S01]  /*1407e0*/  @P6 STG.E [R60.64], R228 ;  /* 0x000000e43c006986 */ /* 0x0003e2000c101906 */
[----:B------:R1:W-:Y:S03]  /*1407f0*/  @P1 STG.E [R76.64], R232 ;  /* 0x000000e84c001986 */ /* 0x0003e6000c101906 */
[----:B-1----:R-:W3:Y:S01]  /*140800*/  LDL.LU R228, [R1+0x2364] ;  /* 0x0023640001e47983 */ /* 0x002ee20000300800 */
[----:B------:R-:W3:Y:S01]  /*140810*/  LDL.LU R232, [R1+0x1ee4] ;  /* 0x001ee40001e87983 */ /* 0x000ee20000300800 */
[----:B------:R-:W-:-:S02]  /*140820*/  ISETP.LT.AND P5, PT, R83, c[0x0][0x178], !P3 ;  /* 0x00005e0053007a0c */ /* 0x000fc40005fa1270 */
[----:B------:R-:W-:Y:S01]  /*140830*/  ISETP.LT.AND P4, PT, R67, c[0x0][0x178], !P3 ;  /* 0x00005e0043007a0c */ /* 0x000fe20005f81270 */
[----:B------:R-:W-:Y:S01]  /*140840*/  IMAD.WIDE R24, R8, 0x4, R6 ;  /* 0x0000000408187825 */ /* 0x000fe200078e0206 */
[----:B------:R-:W-:-:S03]  /*140850*/  ISETP.LT.AND P6, PT, R51, c[0x0][0x178], !P3 ;  /* 0x00005e0033007a0c */ /* 0x000fc60005fc1270 */
[----:B------:R-:W-:Y:S01]  /*140860*/  IMAD.WIDE R28, R8, 0x4, R200 ;  /* 0x00000004081c7825 */ /* 0x000fe200078e02c8 */
[----:B------:R-:W-:Y:S02]  /*140870*/  ISETP.LT.AND P2, PT, R15, c[0x0][0x178], !P3 ;  /* 0x00005e000f007a0c */ /* 0x000fe40005f41270 */
[----:B------:R-:W-:Y:S02]  /*140880*/  ISETP.LT.AND P1, PT, R35, c[0x0][0x178], !P3 ;  /* 0x00005e0023007a0c */ /* 0x000fe40005f21270 */
[----:B------:R-:W-:Y:S01]  /*140890*/  ISETP.LT.AND P0, PT, R250, c[0x0][0x178], !P3 ;  /* 0x00005e00fa007a0c */ /* 0x000fe20005f01270 */
[----:B------:R1:W-:Y:S01]  /*1408a0*/  @P5 STG.E [R24.64], R251 ;  /* 0x000000fb18005986 */ /* 0x0003e2000c101906 */
[----:B------:R-:W-:Y:S01]  /*1408b0*/  IMAD.WIDE R44, R8, 0x4, R206 ;  /* 0x00000004082c7825 */ /* 0x000fe200078e02ce */
[----:B------:R-:W-:-:S03]  /*1408c0*/  ISETP.LT.AND P5, PT, R247, c[0x0][0x178], !P3 ;  /* 0x00005e00f7007a0c */ /* 0x000fc60005fa1270 */
[C---:B------:R-:W-:Y:S01]  /*1408d0*/  IMAD.WIDE R60, R8.reuse, 0x4, R208 ;  /* 0x00000004083c7825 */ /* 0x040fe200078e02d0 */
[----:B-1----:R-:W3:Y:S03]  /*1408e0*/  LDL.LU R251, [R1+0x19a4] ;  /* 0x0019a40001fb7983 */ /* 0x002ee60000300800 */
[C---:B------:R-:W-:Y:S01]  /*1408f0*/  IMAD.WIDE R24, R8.reuse, 0x4, R202 ;  /* 0x0000000408187825 */ /* 0x040fe200078e02ca */
[----:B------:R-:W-:Y:S01]  /*140900*/  IADD3 R0, R8, c[0x0][0x198], RZ ;  /* 0x0000660008007a10 */ /* 0x000fe20007ffe0ff */
[----:B----4-:R1:W-:Y:S01]  /*140910*/  @P4 STG.E [R28.64], R248 ;  /* 0x000000f81c004986 */ /* 0x0103e2000c101906 */
[----:B------:R-:W-:Y:S02]  /*140920*/  ISETP.LT.AND P4, PT, R246, c[0x0][0x178], !P3 ;  /* 0x00005e00f6007a0c */ /* 0x000fe40005f81270 */
[----:B------:R4:W-:Y:S01]  /*140930*/  @P6 STG.E [R24.64], R20 ;  /* 0x0000001418006986 */ /* 0x0009e2000c101906 */
[----:B-1----:R-:W2:Y:S01]  /*140940*/  LDL.LU R248, [R1+0x1534] ;  /* 0x0015340001f87983 */ /* 0x002ea20000300800 */
[----:B------:R-:W-:Y:S01]  /*140950*/  IMAD.WIDE R28, R8, 0x4, R204 ;  /* 0x00000004081c7825 */ /* 0x000fe200078e02cc */
[----:B------:R-:W-:-:S04]  /*140960*/  ISETP.LT.AND P6, PT, R244, c[0x0][0x178], !P3 ;  /* 0x00005e00f4007a0c */ /* 0x000fc80005fc1270 */
[----:B------:R1:W-:Y:S01]  /*140970*/  @P2 STG.E [R28.64], R40 ;  /* 0x000000281c002986 */ /* 0x0003e2000c101906 */
[----:B------:R1:W-:Y:S02]  /*140980*/  @P1 STG.E [R44.64], R56 ;  /* 0x000000382c001986 */ /* 0x0003e4000c101906 */
[----:B------:R-:W-:Y:S01]  /*140990*/  @P0 STG.E [R60.64], R72 ;  /* 0x000000483c000986 */ /* 0x000fe2000c101906 */
[----:B------:R-:W-:Y:S01]  /*1409a0*/  ISETP.LT.AND P0, PT, R245, c[0x0][0x178], !P3 ;  /* 0x00005e00f5007a0c */ /* 0x000fe20005f01270 */
[----:B----4-:R-:W-:Y:S01]  /*1409b0*/  IMAD.WIDE R24, R8, 0x4, R210 ;  /* 0x0000000408187825 */ /* 0x010fe200078e02d2 */
[----:B------:R-:W-:Y:S02]  /*1409c0*/  ISETP.LT.AND P2, PT, R239, c[0x0][0x178], !P3 ;  /* 0x00005e00ef007a0c */ /* 0x000fe40005f41270 */
[----:B------:R-:W-:Y:S01]  /*1409d0*/  ISETP.LT.AND P1, PT, R238, c[0x0][0x178], !P3 ;  /* 0x00005e00ee007a0c */ /* 0x000fe20005f21270 */
[C---:B-1----:R-:W-:Y:S01]  /*1409e0*/  IMAD.WIDE R28, R8.reuse, 0x4, R212 ;  /* 0x00000004081c7825 */ /* 0x042fe200078e02d4 */
[----:B------:R1:W-:Y:S03]  /*1409f0*/  @P5 STG.E [R24.64], R88 ;  /* 0x0000005818005986 */ /* 0x0003e6000c101906 */
[----:B------:R-:W-:Y:S01]  /*140a00*/  IMAD.WIDE R44, R8, 0x4, R218 ;  /* 0x00000004082c7825 */ /* 0x000fe200078e02da */
[----:B------:R-:W4:Y:S04]  /*140a10*/  LDL.LU R40, [R1+0x74b0] ;  /* 0x0074b00001287983 */ /* 0x000f280000300800 */
[----:B------:R3:W-:Y:S01]  /*140a20*/  @P4 STG.E [R28.64], R104 ;  /* 0x000000681c004986 */ /* 0x0007e2000c101906 */
[----:B------:R-:W-:-:S02]  /*140a30*/  ISETP.LT.AND P4, PT, R237, c[0x0][0x178], !P3 ;  /* 0x00005e00ed007a0c */ /* 0x000fc40005f81270 */
[----:B---3--:R-:W-:Y:S01]  /*140a40*/  ISETP.GE.AND P5, PT, R92, c[0x0][0x17c], PT ;  /* 0x00005f005c007a0c */ /* 0x008fe20003fa6270 */
[----:B------:R-:W-:Y:S02]  /*140a50*/  ISETP.LT.AND P3, PT, R236, c[0x0][0x178], !P3 ;  /* 0x00005e00ec007a0c */ /* 0x000fe40005f61270 */
[----:B-1----:R-:W-:-:S04]  /*140a60*/  IMAD.WIDE R24, R8, 0x4, R214 ;  /* 0x0000000408187825 */ /* 0x002fc800078e02d6 */
[C---:B------:R-:W-:Y:S01]  /*140a70*/  IMAD.WIDE R28, R8.reuse, 0x4, R216 ;  /* 0x00000004081c7825 */ /* 0x040fe200078e02d8 */
[----:B------:R1:W-:Y:S04]  /*140a80*/  @P0 STG.E [R24.64], R120 ;  /* 0x0000007818000986 */ /* 0x0003e8000c101906 */
[----:B------:R3:W-:Y:S02]  /*140a90*/  @P6 STG.E [R28.64], R136 ;  /* 0x000000881c006986 */ /* 0x0007e4000c101906 */
[----:B------:R-:W-:Y:S01]  /*140aa0*/  @P2 STG.E [R44.64], R152 ;  /* 0x000000982c002986 */ /* 0x000fe2000c101906 */
[----:B------:R-:W-:Y:S02]  /*140ab0*/  ISETP.LT.AND P6, PT, R115, c[0x0][0x178], !P5 ;  /* 0x00005e0073007a0c */ /* 0x000fe40006fc1270 */
[----:B------:R-:W-:Y:S01]  /*140ac0*/  ISETP.LT.AND P2, PT, R99, c[0x0][0x178], !P5 ;  /* 0x00005e0063007a0c */ /* 0x000fe20006f41270 */
[----:B------:R-:W-:-:S04]  /*140ad0*/  IMAD.WIDE R60, R8, 0x4, R220 ;  /* 0x00000004083c7825 */ /* 0x000fc800078e02dc */
[C---:B-1----:R-:W-:Y:S01]  /*140ae0*/  IMAD.WIDE R24, R8.reuse, 0x4, R222 ;  /* 0x0000000408187825 */ /* 0x042fe200078e02de */
[----:B------:R-:W-:Y:S03]  /*140af0*/  @P1 STG.E [R60.64], R168 ;  /* 0x000000a83c001986 */ /* 0x000fe6000c101906 */
[----:B---3--:R-:W-:-:S04]  /*140b00*/  IMAD.WIDE R28, R8, 0x4, R224 ;  /* 0x00000004081c7825 */ /* 0x008fc800078e02e0 */
[C---:B------:R-:W-:Y:S01]  /*140b10*/  IMAD.WIDE R8, R0.reuse, 0x4, R2 ;  /* 0x0000000400087825 */ /* 0x040fe200078e0202 */
[----:B------:R1:W-:Y:S03]  /*140b20*/  @P4 STG.E [R24.64], R176 ;  /* 0x000000b018004986 */ /* 0x0003e6000c101906 */
[----:B------:R-:W-:Y:S02]  /*140b30*/  @P3 STG.E [R28.64], R188 ;  /* 0x000000bc1c003986 */ /* 0x000fe4000c101906 */
[----:B-1----:R-:W-:Y:S01]  /*140b40*/  IMAD.WIDE R24, R0, 0x4, R4 ;  /* 0x0000000400187825 */ /* 0x002fe200078e0204 */
[----:B------:R1:W-:Y:S04]  /*140b50*/  @P6 STG.E [R8.64], R228 ;  /* 0x000000e408006986 */ /* 0x0003e8000c101906 */
[----:B------:R3:W-:Y:S04]  /*140b60*/  @P2 STG.E [R24.64], R232 ;  /* 0x000000e818002986 */ /* 0x0007e8000c101906 */
[----:B-1----:R-:W4:Y:S04]  /*140b70*/  LDL.LU R228, [R1+0x2130] ;  /* 0x0021300001e47983 */ /* 0x002f280000300800 */
[----:B---3--:R-:W4:Y:S01]  /*140b80*/  LDL.LU R232, [R1+0x1ca0] ;  /* 0x001ca00001e87983 */ /* 0x008f220000300800 */
        /* <DEDUP_REMOVED lines=8> */
[C---:B------:R-:W-:Y:S01]  /*140c10*/  IMAD.WIDE R8, R0.reuse, 0x4, R202 ;  /* 0x0000000400087825 */ /* 0x040fe200078e02ca */
[----:B------:R1:W-:Y:S01]  /*140c20*/  @P1 STG.E [R28.64], R251 ;  /* 0x000000fb1c001986 */ /* 0x0003e2000c101906 */
[----:B------:R-:W-:Y:S02]  /*140c30*/  ISETP.LT.AND P1, PT, R247, c[0x0][0x178], !P5 ;  /* 0x00005e00f7007a0c */ /* 0x000fe40006f21270 */
[C---:B------:R-:W-:Y:S01]  /*140c40*/  IMAD.WIDE R24, R0.reuse, 0x4, R204 ;  /* 0x0000000400187825 */ /* 0x040fe200078e02cc */
[----:B-1----:R-:W4:Y:S03]  /*140c50*/  LDL.LU R251, [R1+0x1780] ;  /* 0x0017800001fb7983 */ /* 0x002f260000300800 */
[----:B------:R-:W-:Y:S01]  /*140c60*/  IMAD.WIDE R28, R0, 0x4, R212 ;  /* 0x00000004001c7825 */ /* 0x000fe200078e02d4 */
[----:B--2---:R1:W-:Y:S03]  /*140c70*/  @P0 STG.E [R44.64], R248 ;  /* 0x000000f82c000986 */ /* 0x0043e6000c101906 */
[----:B------:R2:W-:Y:S01]  /*140c80*/  @P4 STG.E [R8.64], R21 ;  /* 0x0000001508004986 */ /* 0x0005e2000c101906 */
[----:B------:R-:W-:Y:S01]  /*140c90*/  ISETP.LT.AND P0, PT, R246, c[0x0][0x178], !P5 ;  /* 0x00005e00f6007a0c */ /* 0x000fe20006f01270 */
[----:B------:R2:W-:Y:S01]  /*140ca0*/  @P3 STG.E [R24.64], R41 ;  /* 0x0000002918003986 */ /* 0x0005e2000c101906 */
[----:B-1----:R-:W3:Y:S01]  /*140cb0*/  LDL.LU R248, [R1+0x1270] ;  /* 0x0012700001f87983 */ /* 0x002ee20000300800 */
[----:B--2---:R-:W-:-:S04]  /*140cc0*/  IMAD.WIDE R8, R0, 0x4, R206 ;  /* 0x0000000400087825 */ /* 0x004fc800078e02ce */
[----:B------:R-:W-:Y:S01]  /*140cd0*/  IMAD.WIDE R20, R0, 0x4, R208 ;  /* 0x0000000400147825 */ /* 0x000fe200078e02d0 */
[----:B------:R-:W-:-:S03]  /*140ce0*/  ISETP.LT.AND P4, PT, R245, c[0x0][0x178], !P5 ;  /* 0x00005e00f5007a0c */ /* 0x000fc60006f81270 */
[----:B------:R-:W-:Y:S01]  /*140cf0*/  IMAD.WIDE R24, R0, 0x4, R210 ;  /* 0x0000000400187825 */ /* 0x000fe200078e02d2 */
[----:B------:R-:W-:Y:S01]  /*140d00*/  ISETP.LT.AND P3, PT, R244, c[0x0][0x178], !P5 ;  /* 0x00005e00f4007a0c */ /* 0x000fe20006f61270 */
[----:B------:R1:W-:Y:S02]  /*140d10*/  @P6 STG.E [R8.64], R57 ;  /* 0x0000003908006986 */ /* 0x0003e4000c101906 */
[----:B------:R2:W-:Y:S02]  /*140d20*/  @P2 STG.E [R20.64], R73 ;  /* 0x0000004914002986 */ /* 0x0005e4000c101906 */
[----:B------:R4:W-:Y:S01]  /*140d30*/  @P1 STG.E [R24.64], R89 ;  /* 0x0000005918001986 */ /* 0x0009e2000c101906 */
[----:B------:R-:W-:Y:S02]  /*140d40*/  ISETP.LT.AND P1, PT, R239, c[0x0][0x178], !P5 ;  /* 0x00005e00ef007a0c */ /* 0x000fe40006f21270 */
[----:B------:R-:W-:Y:S02]  /*140d50*/  ISETP.LT.AND P2, PT, R238, c[0x0][0x178], !P5 ;  /* 0x00005e00ee007a0c */ /* 0x000fe40006f41270 */
[----:B------:R-:W-:Y:S01]  /*140d60*/  ISETP.LT.AND P6, PT, R237, c[0x0][0x178], !P5 ;  /* 0x00005e00ed007a0c */ /* 0x000fe20006fc1270 */
[----:B------:R-:W-:Y:S01]  /*140d70*/  @P0 STG.E [R28.64], R105 ;  /* 0x000000691c000986 */ /* 0x000fe2000c101906 */
[----:B----4-:R-:W-:-:S03]  /*140d80*/  ISETP.GE.AND P0, PT, R40, c[0x0][0x17c], PT ;  /* 0x00005f0028007a0c */ /* 0x010fc60003f06270 */
[----:B------:R-:W4:Y:S01]  /*140d90*/  LDL.LU R40, [R1+0x74b8] ;  /* 0x0074b80001287983 */ /* 0x000f220000300800 */
[----:B-1----:R-:W-:-:S04]  /*140da0*/  IMAD.WIDE R8, R0, 0x4, R214 ;  /* 0x0000000400087825 */ /* 0x002fc800078e02d6 */
[----:B--2---:R-:W-:Y:S01]  /*140db0*/  IMAD.WIDE R20, R0, 0x4, R216 ;  /* 0x0000000400147825 */ /* 0x004fe200078e02d8 */
[----:B------:R-:W-:Y:S01]  /*140dc0*/  ISETP.LT.AND P5, PT, R236, c[0x0][0x178], !P5 ;  /* 0x00005e00ec007a0c */ /* 0x000fe20006fa1270 */
[----:B------:R1:W-:Y:S03]  /*140dd0*/  @P4 STG.E [R8.64], R121 ;  /* 0x0000007908004986 */ /* 0x0003e6000c101906 */
[----:B------:R2:W-:Y:S01]  /*140de0*/  @P3 STG.E [R20.64], R137 ;  /* 0x0000008914003986 */ /* 0x0005e2000c101906 */
[----:B------:R-:W-:Y:S02]  /*140df0*/  ISETP.LT.AND P3, PT, R115, c[0x0][0x178], !P0 ;  /* 0x00005e0073007a0c */ /* 0x000fe40004761270 */
[----:B------:R-:W-:Y:S01]  /*140e00*/  ISETP.LT.AND P4, PT, R99, c[0x0][0x178], !P0 ;  /* 0x00005e0063007a0c */ /* 0x000fe20004781270 */
[----:B------:R-:W-:-:S04]  /*140e10*/  IMAD.WIDE R24, R0, 0x4, R222 ;  /* 0x0000000400187825 */ /* 0x000fc800078e02de */
[----:B-1----:R-:W-:-:S04]  /*140e20*/  IMAD.WIDE R8, R0, 0x4, R218 ;  /* 0x0000000400087825 */ /* 0x002fc800078e02da */
[C---:B--2---:R-:W-:Y:S01]  /*140e30*/  IMAD.WIDE R20, R0.reuse, 0x4, R220 ;  /* 0x0000000400147825 */ /* 0x044fe200078e02dc */
[----:B------:R1:W-:Y:S04]  /*140e40*/  @P1 STG.E [R8.64], R153 ;  /* 0x0000009908001986 */ /* 0x0003e8000c101906 */
[----:B------:R2:W-:Y:S02]  /*140e50*/  @P2 STG.E [R20.64], R169 ;  /* 0x000000a914002986 */ /* 0x0005e4000c101906 */
[----:B------:R2:W-:Y:S01]  /*140e60*/  @P6 STG.E [R24.64], R177 ;  /* 0x000000b118006986 */ /* 0x0005e2000c101906 */
[C---:B-1----:R-:W-:Y:S01]  /*140e70*/  IADD3 R8, R0.reuse, c[0x0][0x198], RZ ;  /* 0x0000660000087a10 */ /* 0x042fe20007ffe0ff */
[----:B--2---:R-:W-:-:S04]  /*140e80*/  IMAD.WIDE R20, R0, 0x4, R224 ;  /* 0x0000000400147825 */ /* 0x004fc800078e02e0 */
[----:B------:R-:W-:-:S04]  /*140e90*/  IMAD.WIDE R24, R8, 0x4, R2 ;  /* 0x0000000408187825 */ /* 0x000fc800078e0202 */
[----:B------:R-:W-:Y:S01]  /*140ea0*/  IMAD.WIDE R28, R8, 0x4, R4 ;  /* 0x00000004081c7825 */ /* 0x000fe200078e0204 */
[----:B------:R-:W-:Y:S04]  /*140eb0*/  @P5 STG.E [R20.64], R189 ;  /* 0x000000bd14005986 */ /* 0x000fe8000c101906 */
[----:B------:R1:W-:Y:S01]  /*140ec0*/  @P3 STG.E [R24.64], R228 ;  /* 0x000000e418003986 */ /* 0x0003e2000c101906 */
[----:B------:R2:W-:Y:S03]  /*140ed0*/  @P4 STG.E [R28.64], R232 ;  /* 0x000000e81c004986 */ /* 0x0005e6000c101906 */
[----:B-1----:R-:W4:Y:S01]  /*140ee0*/  LDL.LU R228, [R1+0x2134] ;  /* 0x0021340001e47983 */ /* 0x002f220000300800 */
        /* <DEDUP_REMOVED lines=9> */
[----:B------:R-:W-:Y:S01]  /*140f80*/  IMAD.WIDE R28, R8, 0x4, R202 ;  /* 0x00000004081c7825 */ /* 0x000fe200078e02ca */
[----:B------:R1:W-:Y:S01]  /*140f90*/  @P1 STG.E [R20.64], R251 ;  /* 0x000000fb14001986 */ /* 0x0003e2000c101906 */
[----:B------:R-:W-:-:S03]  /*140fa0*/  ISETP.LT.AND P1, PT, R247, c[0x0][0x178], !P0 ;  /* 0x00005e00f7007a0c */ /* 0x000fc60004721270 */
[----:B-1----:R-:W2:Y:S01]  /*140fb0*/  LDL.LU R251, [R1+0x1784] ;  /* 0x0017840001fb7983 */ /* 0x002ea20000300800 */
[C---:B------:R-:W-:Y:S01]  /*140fc0*/  IMAD.WIDE R20, R8.reuse, 0x4, R204 ;  /* 0x0000000408147825 */ /* 0x040fe200078e02cc */
[----:B------:R-:W-:Y:S02]  /*140fd0*/  IADD3 R0, R8, c[0x0][0x198], RZ ;  /* 0x0000660008007a10 */ /* 0x000fe40007ffe0ff */
[----:B---3--:R1:W-:Y:S01]  /*140fe0*/  @P2 STG.E [R24.64], R248 ;  /* 0x000000f818002986 */ /* 0x0083e2000c101906 */
[----:B------:R3:W-:Y:S01]  /*140ff0*/  @P6 STG.E [R28.64], R16 ;  /* 0x000000101c006986 */ /* 0x0007e2000c101906 */
[----:B------:R-:W-:Y:S02]  /*141000*/  ISETP.LT.AND P2, PT, R246, c[0x0][0x178], !P0 ;  /* 0x00005e00f6007a0c */ /* 0x000fe40004741270 */
[----:B------:R-:W-:Y:S01]  /*141010*/  ISETP.LT.AND P6, PT, R245, c[0x0][0x178], !P0 ;  /* 0x00005e00f5007a0c */ /* 0x000fe200047c1270 */
[----:B------:R3:W-:Y:S01]  /*141020*/  @P3 STG.E [R20.64], R36 ;  /* 0x0000002414003986 */ /* 0x0007e2000c101906 */
[----:B-1----:R-:W-:-:S04]  /*141030*/  IMAD.WIDE R24, R8, 0x4, R206 ;  /* 0x0000000408187825 */ /* 0x002fc800078e02ce */
[----:B---3--:R-:W-:Y:S01]  /*141040*/  IMAD.WIDE R28, R8, 0x4, R208 ;  /* 0x00000004081c7825 */ /* 0x008fe200078e02d0 */
[----:B------:R-:W3:Y:S04]  /*141050*/  LDL.LU R248, [R1+0x1274] ;  /* 0x0012740001f87983 */ /* 0x000ee80000300800 */
[----:B------:R1:W-:Y:S01]  /*141060*/  @P5 STG.E [R24.64], R52 ;  /* 0x0000003418005986 */ /* 0x0003e2000c101906 */
[----:B------:R1:W-:Y:S01]  /*141070*/  @P4 STG.E [R28.64], R68 ;  /* 0x000000441c004986 */ /* 0x0003e2000c101906 */
[----:B------:R-:W-:Y:S02]  /*141080*/  ISETP.LT.AND P4, PT, R244, c[0x0][0x178], !P0 ;  /* 0x00005e00f4007a0c */ /* 0x000fe40004781270 */
[----:B------:R-:W-:Y:S01]  /*141090*/  ISETP.LT.AND P3, PT, R239, c[0x0][0x178], !P0 ;  /* 0x00005e00ef007a0c */ /* 0x000fe20004761270 */
[----:B------:R-:W-:Y:S01]  /*1410a0*/  IMAD.WIDE R20, R8, 0x4, R210 ;  /* 0x0000000408147825 */ /* 0x000fe200078e02d2 */
[----:B------:R-:W-:-:S03]  /*1410b0*/  ISETP.LT.AND P5, PT, R238, c[0x0][0x178], !P0 ;  /* 0x00005e00ee007a0c */ /* 0x000fc600047a1270 */
[----:B-1----:R-:W-:-:S04]  /*1410c0*/  IMAD.WIDE R24, R8, 0x4, R212 ;  /* 0x0000000408187825 */ /* 0x002fc800078e02d4 */
[----:B------:R-:W-:Y:S01]  /*1410d0*/  IMAD.WIDE R28, R8, 0x4, R214 ;  /* 0x00000004081c7825 */ /* 0x000fe200078e02d6 */
[----:B------:R1:W-:Y:S03]  /*1410e0*/  @P1 STG.E [R20.64], R84 ;  /* 0x0000005414001986 */ /* 0x0003e6000c101906 */
[----:B------:R1:W-:Y:S01]  /*1410f0*/  @P2 STG.E [R24.64], R100 ;  /* 0x0000006418002986 */ /* 0x0003e2000c101906 */
[----:B------:R4:W-:Y:S01]  /*141100*/  @P6 STG.E [R28.64], R116 ;  /* 0x000000741c006986 */ /* 0x0009e2000c101906 */
[----:B------:R-:W-:Y:S01]  /*141110*/  ISETP.LT.AND P2, PT, R237, c[0x0][0x178], !P0 ;  /* 0x00005e00ed007a0c */ /* 0x000fe20004741270 */
[----:B------:R-:W-:Y:S02]  /*141120*/  ISETP.LT.AND P0, PT, R236, c[0x0][0x178], !P0 ;  /* 0x00005e00ec007a0c */ /* 0x000fe40004701270 */
[----:B-1----:R-:W-:-:S04]  /*141130*/  IMAD.WIDE R20, R8, 0x4, R216 ;  /* 0x0000000408147825 */ /* 0x002fc800078e02d8 */
[----:B------:R-:W-:-:S04]  /*141140*/  IMAD.WIDE R24, R8, 0x4, R218 ;  /* 0x0000000408187825 */ /* 0x000fc800078e02da */
[----:B----4-:R-:W-:Y:S01]  /*141150*/  IMAD.WIDE R28, R8, 0x4, R220 ;  /* 0x00000004081c7825 */ /* 0x010fe200078e02dc */
[----:B------:R-:W-:Y:S01]  /*141160*/  ISETP.GE.AND P1, PT, R40, c[0x0][0x17c], PT ;  /* 0x00005f0028007a0c */ /* 0x000fe20003f26270 */
[----:B------:R-:W-:Y:S02]  /*141170*/  @P4 STG.E [R20.64], R132 ;  /* 0x0000008414004986 */ /* 0x000fe4000c101906 */
[----:B------:R-:W-:Y:S02]  /*141180*/  @P3 STG.E [R24.64], R148 ;  /* 0x0000009418003986 */ /* 0x000fe4000c101906 */
[----:B------:R1:W-:Y:S01]  /*141190*/  @P5 STG.E [R28.64], R164 ;  /* 0x000000a41c005986 */ /* 0x0003e2000c101906 */
[----:B------:R-:W-:Y:S02]  /*1411a0*/  ISETP.LT.AND P6, PT, R115, c[0x0][0x178], !P1 ;  /* 0x00005e0073007a0c */ /* 0x000fe40004fc1270 */
[----:B------:R-:W-:Y:S01]  /*1411b0*/  ISETP.LT.AND P5, PT, R99, c[0x0][0x178], !P1 ;  /* 0x00005e0063007a0c */ /* 0x000fe20004fa1270 */
[----:B-1----:R-:W4:Y:S01]  /*1411c0*/  LDL.LU R28, [R1+0x74c8] ;  /* 0x0074c800011c7983 */ /* 0x002f220000300800 */
[----:B------:R-:W-:-:S04]  /*1411d0*/  IMAD.WIDE R20, R8, 0x4, R222 ;  /* 0x0000000408147825 */ /* 0x000fc800078e02de */
[----:B------:R-:W-:-:S04]  /*1411e0*/  IMAD.WIDE R8, R8, 0x4, R224 ;  /* 0x0000000408087825 */ /* 0x000fc800078e02e0 */
[C---:B------:R-:W-:Y:S01]  /*1411f0*/  IMAD.WIDE R24, R0.reuse, 0x4, R2 ;  /* 0x0000000400187825 */ /* 0x040fe200078e0202 */
[----:B------:R-:W-:Y:S03]  /*141200*/  @P2 STG.E [R20.64], R180 ;  /* 0x000000b414002986 */ /* 0x000fe6000c101906 */
[----:B------:R1:W-:Y:S02]  /*141210*/  @P0 STG.E [R8.64], R192 ;  /* 0x000000c008000986 */ /* 0x0003e4000c101906 */
[----:B-1----:R-:W-:Y:S01]  /*141220*/  IMAD.WIDE R8, R0, 0x4, R4 ;  /* 0x0000000400087825 */ /* 0x002fe200078e0204 */
[----:B------:R1:W-:Y:S04]  /*141230*/  @P6 STG.E [R24.64], R228 ;  /* 0x000000e418006986 */ /* 0x0003e8000c101906 */
[----:B--2---:R2:W-:Y:S04]  /*141240*/  @P5 STG.E [R8.64], R232 ;  /* 0x000000e808005986 */ /* 0x0045e8000c101906 */
[----:B-1----:R-:W4:Y:S04]  /*141250*/  LDL.LU R228, [R1+0x2110] ;  /* 0x0021100001e47983 */ /* 0x002f280000300800 */
[----:B--2---:R-:W4:Y:S01]  /*141260*/  LDL.LU R232, [R1+0x1c70] ;  /* 0x001c700001e87983 */ /* 0x004f220000300800 */
[----:B------:R-:W-:-:S02]  /*141270*/  ISETP.LT.AND P4, PT, R83, c[0x0][0x178], !P1 ;  /* 0x00005e0053007a0c */ /* 0x000fc40004f81270 */
[----:B------:R-:W-:Y:S01]  /*141280*/  ISETP.LT.AND P3, PT, R67, c[0x0][0x178], !P1 ;  /* 0x00005e0043007a0c */ /* 0x000fe20004f61270 */
[C---:B------:R-:W-:Y:S01]  /*141290*/  IMAD.WIDE R20, R0.reuse, 0x4, R6 ;  /* 0x0000000400147825 */ /* 0x040fe200078e0206 */
[----:B------:R-:W-:Y:S02]  /*1412a0*/  ISETP.LT.AND P6, PT, R51, c[0x0][0x178], !P1 ;  /* 0x00005e0033007a0c */ /* 0x000fe40004fc1270 */
[----:B------:R-:W-:Y:S02]  /*1412b0*/  ISETP.LT.AND P2, PT, R15, c[0x0][0x178], !P1 ;  /* 0x00005e000f007a0c */ /* 0x000fe40004f41270 */
[----:B------:R-:W-:Y:S01]  /*1412c0*/  ISETP.LT.AND P0, PT, R35, c[0x0][0x178], !P1 ;  /* 0x00005e0023007a0c */ /* 0x000fe20004f01270 */
[----:B------:R-:W-:Y:S01]  /*1412d0*/  IMAD.WIDE R24, R0, 0x4, R200 ;  /* 0x0000000400187825 */ /* 0x000fe200078e02c8 */
[----:B------:R-:W-:-:S03]  /*1412e0*/  ISETP.LT.AND P5, PT, R250, c[0x0][0x178], !P1 ;  /* 0x00005e00fa007a0c */ /* 0x000fc60004fa1270 */
[----:B------:R-:W-:Y:S01]  /*1412f0*/  IMAD.WIDE R8, R0, 0x4, R202 ;  /* 0x0000000400087825 */ /* 0x000fe200078e02ca */
[----:B------:R1:W-:Y:S01]  /*141300*/  @P4 STG.E [R20.64], R251 ;  /* 0x000000fb14004986 */ /* 0x0003e2000c101906 */
[----:B------:R-:W-:-:S03]  /*141310*/  ISETP.LT.AND P4, PT, R247, c[0x0][0x178], !P1 ;  /* 0x00005e00f7007a0c */ /* 0x000fc60004f81270 */
[----:B-1----:R-:W4:Y:S01]  /*141320*/  LDL.LU R251, [R1+0x1770] ;  /* 0x0017700001fb7983 */ /* 0x002f220000300800 */
[C---:B------:R-:W-:Y:S01]  /*141330*/  IMAD.WIDE R20, R0.reuse, 0x4, R204 ;  /* 0x0000000400147825 */ /* 0x040fe200078e02cc */
[----:B------:R-:W-:Y:S02]  /*141340*/  IADD3 R41, R0, c[0x0][0x198], RZ ;  /* 0x0000660000297a10 */ /* 0x000fe40007ffe0ff */
[----:B---3--:R1:W-:Y:S01]  /*141350*/  @P3 STG.E [R24.64], R248 ;  /* 0x000000f818003986 */ /* 0x0083e2000c101906 */
[----:B------:R-:W-:Y:S01]  /*141360*/  ISETP.LT.AND P3, PT, R246, c[0x0][0x178], !P1 ;  /* 0x00005e00f6007a0c */ /* 0x000fe20004f61270 */
[----:B------:R3:W-:Y:S02]  /*141370*/  @P6 STG.E [R8.64], R17 ;  /* 0x0000001108006986 */ /* 0x0007e4000c101906 */
[----:B------:R3:W-:Y:S01]  /*141380*/  @P2 STG.E [R20.64], R37 ;  /* 0x0000002514002986 */ /* 0x0007e2000c101906 */
[----:B------:R-:W-:Y:S02]  /*141390*/  ISETP.LT.AND P6, PT, R245, c[0x0][0x178], !P1 ;  /* 0x00005e00f5007a0c */ /* 0x000fe40004fc1270 */
[----:B------:R-:W-:Y:S01]  /*1413a0*/  ISETP.LT.AND P2, PT, R244, c[0x0][0x178], !P1 ;  /* 0x00005e00f4007a0c */ /* 0x000fe20004f41270 */
[C---:B-1----:R-:W-:Y:S01]  /*1413b0*/  IMAD.WIDE R24, R0.reuse, 0x4, R206 ;  /* 0x0000000400187825 */ /* 0x042fe200078e02ce */
[----:B------:R-:W2:Y:S03]  /*1413c0*/  LDL.LU R248, [R1+0xe70] ;  /* 0x000e700001f87983 */ /* 0x000ea60000300800 */
[----:B---3--:R-:W-:-:S04]  /*1413d0*/  IMAD.WIDE R8, R0, 0x4, R208 ;  /* 0x0000000400087825 */ /* 0x008fc800078e02d0 */
[C---:B------:R-:W-:Y:S01]  /*1413e0*/  IMAD.WIDE R16, R0.reuse, 0x4, R210 ;  /* 0x0000000400107825 */ /* 0x040fe200078e02d2 */
[----:B------:R-:W-:Y:S01]  /*1413f0*/  @P0 STG.E [R24.64], R53 ;  /* 0x0000003518000986 */ /* 0x000fe2000c101906 */
[----:B------:R-:W-:Y:S02]  /*141400*/  ISETP.LT.AND P0, PT, R239, c[0x0][0x178], !P1 ;  /* 0x00005e00ef007a0c */ /* 0x000fe40004f01270 */
[----:B------:R-:W-:-:S04]  /*141410*/  IMAD.WIDE R20, R0, 0x4, R212 ;  /* 0x0000000400147825 */ /* 0x000fc800078e02d4 */
[----:B------:R1:W-:Y:S01]  /*141420*/  @P5 STG.E [R8.64], R69 ;  /* 0x0000004508005986 */ /* 0x0003e2000c101906 */
[----:B------:R3:W-:Y:S01]  /*141430*/  @P4 STG.E [R16.64], R85 ;  /* 0x0000005510004986 */ /* 0x0007e2000c101906 */
[----:B------:R3:W-:Y:S01]  /*141440*/  @P3 STG.E [R20.64], R101 ;  /* 0x0000006514003986 */ /* 0x0007e2000c101906 */
[----:B------:R-:W-:Y:S01]  /*141450*/  ISETP.LT.AND P5, PT, R238, c[0x0][0x178], !P1 ;  /* 0x00005e00ee007a0c */ /* 0x000fe20004fa1270 */
[----:B-1----:R-:W-:-:S04]  /*141460*/  IMAD.WIDE R8, R0, 0x4, R214 ;  /* 0x0000000400087825 */ /* 0x002fc800078e02d6 */
[----:B---3--:R-:W-:-:S04]  /*141470*/  IMAD.WIDE R16, R0, 0x4, R216 ;  /* 0x0000000400107825 */ /* 0x008fc800078e02d8 */
[----:B------:R-:W-:Y:S01]  /*141480*/  IMAD.WIDE R20, R0, 0x4, R218 ;  /* 0x0000000400147825 */ /* 0x000fe200078e02da */
[----:B------:R1:W-:Y:S03]  /*141490*/  @P6 STG.E [R8.64], R117 ;  /* 0x0000007508006986 */ /* 0x0003e6000c101906 */
[----:B------:R3:W-:Y:S02]  /*1414a0*/  @P2 STG.E [R16.64], R133 ;  /* 0x0000008510002986 */ /* 0x0007e4000c101906 */
[----:B------:R4:W-:Y:S01]  /*1414b0*/  @P0 STG.E [R20.64], R149 ;  /* 0x0000009514000986 */ /* 0x0009e2000c101906 */
[----:B------:R-:W-:Y:S01]  /*1414c0*/  ISETP.LT.AND P4, PT, R237, c[0x0][0x178], !P1 ;  /* 0x00005e00ed007a0c */ /* 0x000fe20004f81270 */
[----:B------:R-:W-:Y:S01]  /*1414d0*/  ISETP.LT.AND P1, PT, R236, c[0x0][0x178], !P1 ;  /* 0x00005e00ec007a0c */ /* 0x000fe20004f21270 */
[----:B----4-:R-:W-:Y:S01]  /*1414e0*/  ISETP.GE.AND P3, PT, R28, c[0x0][0x17c], PT ;  /* 0x00005f001c007a0c */ /* 0x010fe20003f66270 */
[----:B-1----:R-:W-:-:S04]  /*1414f0*/  IMAD.WIDE R8, R0, 0x4, R220 ;  /* 0x0000000400087825 */ /* 0x002fc800078e02dc */
[----:B---3--:R-:W-:-:S04]  /*141500*/  IMAD.WIDE R16, R0, 0x4, R222 ;  /* 0x0000000400107825 */ /* 0x008fc800078e02de */
[----:B------:R-:W-:Y:S02]  /*141510*/  IMAD.WIDE R20, R0, 0x4, R224 ;  /* 0x0000000400147825 */ /* 0x000fe400078e02e0 */
[----:B------:R-:W3:Y:S01]  /*141520*/  LDL.LU R0, [R1+0x74cc] ;  /* 0x0074cc0001007983 */ /* 0x000ee20000300800 */
[----:B------:R-:W-:Y:S02]  /*141530*/  ISETP.LT.AND P6, PT, R115, c[0x0][0x178], !P3 ;  /* 0x00005e0073007a0c */ /* 0x000fe40005fc1270 */
[----:B------:R-:W-:Y:S01]  /*141540*/  ISETP.LT.AND P2, PT, R99, c[0x0][0x178], !P3 ;  /* 0x00005e0063007a0c */ /* 0x000fe20005f41270 */
[----:B------:R-:W-:-:S04]  /*141550*/  IMAD.WIDE R24, R41, 0x4, R2 ;  /* 0x0000000429187825 */ /* 0x000fc800078e0202 */
[----:B------:R-:W-:Y:S01]  /*141560*/  IMAD.WIDE R28, R41, 0x4, R4 ;  /* 0x00000004291c7825 */ /* 0x000fe200078e0204 */
[----:B------:R-:W-:Y:S03]  /*141570*/  @P5 STG.E [R8.64], R165 ;  /* 0x000000a508005986 */ /* 0x000fe6000c101906 */
[----:B------:R-:W-:Y:S02]  /*141580*/  @P4 STG.E [R16.64], R181 ;  /* 0x000000b510004986 */ /* 0x000fe4000c101906 */
[----:B------:R-:W-:Y:S01]  /*141590*/  @P1 STG.E [R20.64], R193 ;  /* 0x000000c114001986 */ /* 0x000fe2000c101906 */
[----:B------:R-:W-:Y:S01]  /*1415a0*/  @P6 STG.E [R24.64], R228 ;  /* 0x000000e418006986 */ /* 0x000fe2000c101906 */
[----:B------:R1:W-:Y:S03]  /*1415b0*/  @P2 STG.E [R28.64], R232 ;  /* 0x000000e81c002986 */ /* 0x0003e6000c101906 */
[----:B-1----:R-:W4:Y:S01]  /*1415c0*/  LDL.LU R232, [R1+0x2114] ;  /* 0x0021140001e87983 */ /* 0x002f220000300800 */
[----:B------:R-:W-:Y:S01]  /*1415d0*/  ISETP.LT.AND P0, PT, R83, c[0x0][0x178], !P3 ;  /* 0x00005e0053007a0c */ /* 0x000fe20005f01270 */
[----:B------:R-:W-:Y:S01]  /*1415e0*/  IMAD.WIDE R36, R41, 0x4, R6 ;  /* 0x0000000429247825 */ /* 0x000fe200078e0206 */
[----:B------:R-:W-:-:S02]  /*1415f0*/  ISETP.LT.AND P5, PT, R67, c[0x0][0x178], !P3 ;  /* 0x00005e0043007a0c */ /* 0x000fc40005fa1270 */
[----:B------:R-:W-:Y:S01]  /*141600*/  ISETP.LT.AND P4, PT, R51, c[0x0][0x178], !P3 ;  /* 0x00005e0033007a0c */ /* 0x000fe20005f81270 */
[----:B------:R-:W-:-:S08]  /*141610*/  IMAD.WIDE R44, R41, 0x4, R200 ;  /* 0x00000004292c7825 */ /* 0x000fd000078e02c8 */
[----:B------:R1:W-:Y:S01]  /*141620*/  @P0 STG.E [R36.64], R251 ;  /* 0x000000fb24000986 */ /* 0x0003e2000c101906 */
[----:B------:R-:W-:Y:S02]  /*141630*/  ISETP.LT.AND P6, PT, R15, c[0x0][0x178], !P3 ;  /* 0x00005e000f007a0c */ /* 0x000fe40005fc1270 */
[----:B------:R-:W-:Y:S01]  /*141640*/  ISETP.LT.AND P2, PT, R35, c[0x0][0x178], !P3 ;  /* 0x00005e0023007a0c */ /* 0x000fe20005f41270 */
[----:B-1----:R-:W4:Y:S01]  /*141650*/  LDL.LU R251, [R1+0x1c74] ;  /* 0x001c740001fb7983 */ /* 0x002f220000300800 */
[----:B------:R-:W4:Y:S02]  /*141660*/  LDL.LU R249, [R1+0x1774] ;  /* 0x0017740001f97983 */ /* 0x000f240000300800 */
[----:B------:R-:W-:Y:S01]  /*141670*/  IMAD.WIDE R52, R41, 0x4, R202 ;  /* 0x0000000429347825 */ /* 0x000fe200078e02ca */
[----:B------:R-:W-:Y:S02]  /*141680*/  ISETP.LT.AND P1, PT, R250, c[0x0][0x178], !P3 ;  /* 0x00005e00fa007a0c */ /* 0x000fe40005f21270 */
[----:B------:R-:W-:Y:S01]  /*141690*/  ISETP.LT.AND P0, PT, R247, c[0x0][0x178], !P3 ;  /* 0x00005e00f7007a0c */ /* 0x000fe20005f01270 */
[----:B------:R-:W-:-:S04]  /*1416a0*/  IMAD.WIDE R8, R41, 0x4, R204 ;  /* 0x0000000429087825 */ /* 0x000fc800078e02cc */
[----:B------:R-:W-:-:S04]  /*1416b0*/  IMAD.WIDE R16, R41, 0x4, R206 ;  /* 0x0000000429107825 */ /* 0x000fc800078e02ce */
[----:B------:R-:W-:-:S04]  /*1416c0*/  IMAD.WIDE R20, R41, 0x4, R208 ;  /* 0x0000000429147825 */ /* 0x000fc800078e02d0 */
[----:B------:R-:W-:-:S04]  /*1416d0*/  IMAD.WIDE R24, R41, 0x4, R210 ;  /* 0x0000000429187825 */ /* 0x000fc800078e02d2 */
[----:B------:R-:W-:-:S04]  /*1416e0*/  IMAD.WIDE R28, R41, 0x4, R212 ;  /* 0x00000004291c7825 */ /* 0x000fc800078e02d4 */
[----:B------:R-:W-:Y:S01]  /*1416f0*/  IMAD.WIDE R36, R41, 0x4, R214 ;  /* 0x0000000429247825 */ /* 0x000fe200078e02d6 */
[----:B--2---:R1:W-:Y:S01]  /*141700*/  @P5 STG.E [R44.64], R248 ;  /* 0x000000f82c005986 */ /* 0x0043e2000c101906 */
[----:B------:R-:W-:Y:S02]  /*141710*/  ISETP.LT.AND P5, PT, R246, c[0x0][0x178], !P3 ;  /* 0x00005e00f6007a0c */ /* 0x000fe40005fa1270 */
[----:B------:R-:W-:Y:S01]  /*141720*/  @P4 STG.E [R52.64], R12 ;  /* 0x0000000c34004986 */ /* 0x000fe2000c101906 */
[----:B------:R-:W-:Y:S01]  /*141730*/  ISETP.LT.AND P4, PT, R245, c[0x0][0x178], !P3 ;  /* 0x00005e00f5007a0c */ /* 0x000fe20005f81270 */
[----:B-1----:R-:W2:Y:S04]  /*141740*/  LDL.LU R248, [R1+0xe74] ;  /* 0x000e740001f87983 */ /* 0x002ea80000300800 */
[----:B------:R-:W-:Y:S01]  /*141750*/  @P6 STG.E [R8.64], R32 ;  /* 0x0000002008006986 */ /* 0x000fe2000c101906 */
[----:B------:R-:W-:Y:S02]  /*141760*/  @P2 STG.E [R16.64], R48 ;  /* 0x0000003010002986 */ /* 0x000fe4000c101906 */
[----:B------:R1:W-:Y:S02]  /*141770*/  @P1 STG.E [R20.64], R64 ;  /* 0x0000004014001986 */ /* 0x0003e4000c101906 */
[----:B------:R1:W-:Y:S01]  /*141780*/  @P0 STG.E [R24.64], R80 ;  /* 0x0000005018000986 */ /* 0x0003e2000c101906 */
[----:B------:R-:W-:-:S02]  /*141790*/  ISETP.LT.AND P2, PT, R244, c[0x0][0x178], !P3 ;  /* 0x00005e00f4007a0c */ /* 0x000fc40005f41270 */
[----:B------:R-:W-:Y:S01]  /*1417a0*/  ISETP.LT.AND P1, PT, R239, c[0x0][0x178], !P3 ;  /* 0x00005e00ef007a0c */ /* 0x000fe20005f21270 */
[----:B------:R3:W-:Y:S01]  /*1417b0*/  @P5 STG.E [R28.64], R96 ;  /* 0x000000601c005986 */ /* 0x0007e2000c101906 */
[----:B------:R-:W-:Y:S02]  /*1417c0*/  ISETP.LT.AND P6, PT, R238, c[0x0][0x178], !P3 ;  /* 0x00005e00ee007a0c */ /* 0x000fe40005fc1270 */
[----:B------:R-:W-:Y:S01]  /*1417d0*/  ISETP.LT.AND P5, PT, R237, c[0x0][0x178], !P3 ;  /* 0x00005e00ed007a0c */ /* 0x000fe20005fa1270 */
[----:B------:R3:W-:Y:S01]  /*1417e0*/  @P4 STG.E [R36.64], R112 ;  /* 0x0000007024004986 */ /* 0x0007e2000c101906 */
[----:B------:R-:W-:Y:S02]  /*1417f0*/  ISETP.LT.AND P3, PT, R236, c[0x0][0x178], !P3 ;  /* 0x00005e00ec007a0c */ /* 0x000fe40005f61270 */
[C---:B------:R-:W-:Y:S01]  /*141800*/  IADD3 R45, R41.reuse, c[0x0][0x198], RZ ;  /* 0x00006600292d7a10 */ /* 0x040fe20007ffe0ff */
[----:B-1----:R-:W-:-:S04]  /*141810*/  IMAD.WIDE R20, R41, 0x4, R216 ;  /* 0x0000000429147825 */ /* 0x002fc800078e02d8 */
[----:B------:R-:W-:-:S04]  /*141820*/  IMAD.WIDE R24, R41, 0x4, R218 ;  /* 0x0000000429187825 */ /* 0x000fc800078e02da */
[----:B------:R-:W-:-:S04]  /*141830*/  IMAD.WIDE R16, R41, 0x4, R220 ;  /* 0x0000000429107825 */ /* 0x000fc800078e02dc */
[----:B------:R-:W-:Y:S01]  /*141840*/  IMAD.WIDE R8, R41, 0x4, R222 ;  /* 0x0000000429087825 */ /* 0x000fe200078e02de */
[----:B---3--:R-:W-:Y:S02]  /*141850*/  ISETP.GE.AND P0, PT, R0, c[0x0][0x17c], PT ;  /* 0x00005f0000007a0c */ /* 0x008fe40003f06270 */
[----:B------:R-:W3:Y:S02]  /*141860*/  LDL.LU R0, [R1+0x74c4] ;  /* 0x0074c40001007983 */ /* 0x000ee40000300800 */
[----:B------:R-:W-:Y:S01]  /*141870*/  ISETP.LT.AND P4, PT, R115, c[0x0][0x178], !P0 ;  /* 0x00005e0073007a0c */ /* 0x000fe20004781270 */
[----:B------:R-:W-:Y:S01]  /*141880*/  IMAD.WIDE R28, R41, 0x4, R224 ;  /* 0x00000004291c7825 */ /* 0x000fe200078e02e0 */
[----:B------:R-:W-:Y:S03]  /*141890*/  @P2 STG.E [R20.64], R128 ;  /* 0x0000008014002986 */ /* 0x000fe6000c101906 */
[----:B------:R-:W-:-:S04]  /*1418a0*/  IMAD.WIDE R36, R45, 0x4, R2 ;  /* 0x000000042d247825 */ /* 0x000fc800078e0202 */
[----:B------:R-:W-:Y:S02]  /*1418b0*/  @P1 STG.E [R24.64], R144 ;  /* 0x0000009018001986 */ /* 0x000fe4000c101906 */
[----:B------:R-:W-:Y:S01]  /*1418c0*/  @P6 STG.E [R16.64], R160 ;  /* 0x000000a010006986 */ /* 0x000fe2000c101906 */
[----:B------:R-:W-:Y:S01]  /*1418d0*/  @P5 STG.E [R8.64], R184 ;  /* 0x000000b808005986 */ /* 0x000fe2000c101906 */
[----:B------:R-:W-:Y:S03]  /*1418e0*/  @P3 STG.E [R28.64], R196 ;  /* 0x000000c41c003986 */ /* 0x000fe6000c101906 */
[----:B----4-:R1:W-:Y:S04]  /*1418f0*/  @P4 STG.E [R36.64], R232 ;  /* 0x000000e824004986 */ /* 0x0103e8000c101906 */
[----:B-1----:R-:W3:Y:S01]  /*141900*/  LDL.LU R232, [R1+0x2388] ;  /* 0x0023880001e87983 */ /* 0x002ee20000300800 */
[----:B------:R-:W-:Y:S01]  /*141910*/  ISETP.LT.AND P6, PT, R99, c[0x0][0x178], !P0 ;  /* 0x00005e0063007a0c */ /* 0x000fe200047c1270 */
[----:B------:R-:W-:Y:S01]  /*141920*/  IMAD.WIDE R8, R45, 0x4, R4 ;  /* 0x000000042d087825 */ /* 0x000fe200078e0204 */
[----:B------:R-:W-:-:S02]  /*141930*/  ISETP.LT.AND P5, PT, R83, c[0x0][0x178], !P0 ;  /* 0x00005e0053007a0c */ /* 0x000fc400047a1270 */
[----:B------:R-:W-:Y:S02]  /*141940*/  ISETP.LT.AND P2, PT, R67, c[0x0][0x178], !P0 ;  /* 0x00005e0043007a0c */ /* 0x000fe40004741270 */
[----:B------:R-:W-:Y:S01]  /*141950*/  ISETP.LT.AND P1, PT, R51, c[0x0][0x178], !P0 ;  /* 0x00005e0033007a0c */ /* 0x000fe20004721270 */
[----:B------:R-:W-:-:S04]  /*141960*/  IMAD.WIDE R16, R45, 0x4, R6 ;  /* 0x000000042d107825 */ /* 0x000fc800078e0206 */
[----:B------:R-:W-:-:S04]  /*141970*/  IMAD.WIDE R20, R45, 0x4, R200 ;  /* 0x000000042d147825 */ /* 0x000fc800078e02c8 */
[----:B------:R-:W-:Y:S01]  /*141980*/  IMAD.WIDE R24, R45, 0x4, R202 ;  /* 0x000000042d187825 */ /* 0x000fe200078e02ca */
[----:B------:R1:W-:Y:S01]  /*141990*/  @P6 STG.E [R8.64], R251 ;  /* 0x000000fb08006986 */ /* 0x0003e2000c101906 */
[----:B------:R-:W-:Y:S02]  /*1419a0*/  ISETP.LT.AND P4, PT, R15, c[0x0][0x178], !P0 ;  /* 0x00005e000f007a0c */ /* 0x000fe40004781270 */
[----:B------:R1:W-:Y:S01]  /*1419b0*/  @P5 STG.E [R16.64], R249 ;  /* 0x000000f910005986 */ /* 0x0003e2000c101906 */
[----:B------:R-:W-:Y:S01]  /*1419c0*/  ISETP.LT.AND P3, PT, R35, c[0x0][0x178], !P0 ;  /* 0x00005e0023007a0c */ /* 0x000fe20004761270 */
[----:B-1----:R-:W3:Y:S01]  /*1419d0*/  LDL.LU R251, [R1+0x1f08] ;  /* 0x001f080001fb7983 */ /* 0x002ee20000300800 */
[----:B------:R-:W3:Y:S01]  /*1419e0*/  LDL.LU R249, [R1+0x19b8] ;  /* 0x0019b80001f97983 */ /* 0x000ee20000300800 */
[----:B------:R-:W-:Y:S02]  /*1419f0*/  ISETP.LT.AND P6, PT, R250, c[0x0][0x178], !P0 ;  /* 0x00005e00fa007a0c */ /* 0x000fe400047c1270 */
[----:B------:R-:W-:Y:S01]  /*141a00*/  ISETP.LT.AND P5, PT, R246, c[0x0][0x178], !P0 ;  /* 0x00005e00f6007a0c */ /* 0x000fe200047a1270 */
[----:B------:R-:W-:-:S04]  /*141a10*/  IMAD.WIDE R28, R45, 0x4, R204 ;  /* 0x000000042d1c7825 */ /* 0x000fc800078e02cc */
[----:B------:R-:W-:-:S04]  /*141a20*/  IMAD.WIDE R36, R45, 0x4, R206 ;  /* 0x000000042d247825 */ /* 0x000fc800078e02ce */
[----:B------:R-:W-:-:S04]  /*141a30*/  IMAD.WIDE R8, R45, 0x4, R208 ;  /* 0x000000042d087825 */ /* 0x000fc800078e02d0 */
[----:B------:R-:W-:Y:S01]  /*141a40*/  IMAD.WIDE R16, R45, 0x4, R212 ;  /* 0x000000042d107825 */ /* 0x000fe200078e02d4 */
[----:B--2---:R1:W-:Y:S03]  /*141a50*/  @P2 STG.E [R20.64], R248 ;  /* 0x000000f814002986 */ /* 0x0043e6000c101906 */
[----:B------:R2:W-:Y:S01]  /*141a60*/  @P1 STG.E [R24.64], R13 ;  /* 0x0000000d18001986 */ /* 0x0005e2000c101906 */
[----:B------:R-:W-:Y:S02]  /*141a70*/  ISETP.LT.AND P1, PT, R247, c[0x0][0x178], !P0 ;  /* 0x00005e00f7007a0c */ /* 0x000fe40004721270 */
[----:B------:R-:W-:Y:S01]  /*141a80*/  ISETP.LT.AND P2, PT, R245, c[0x0][0x178], !P0 ;  /* 0x00005e00f5007a0c */ /* 0x000fe20004741270 */
[----:B-1----:R-:W4:Y:S01]  /*141a90*/  LDL.LU R248, [R1+0x1548] ;  /* 0x0015480001f87983 */ /* 0x002f220000300800 */
[----:B--2---:R-:W-:-:S03]  /*141aa0*/  IMAD.WIDE R12, R45, 0x4, R210 ;  /* 0x000000042d0c7825 */ /* 0x004fc600078e02d2 */
[----:B------:R1:W-:Y:S01]  /*141ab0*/  @P4 STG.E [R28.64], R33 ;  /* 0x000000211c004986 */ /* 0x0003e2000c101906 */
[----:B------:R-:W-:-:S04]  /*141ac0*/  IMAD.WIDE R20, R45, 0x4, R214 ;  /* 0x000000042d147825 */ /* 0x000fc800078e02d6 */
[----:B------:R-:W-:Y:S02]  /*141ad0*/  @P3 STG.E [R36.64], R49 ;  /* 0x0000003124003986 */ /* 0x000fe4000c101906 */
[----:B------:R2:W-:Y:S01]  /*141ae0*/  @P6 STG.E [R8.64], R65 ;  /* 0x0000004108006986 */ /* 0x0005e2000c101906 */
[----:B------:R1:W-:Y:S01]  /*141af0*/  @P1 STG.E [R12.64], R81 ;  /* 0x000000510c001986 */ /* 0x0003e2000c101906 */
[----:B------:R-:W-:Y:S01]  /*141b00*/  ISETP.LT.AND P4, PT, R244, c[0x0][0x178], !P0 ;  /* 0x00005e00f4007a0c */ /* 0x000fe20004781270 */
[----:B------:R1:W-:Y:S01]  /*141b10*/  @P5 STG.E [R16.64], R97 ;  /* 0x0000006110005986 */ /* 0x0003e2000c101906 */
[----:B------:R-:W-:Y:S01]  /*141b20*/  ISETP.LT.AND P3, PT, R239, c[0x0][0x178], !P0 ;  /* 0x00005e00ef007a0c */ /* 0x000fe20004761270 */
[----:B------:R1:W-:Y:S01]  /*141b30*/  @P2 STG.E [R20.64], R113 ;  /* 0x0000007114002986 */ /* 0x0003e2000c101906 */
[----:B------:R-:W-:Y:S02]  /*141b40*/  ISETP.LT.AND P2, PT, R238, c[0x0][0x178], !P0 ;  /* 0x00005e00ee007a0c */ /* 0x000fe40004741270 */
[----:B------:R-:W-:Y:S01]  /*141b50*/  ISETP.LT.AND P1, PT, R237, c[0x0][0x178], !P0 ;  /* 0x00005e00ed007a0c */ /* 0x000fe20004721270 */
[----:B------:R-:W-:Y:S01]  /*141b60*/  ISETP.LT.AND P0, PT, R236, c[0x0][0x178], !P0 ;  /* 0x00005e00ec007a0c */ /* 0x000fe20004701270 */
[----:B---3--:R-:W-:-:S02]  /*141b70*/  ISETP.GE.AND P6, PT, R0, c[0x0][0x17c], PT ;  /* 0x00005f0000007a0c */ /* 0x008fc40003fc6270 */
[----:B------:R-:W3:Y:S02]  /*141b80*/  LDL.LU R0, [R1+0x74c0] ;  /* 0x0074c00001007983 */ /* 0x000ee40000300800 */
[----:B------:R-:W-:Y:S01]  /*141b90*/  ISETP.LT.AND P5, PT, R115, c[0x0][0x178], !P6 ;  /* 0x00005e0073007a0c */ /* 0x000fe200077a1270 */
[C---:B------:R-:W-:Y:S01]  /*141ba0*/  IMAD.WIDE R24, R45.reuse, 0x4, R216 ;  /* 0x000000042d187825 */ /* 0x040fe200078e02d8 */
[----:B-1----:R-:W-:-:S03]  /*141bb0*/  IADD3 R33, R45, c[0x0][0x198], RZ ;  /* 0x000066002d217a10 */ /* 0x002fc60007ffe0ff */
[----:B------:R-:W-:-:S04]  /*141bc0*/  IMAD.WIDE R28, R45, 0x4, R218 ;  /* 0x000000042d1c7825 */ /* 0x000fc800078e02da */
[----:B--2---:R-:W-:-:S04]  /*141bd0*/  IMAD.WIDE R8, R45, 0x4, R220 ;  /* 0x000000042d087825 */ /* 0x004fc800078e02dc */
[----:B------:R-:W-:-:S04]  /*141be0*/  IMAD.WIDE R12, R45, 0x4, R222 ;  /* 0x000000042d0c7825 */ /* 0x000fc800078e02de */
[----:B------:R-:W-:Y:S01]  /*141bf0*/  IMAD.WIDE R16, R45, 0x4, R224 ;  /* 0x000000042d107825 */ /* 0x000fe200078e02e0 */
[----:B------:R-:W-:Y:S03]  /*141c00*/  @P4 STG.E [R24.64], R129 ;  /* 0x0000008118004986 */ /* 0x000fe6000c101906 */
[----:B------:R-:W-:-:S04]  /*141c10*/  IMAD.WIDE R20, R33, 0x4, R2 ;  /* 0x0000000421147825 */ /* 0x000fc800078e0202 */
[----:B------:R-:W-:Y:S02]  /*141c20*/  @P3 STG.E [R28.64], R145 ;  /* 0x000000911c003986 */ /* 0x000fe4000c101906 */
[----:B------:R-:W-:Y:S01]  /*141c30*/  @P2 STG.E [R8.64], R161 ;  /* 0x000000a108002986 */ /* 0x000fe2000c101906 */
[----:B------:R-:W-:Y:S01]  /*141c40*/  @P1 STG.E [R12.64], R185 ;  /* 0x000000b90c001986 */ /* 0x000fe2000c101906 */
[----:B------:R-:W-:Y:S03]  /*141c50*/  @P0 STG.E [R16.64], R197 ;  /* 0x000000c510000986 */ /* 0x000fe6000c101906 */
[----:B------:R1:W-:Y:S04]  /*141c60*/  @P5 STG.E [R20.64], R232 ;  /* 0x000000e814005986 */ /* 0x0003e8000c101906 */
[----:B-1----:R-:W3:Y:S01]  /*141c70*/  LDL.LU R232, [R1+0x238c] ;  /* 0x00238c0001e87983 */ /* 0x002ee20000300800 */
[----:B------:R-:W-:Y:S01]  /*141c80*/  ISETP.LT.AND P4, PT, R99, c[0x0][0x178], !P6 ;  /* 0x00005e0063007a0c */ /* 0x000fe20007781270 */
[----:B------:R-:W-:Y:S01]  /*141c90*/  IMAD.WIDE R24, R33, 0x4, R4 ;  /* 0x0000000421187825 */ /* 0x000fe200078e0204 */
[----:B------:R-:W-:-:S02]  /*141ca0*/  ISETP.LT.AND P3, PT, R83, c[0x0][0x178], !P6 ;  /* 0x00005e0053007a0c */ /* 0x000fc40007761270 */
[----:B------:R-:W-:Y:S02]  /*141cb0*/  ISETP.LT.AND P5, PT, R67, c[0x0][0x178], !P6 ;  /* 0x00005e0043007a0c */ /* 0x000fe400077a1270 */
[----:B------:R-:W-:Y:S02]  /*141cc0*/  ISETP.LT.AND P2, PT, R51, c[0x0][0x178], !P6 ;  /* 0x00005e0033007a0c */ /* 0x000fe40007741270 */
[----:B------:R-:W-:Y:S02]  /*141cd0*/  ISETP.LT.AND P1, PT, R15, c[0x0][0x178], !P6 ;  /* 0x00005e000f007a0c */ /* 0x000fe40007721270 */
[----:B------:R-:W-:Y:S01]  /*141ce0*/  ISETP.LT.AND P0, PT, R35, c[0x0][0x178], !P6 ;  /* 0x00005e0023007a0c */ /* 0x000fe20007701270 */
[----:B------:R-:W-:-:S04]  /*141cf0*/  IMAD.WIDE R28, R33, 0x4, R6 ;  /* 0x00000004211c7825 */ /* 0x000fc800078e0206 */
[C---:B------:R-:W-:Y:S01]  /*141d00*/  IMAD.WIDE R8, R33.reuse, 0x4, R200 ;  /* 0x0000000421087825 */ /* 0x040fe200078e02c8 */
[----:B------:R1:W-:Y:S03]  /*141d10*/  @P4 STG.E [R24.64], R251 ;  /* 0x000000fb18004986 */ /* 0x0003e6000c101906 */
[----:B------:R-:W-:-:S04]  /*141d20*/  IMAD.WIDE R12, R33, 0x4, R202 ;  /* 0x00000004210c7825 */ /* 0x000fc800078e02ca */
[----:B------:R-:W-:-:S04]  /*141d30*/  IMAD.WIDE R16, R33, 0x4, R204 ;  /* 0x0000000421107825 */ /* 0x000fc800078e02cc */
[----:B------:R1:W-:Y:S02]  /*141d40*/  @P3 STG.E [R28.64], R249 ;  /* 0x000000f91c003986 */ /* 0x0003e4000c101906 */
[----:B------:R-:W-:Y:S01]  /*141d50*/  IMAD.WIDE R20, R33, 0x4, R206 ;  /* 0x0000000421147825 */ /* 0x000fe200078e02ce */
[----:B-1----:R-:W3:Y:S01]  /*141d60*/  LDL.LU R251, [R1+0x1f0c] ;  /* 0x001f0c0001fb7983 */ /* 0x002ee20000300800 */
[----:B------:R-:W-:Y:S02]  /*141d70*/  ISETP.LT.AND P4, PT, R250, c[0x0][0x178], !P6 ;  /* 0x00005e00fa007a0c */ /* 0x000fe40007781270 */
[----:B------:R-:W3:Y:S01]  /*141d80*/  LDL.LU R249, [R1+0x19bc] ;  /* 0x0019bc0001f97983 */ /* 0x000ee20000300800 */
[----:B------:R-:W-:Y:S01]  /*141d90*/  ISETP.LT.AND P3, PT, R247, c[0x0][0x178], !P6 ;  /* 0x00005e00f7007a0c */ /* 0x000fe20007761270 */
[----:B------:R-:W-:-:S04]  /*141da0*/  IMAD.WIDE R24, R33, 0x4, R208 ;  /* 0x0000000421187825 */ /* 0x000fc800078e02d0 */
[C---:B------:R-:W-:Y:S01]  /*141db0*/  IMAD.WIDE R28, R33.reuse, 0x4, R210 ;  /* 0x00000004211c7825 */ /* 0x040fe200078e02d2 */
[----:B------:R-:W-:Y:S01]  /*141dc0*/  IADD3 R37, R33, c[0x0][0x198], RZ ;  /* 0x0000660021257a10 */ /* 0x000fe20007ffe0ff */
[----:B----4-:R1:W-:Y:S02]  /*141dd0*/  @P5 STG.E [R8.64], R248 ;  /* 0x000000f808005986 */ /* 0x0103e4000c101906 */
[----:B------:R4:W-:Y:S01]  /*141de0*/  @P2 STG.E [R12.64], R26 ;  /* 0x0000001a0c002986 */ /* 0x0009e2000c101906 */
[----:B------:R-:W-:Y:S01]  /*141df0*/  ISETP.LT.AND P5, PT, R246, c[0x0][0x178], !P6 ;  /* 0x00005e00f6007a0c */ /* 0x000fe200077a1270 */
[----:B------:R4:W-:Y:S01]  /*141e00*/  @P1 STG.E [R16.64], R46 ;  /* 0x0000002e10001986 */ /* 0x0009e2000c101906 */
[----:B------:R-:W-:Y:S01]  /*141e10*/  ISETP.LT.AND P2, PT, R245, c[0x0][0x178], !P6 ;  /* 0x00005e00f5007a0c */ /* 0x000fe20007741270 */
[----:B------:R4:W-:Y:S01]  /*141e20*/  @P0 STG.E [R20.64], R62 ;  /* 0x0000003e14000986 */ /* 0x0009e2000c101906 */
[----:B------:R-:W-:Y:S02]  /*141e30*/  ISETP.LT.AND P1, PT, R244, c[0x0][0x178], !P6 ;  /* 0x00005e00f4007a0c */ /* 0x000fe40007721270 */
[----:B------:R-:W-:Y:S01]  /*141e40*/  ISETP.LT.AND P0, PT, R239, c[0x0][0x178], !P6 ;  /* 0x00005e00ef007a0c */ /* 0x000fe20007701270 */
[----:B-1----:R-:W2:Y:S01]  /*141e50*/  LDL.LU R248, [R1+0x154c] ;  /* 0x00154c0001f87983 */ /* 0x002ea20000300800 */
[----:B------:R-:W-:-:S04]  /*141e60*/  IMAD.WIDE R8, R33, 0x4, R212 ;  /* 0x0000000421087825 */ /* 0x000fc800078e02d4 */
[----:B----4-:R-:W-:-:S04]  /*141e70*/  IMAD.WIDE R12, R33, 0x4, R214 ;  /* 0x00000004210c7825 */ /* 0x010fc800078e02d6 */
[C---:B------:R-:W-:Y:S01]  /*141e80*/  IMAD.WIDE R16, R33.reuse, 0x4, R216 ;  /* 0x0000000421107825 */ /* 0x040fe200078e02d8 */
[----:B------:R1:W-:Y:S03]  /*141e90*/  @P4 STG.E [R24.64], R78 ;  /* 0x0000004e18004986 */ /* 0x0003e6000c101906 */
[----:B------:R-:W-:-:S04]  /*141ea0*/  IMAD.WIDE R20, R33, 0x4, R218 ;  /* 0x0000000421147825 */ /* 0x000fc800078e02da */
[----:B------:R-:W-:Y:S02]  /*141eb0*/  @P3 STG.E [R28.64], R94 ;  /* 0x0000005e1c003986 */ /* 0x000fe4000c101906 */
[----:B------:R4:W-:Y:S01]  /*141ec0*/  @P5 STG.E [R8.64], R110 ;  /* 0x0000006e08005986 */ /* 0x0009e2000c101906 */
[----:B------:R3:W-:Y:S02]  /*141ed0*/  @P2 STG.E [R12.64], R126 ;  /* 0x0000007e0c002986 */ /* 0x0007e4000c101906 */
[----:B---3--:R-:W-:Y:S02]  /*141ee0*/  ISETP.GE.AND P3, PT, R0, c[0x0][0x17c], PT ;  /* 0x00005f0000007a0c */ /* 0x008fe40003f66270 */
[----:B------:R3:W-:Y:S01]  /*141ef0*/  @P1 STG.E [R16.64], R142 ;  /* 0x0000008e10001986 */ /* 0x0007e2000c101906 */
[----:B------:R-:W-:-:S03]  /*141f00*/  ISETP.LT.AND P4, PT, R238, c[0x0][0x178], !P6 ;  /* 0x00005e00ee007a0c */ /* 0x000fc60007781270 */
[----:B------:R-:W-:Y:S04]  /*141f10*/  @P0 STG.E [R20.64], R158 ;  /* 0x0000009e14000986 */ /* 0x000fe8000c101906 */
[----:B------:R-:W2:Y:S01]  /*141f20*/  LDL.LU R0, [R1+0x74bc] ;  /* 0x0074bc0001007983 */ /* 0x000ea20000300800 */
[----:B------:R-:W-:Y:S01]  /*141f30*/  ISETP.LT.AND P0, PT, R237, c[0x0][0x178], !P6 ;  /* 0x00005e00ed007a0c */ /* 0x000fe20007701270 */
[----:B------:R-:W-:Y:S01]  /*141f40*/  ISETP.LT.AND P6, PT, R236, c[0x0][0x178], !P6 ;  /* 0x00005e00ec007a0c */ /* 0x000fe200077c1270 */
[----:B------:R-:W-:Y:S01]  /*141f50*/  ISETP.LT.AND P2, PT, R115, c[0x0][0x178], !P3 ;  /* 0x00005e0073007a0c */ /* 0x000fe20005f41270 */
[----:B-1----:R-:W-:-:S04]  /*141f60*/  IMAD.WIDE R24, R33, 0x4, R220 ;  /* 0x0000000421187825 */ /* 0x002fc800078e02dc */
[----:B----4-:R-:W-:-:S04]  /*141f70*/  IMAD.WIDE R8, R33, 0x4, R222 ;  /* 0x0000000421087825 */ /* 0x010fc800078e02de */
[----:B------:R-:W-:-:S04]  /*141f80*/  IMAD.WIDE R12, R33, 0x4, R224 ;  /* 0x00000004210c7825 */ /* 0x000fc800078e02e0 */
[----:B---3--:R-:W-:Y:S01]  /*141f90*/  IMAD.WIDE R16, R37, 0x4, R2 ;  /* 0x0000000425107825 */ /* 0x008fe200078e0202 */
[----:B------:R-:W-:Y:S03]  /*141fa0*/  @P4 STG.E [R24.64], R174 ;  /* 0x000000ae18004986 */ /* 0x000fe6000c101906 */
[----:B------:R-:W-:Y:S01]  /*141fb0*/  @P0 STG.E [R8.64], R30 ;  /* 0x0000001e08000986 */ /* 0x000fe2000c101906 */
[----:B------:R-:W-:Y:S04]  /*141fc0*/  @P6 STG.E [R12.64], R10 ;  /* 0x0000000a0c006986 */ /* 0x000fe8000c101906 */
        /* <DEDUP_REMOVED lines=10> */
[----:B------:R-:W-:Y:S01]  /*142070*/  IMAD.WIDE R28, R37, 0x4, R200 ;  /* 0x00000004251c7825 */ /* 0x000fe200078e02c8 */
[----:B------:R1:W-:Y:S01]  /*142080*/  @P1 STG.E [R20.64], R251 ;  /* 0x000000fb14001986 */ /* 0x0003e2000c101906 */
[----:B------:R-:W-:Y:S02]  /*142090*/  ISETP.LT.AND P1, PT, R35, c[0x0][0x178], !P3 ;  /* 0x00005e0023007a0c */ /* 0x000fe40005f21270 */
[----:B------:R-:W-:-:S04]  /*1420a0*/  IMAD.WIDE R8, R37, 0x4, R202 ;  /* 0x0000000425087825 */ /* 0x000fc800078e02ca */
[----:B------:R4:W-:Y:S02]  /*1420b0*/  @P5 STG.E [R24.64], R249 ;  /* 0x000000f918005986 */ /* 0x0009e4000c101906 */
[C---:B------:R-:W-:Y:S01]  /*1420c0*/  IMAD.WIDE R12, R37.reuse, 0x4, R204 ;  /* 0x00000004250c7825 */ /* 0x040fe200078e02cc */
[----:B-1----:R-:W3:Y:S03]  /*1420d0*/  LDL.LU R251, [R1+0x1ee8] ;  /* 0x001ee80001fb7983 */ /* 0x002ee60000300800 */
[----:B----4-:R-:W3:Y:S02]  /*1420e0*/  LDL.LU R249, [R1+0x19a8] ;  /* 0x0019a80001f97983 */ /* 0x010ee40000300800 */
[----:B------:R-:W-:-:S04]  /*1420f0*/  IMAD.WIDE R16, R37, 0x4, R206 ;  /* 0x0000000425107825 */ /* 0x000fc800078e02ce */
[----:B------:R-:W-:Y:S01]  /*142100*/  IMAD.WIDE R20, R37, 0x4, R208 ;  /* 0x0000000425147825 */ /* 0x000fe200078e02d0 */
[----:B------:R-:W-:-:S03]  /*142110*/  ISETP.LT.AND P5, PT, R247, c[0x0][0x178], !P3 ;  /* 0x00005e00f7007a0c */ /* 0x000fc60005fa1270 */
[----:B------:R-:W-:Y:S01]  /*142120*/  IMAD.WIDE R24, R37, 0x4, R210 ;  /* 0x0000000425187825 */ /* 0x000fe200078e02d2 */
[----:B--2---:R1:W-:Y:S03]  /*142130*/  @P4 STG.E [R28.64], R248 ;  /* 0x000000f81c004986 */ /* 0x0043e6000c101906 */
[----:B------:R2:W-:Y:S02]  /*142140*/  @P6 STG.E [R8.64], R27 ;  /* 0x0000001b08006986 */ /* 0x0005e4000c101906 */
[----:B------:R2:W-:Y:S01]  /*142150*/  @P2 STG.E [R12.64], R47 ;  /* 0x0000002f0c002986 */ /* 0x0005e2000c101906 */
[----:B------:R-:W-:Y:S01]  /*142160*/  ISETP.LT.AND P4, PT, R246, c[0x0][0x178], !P3 ;  /* 0x00005e00f6007a0c */ /* 0x000fe20005f81270 */
[----:B------:R2:W-:Y:S01]  /*142170*/  @P1 STG.E [R16.64], R63 ;  /* 0x0000003f10001986 */ /* 0x0005e2000c101906 */
[----:B------:R2:W-:Y:S01]  /*142180*/  @P0 STG.E [R20.64], R79 ;  /* 0x0000004f14000986 */ /* 0x0005e2000c101906 */
[----:B------:R-:W-:-:S02]  /*142190*/  ISETP.LT.AND P0, PT, R245, c[0x0][0x178], !P3 ;  /* 0x00005e00f5007a0c */ /* 0x000fc40005f01270 */
[----:B-1----:R-:W4:Y:S01]  /*1421a0*/  LDL.LU R248, [R1+0x1538] ;  /* 0x0015380001f87983 */ /* 0x002f220000300800 */
[----:B------:R-:W-:-:S04]  /*1421b0*/  IMAD.WIDE R28, R37, 0x4, R212 ;  /* 0x00000004251c7825 */ /* 0x000fc800078e02d4 */
[----:B--2---:R-:W-:Y:S01]  /*1421c0*/  IMAD.WIDE R8, R37, 0x4, R214 ;  /* 0x0000000425087825 */ /* 0x004fe200078e02d6 */
[----:B------:R-:W-:Y:S01]  /*1421d0*/  ISETP.LT.AND P6, PT, R244, c[0x0][0x178], !P3 ;  /* 0x00005e00f4007a0c */ /* 0x000fe20005fc1270 */
[----:B------:R1:W-:Y:S01]  /*1421e0*/  @P5 STG.E [R24.64], R95 ;  /* 0x0000005f18005986 */ /* 0x0003e2000c101906 */
[----:B------:R-:W-:Y:S02]  /*1421f0*/  ISETP.LT.AND P2, PT, R239, c[0x0][0x178], !P3 ;  /* 0x00005e00ef007a0c */ /* 0x000fe40005f41270 */
[----:B------:R-:W-:Y:S02]  /*142200*/  ISETP.GE.AND P5, PT, R0, c[0x0][0x17c], PT ;  /* 0x00005f0000007a0c */ /* 0x000fe40003fa6270 */
[----:B------:R-:W-:Y:S01]  /*142210*/  ISETP.LT.AND P1, PT, R238, c[0x0][0x178], !P3 ;  /* 0x00005e00ee007a0c */ /* 0x000fe20005f21270 */
[----:B------:R-:W-:Y:S04]  /*142220*/  @P4 STG.E [R28.64], R111 ;  /* 0x0000006f1c004986 */ /* 0x000fe8000c101906 */
[----:B------:R-:W2:Y:S01]  /*142230*/  LDL.LU R0, [R1+0x74b4] ;  /* 0x0074b40001007983 */ /* 0x000ea20000300800 */
[----:B------:R-:W-:Y:S01]  /*142240*/  ISETP.LT.AND P4, PT, R237, c[0x0][0x178], !P3 ;  /* 0x00005e00ed007a0c */ /* 0x000fe20005f81270 */
[----:B------:R-:W-:-:S02]  /*142250*/  ISETP.LT.AND P3, PT, R236, c[0x0][0x178], !P3 ;  /* 0x00005e00ec007a0c */ /* 0x000fc40005f61270 */
[----:B------:R1:W-:Y:S01]  /*142260*/  @P0 STG.E [R8.64], R127 ;  /* 0x0000007f08000986 */ /* 0x0003e2000c101906 */
[----:B------:R-:W-:Y:S01]  /*142270*/  ISETP.LT.AND P0, PT, R115, c[0x0][0x178], !P5 ;  /* 0x00005e0073007a0c */ /* 0x000fe20006f01270 */
[----:B------:R-:W-:-:S04]  /*142280*/  IMAD.WIDE R12, R37, 0x4, R216 ;  /* 0x00000004250c7825 */ /* 0x000fc800078e02d8 */
[----:B------:R-:W-:-:S04]  /*142290*/  IMAD.WIDE R16, R37, 0x4, R218 ;  /* 0x0000000425107825 */ /* 0x000fc800078e02da */
[----:B------:R-:W-:-:S04]  /*1422a0*/  IMAD.WIDE R20, R37, 0x4, R220 ;  /* 0x0000000425147825 */ /* 0x000fc800078e02dc */
[----:B-1----:R-:W-:-:S04]  /*1422b0*/  IMAD.WIDE R24, R37, 0x4, R222 ;  /* 0x0000000425187825 */ /* 0x002fc800078e02de */
[C---:B------:R-:W-:Y:S01]  /*1422c0*/  IMAD.WIDE R26, R37.reuse, 0x4, R224 ;  /* 0x00000004251a7825 */ /* 0x040fe200078e02e0 */
[----:B------:R-:W-:Y:S01]  /*1422d0*/  IADD3 R37, R37, c[0x0][0x198], RZ ;  /* 0x0000660025257a10 */ /* 0x000fe20007ffe0ff */
[----:B------:R-:W-:Y:S02]  /*1422e0*/  @P6 STG.E [R12.64], R143 ;  /* 0x0000008f0c006986 */ /* 0x000fe4000c101906 */
[----:B------:R-:W-:Y:S02]  /*1422f0*/  @P2 STG.E [R16.64], R159 ;  /* 0x0000009f10002986 */ /* 0x000fe4000c101906 */
[----:B------:R-:W-:Y:S02]  /*142300*/  @P1 STG.E [R20.64], R175 ;  /* 0x000000af14001986 */ /* 0x000fe4000c101906 */
[----:B------:R-:W-:Y:S01]  /*142310*/  IMAD.WIDE R8, R37, 0x4, R2 ;  /* 0x0000000425087825 */ /* 0x000fe200078e0202 */
[----:B------:R-:W-:Y:S03]  /*142320*/  @P4 STG.E [R24.64], R31 ;  /* 0x0000001f18004986 */ /* 0x000fe6000c101906 */
[----:B------:R-:W-:Y:S01]  /*142330*/  @P3 STG.E [R26.64], R11 ;  /* 0x0000000b1a003986 */ /* 0x000fe2000c101906 */
[----:B---3--:R1:W-:Y:S04]  /*142340*/  @P0 STG.E [R8.64], R232 ;  /* 0x000000e808000986 */ /* 0x0083e8000c101906 */
[----:B-1----:R-:W2:Y:S01]  /*142350*/  LDL.LU R232, [R1+0x236c] ;  /* 0x00236c0001e87983 */ /* 0x002ea20000300800 */
[----:B------:R-:W-:Y:S01]  /*142360*/  ISETP.LT.AND P2, PT, R99, c[0x0][0x178], !P5 ;  /* 0x00005e0063007a0c */ /* 0x000fe20006f41270 */
[----:B------:R-:W-:Y:S01]  /*142370*/  IMAD.WIDE R12, R37, 0x4, R4 ;  /* 0x00000004250c7825 */ /* 0x000fe200078e0204 */
[----:B------:R-:W-:-:S02]  /*142380*/  ISETP.LT.AND P1, PT, R83, c[0x0][0x178], !P5 ;  /* 0x00005e0053007a0c */ /* 0x000fc40006f21270 */
[----:B------:R-:W-:Y:S02]  /*142390*/  ISETP.LT.AND P6, PT, R67, c[0x0][0x178], !P5 ;  /* 0x00005e0043007a0c */ /* 0x000fe40006fc1270 */
[----:B------:R-:W-:Y:S02]  /*1423a0*/  ISETP.LT.AND P4, PT, R51, c[0x0][0x178], !P5 ;  /* 0x00005e0033007a0c */ /* 0x000fe40006f81270 */
[----:B------:R-:W-:Y:S01]  /*1423b0*/  ISETP.LT.AND P3, PT, R15, c[0x0][0x178], !P5 ;  /* 0x00005e000f007a0c */ /* 0x000fe20006f61270 */
[----:B------:R-:W-:-:S04]  /*1423c0*/  IMAD.WIDE R16, R37, 0x4, R6 ;  /* 0x0000000425107825 */ /* 0x000fc800078e0206 */
[C---:B------:R-:W-:Y:S01]  /*1423d0*/  IMAD.WIDE R10, R37.reuse, 0x4, R200 ;  /* 0x00000004250a7825 */ /* 0x040fe200078e02c8 */
[----:B------:R1:W-:Y:S03]  /*1423e0*/  @P2 STG.E [R12.64], R251 ;  /* 0x000000fb0c002986 */ /* 0x0003e6000c101906 */
[----:B------:R-:W-:-:S04]  /*1423f0*/  IMAD.WIDE R20, R37, 0x4, R202 ;  /* 0x0000000425147825 */ /* 0x000fc800078e02ca */
[----:B------:R1:W-:Y:S02]  /*142400*/  @P1 STG.E [R16.64], R249 ;  /* 0x000000f910001986 */ /* 0x0003e4000c101906 */
[----:B------:R-:W-:Y:S01]  /*142410*/  IMAD.WIDE R24, R37, 0x4, R204 ;  /* 0x0000000425187825 */ /* 0x000fe200078e02cc */
[----:B-1----:R-:W2:Y:S01]  /*142420*/  LDL.LU R251, [R1+0x1eec] ;  /* 0x001eec0001fb7983 */ /* 0x002ea20000300800 */
[----:B------:R-:W-:Y:S02]  /*142430*/  ISETP.LT.AND P2, PT, R35, c[0x0][0x178], !P5 ;  /* 0x00005e0023007a0c */ /* 0x000fe40006f41270 */
[----:B------:R-:W2:Y:S01]  /*142440*/  LDL.LU R249, [R1+0x19ac] ;  /* 0x0019ac0001f97983 */ /* 0x000ea20000300800 */
[----:B------:R-:W-:Y:S02]  /*142450*/  ISETP.LT.AND P1, PT, R250, c[0x0][0x178], !P5 ;  /* 0x00005e00fa007a0c */ /* 0x000fe40006f21270 */
[----:B------:R-:W-:Y:S01]  /*142460*/  ISETP.LT.AND P0, PT, R247, c[0x0][0x178], !P5 ;  /* 0x00005e00f7007a0c */ /* 0x000fe20006f01270 */
[----:B------:R-:W-:-:S04]  /*142470*/  IMAD.WIDE R8, R37, 0x4, R206 ;  /* 0x0000000425087825 */ /* 0x000fc800078e02ce */
[----:B------:R-:W-:-:S04]  /*142480*/  IMAD.WIDE R12, R37, 0x4, R208 ;  /* 0x00000004250c7825 */ /* 0x000fc800078e02d0 */
[C---:B------:R-:W-:Y:S01]  /*142490*/  IMAD.WIDE R16, R37.reuse, 0x4, R210 ;  /* 0x0000000425107825 */ /* 0x040fe200078e02d2 */
[----:B------:R-:W-:Y:S01]  /*1424a0*/  IADD3 R27, R37, c[0x0][0x198], RZ ;  /* 0x00006600251b7a10 */ /* 0x000fe20007ffe0ff */
[----:B----4-:R1:W-:Y:S02]  /*1424b0*/  @P6 STG.E [R10.64], R248 ;  /* 0x000000f80a006986 */ /* 0x0103e4000c101906 */
[----:B------:R4:W-:Y:S01]  /*1424c0*/  @P4 STG.E [R20.64], R22 ;  /* 0x0000001614004986 */ /* 0x0009e2000c101906 */
[----:B------:R-:W-:Y:S01]  /*1424d0*/  ISETP.LT.AND P6, PT, R246, c[0x0][0x178], !P5 ;  /* 0x00005e00f6007a0c */ /* 0x000fe20006fc1270 */
[----:B------:R2:W-:Y:S01]  /*1424e0*/  @P3 STG.E [R24.64], R42 ;  /* 0x0000002a18003986 */ /* 0x0005e2000c101906 */
[----:B------:R-:W-:Y:S02]  /*1424f0*/  ISETP.LT.AND P4, PT, R245, c[0x0][0x178], !P5 ;  /* 0x00005e00f5007a0c */ /* 0x000fe40006f81270 */
[----:B------:R-:W-:Y:S01]  /*142500*/  ISETP.LT.AND P3, PT, R244, c[0x0][0x178], !P5 ;  /* 0x00005e00f4007a0c */ /* 0x000fe20006f61270 */
[----:B-1----:R-:W3:Y:S01]  /*142510*/  LDL.LU R248, [R1+0x153c] ;  /* 0x00153c0001f87983 */ /* 0x002ee20000300800 */
[----:B------:R-:W-:-:S04]  /*142520*/  IMAD.WIDE R10, R37, 0x4, R212 ;  /* 0x00000004250a7825 */ /* 0x000fc800078e02d4 */
[C---:B----4-:R-:W-:Y:S01]  /*142530*/  IMAD.WIDE R20, R37.reuse, 0x4, R214 ;  /* 0x0000000425147825 */ /* 0x050fe200078e02d6 */
[----:B------:R1:W-:Y:S03]  /*142540*/  @P2 STG.E [R8.64], R58 ;  /* 0x0000003a08002986 */ /* 0x0003e6000c101906 */
[----:B--2---:R-:W-:Y:S01]  /*142550*/  IMAD.WIDE R24, R37, 0x4, R216 ;  /* 0x0000000425187825 */ /* 0x004fe200078e02d8 */
[----:B------:R2:W-:Y:S03]  /*142560*/  @P1 STG.E [R12.64], R74 ;  /* 0x0000004a0c001986 */ /* 0x0005e6000c101906 */
[----:B------:R-:W-:Y:S01]  /*142570*/  @P0 STG.E [R16.64], R90 ;  /* 0x0000005a10000986 */ /* 0x000fe2000c101906 */
[----:B------:R4:W-:Y:S01]  /*142580*/  @P6 STG.E [R10.64], R106 ;  /* 0x0000006a0a006986 */ /* 0x0009e2000c101906 */
[----:B------:R-:W-:-:S02]  /*142590*/  ISETP.LT.AND P1, PT, R239, c[0x0][0x178], !P5 ;  /* 0x00005e00ef007a0c */ /* 0x000fc40006f21270 */
[----:B------:R-:W-:Y:S01]  /*1425a0*/  ISETP.GE.AND P0, PT, R0, c[0x0][0x17c], PT ;  /* 0x00005f0000007a0c */ /* 0x000fe20003f06270 */
[----:B------:R2:W-:Y:S01]  /*1425b0*/  @P4 STG.E [R20.64], R122 ;  /* 0x0000007a14004986 */ /* 0x0005e2000c101906 */
[----:B------:R-:W-:Y:S01]  /*1425c0*/  ISETP.LT.AND P2, PT, R238, c[0x0][0x178], !P5 ;  /* 0x00005e00ee007a0c */ /* 0x000fe20006f41270 */
[----:B------:R-:W3:Y:S04]  /*1425d0*/  LDL.LU R0, [R1+0x74ac] ;  /* 0x0074ac0001007983 */ /* 0x000ee80000300800 */
[----:B------:R-:W-:Y:S01]  /*1425e0*/  @P3 STG.E [R24.64], R138 ;  /* 0x0000008a18003986 */ /* 0x000fe2000c101906 */
[----:B------:R-:W-:Y:S01]  /*1425f0*/  ISETP.LT.AND P3, PT, R237, c[0x0][0x178], !P5 ;  /* 0x00005e00ed007a0c */ /* 0x000fe20006f61270 */
[----:B------:R-:W-:Y:S01]  /*142600*/  ISETP.LT.AND P5, PT, R236, c[0x0][0x178], !P5 ;  /* 0x00005e00ec007a0c */ /* 0x000fe20006fa1270 */
[----:B------:R-:W-:Y:S01]  /*142610*/  ISETP.LT.AND P6, PT, R115, c[0x0][0x178], !P0 ;  /* 0x00005e0073007a0c */ /* 0x000fe200047c1270 */
[----:B-1----:R-:W-:-:S04]  /*142620*/  IMAD.WIDE R8, R37, 0x4, R218 ;  /* 0x0000000425087825 */ /* 0x002fc800078e02da */
[----:B--2---:R-:W-:-:S04]  /*142630*/  IMAD.WIDE R12, R37, 0x4, R220 ;  /* 0x00000004250c7825 */ /* 0x004fc800078e02dc */
[----:B----4-:R-:W-:-:S04]  /*142640*/  IMAD.WIDE R10, R37, 0x4, R222 ;  /* 0x00000004250a7825 */ /* 0x010fc800078e02de */
[----:B------:R-:W-:-:S04]  /*142650*/  IMAD.WIDE R16, R37, 0x4, R224 ;  /* 0x0000000425107825 */ /* 0x000fc800078e02e0 */
[----:B------:R-:W-:Y:S01]  /*142660*/  IMAD.WIDE R20, R27, 0x4, R2 ;  /* 0x000000041b147825 */ /* 0x000fe200078e0202 */
[----:B------:R-:W-:Y:S03]  /*142670*/  @P1 STG.E [R8.64], R154 ;  /* 0x0000009a08001986 */ /* 0x000fe6000c101906 */
[----:B------:R-:W-:Y:S01]  /*142680*/  @P2 STG.E [R12.64], R170 ;  /* 0x000000aa0c002986 */ /* 0x000fe2000c101906 */
[----:B------:R-:W-:Y:S01]  /*142690*/  @P3 STG.E [R10.64], R178 ;  /* 0x000000b20a003986 */ /* 0x000fe2000c101906 */
[----:B------:R-:W-:Y:S03]  /*1426a0*/  @P5 STG.E [R16.64], R190 ;  /* 0x000000be10005986 */ /* 0x000fe6000c101906 */
[----:B------:R1:W-:Y:S04]  /*1426b0*/  @P6 STG.E [R20.64], R232 ;  /* 0x000000e814006986 */ /* 0x0003e8000c101906 */
[----:B-1----:R-:W2:Y:S01]  /*1426c0*/  LDL.LU R232, [R1+0x2138] ;  /* 0x0021380001e87983 */ /* 0x002ea20000300800 */
        /* <DEDUP_REMOVED lines=12> */
[C---:B------:R-:W-:Y:S01]  /*142790*/  IMAD.WIDE R16, R27.reuse, 0x4, R204 ;  /* 0x000000041b107825 */ /* 0x040fe200078e02cc */
[----:B------:R4:W-:Y:S04]  /*1427a0*/  @P2 STG.E [R8.64], R249 ;  /* 0x000000f908002986 */ /* 0x0009e8000c101906 */
[----:B-1----:R-:W2:Y:S01]  /*1427b0*/  LDL.LU R251, [R1+0x1ca8] ;  /* 0x001ca80001fb7983 */ /* 0x002ea20000300800 */
[----:B------:R-:W-:-:S04]  /*1427c0*/  IMAD.WIDE R20, R27, 0x4, R206 ;  /* 0x000000041b147825 */ /* 0x000fc800078e02ce */
[----:B------:R-:W-:Y:S01]  /*1427d0*/  IMAD.WIDE R24, R27, 0x4, R208 ;  /* 0x000000041b187825 */ /* 0x000fe200078e02d0 */
[----:B----4-:R-:W2:Y:S01]  /*1427e0*/  LDL.LU R249, [R1+0x1788] ;  /* 0x0017880001f97983 */ /* 0x010ea20000300800 */
[----:B------:R-:W-:Y:S02]  /*1427f0*/  ISETP.LT.AND P2, PT, R247, c[0x0][0x178], !P0 ;  /* 0x00005e00f7007a0c */ /* 0x000fe40004741270 */
[----:B------:R-:W-:Y:S01]  /*142800*/  IMAD.WIDE R8, R27, 0x4, R210 ;  /* 0x000000041b087825 */ /* 0x000fe200078e02d2 */
[----:B---3--:R1:W-:Y:S03]  /*142810*/  @P1 STG.E [R12.64], R248 ;  /* 0x000000f80c001986 */ /* 0x0083e6000c101906 */
[----:B------:R3:W-:Y:S02]  /*142820*/  @P6 STG.E [R10.64], R23 ;  /* 0x000000170a006986 */ /* 0x0007e4000c101906 */
[----:B------:R3:W-:Y:S02]  /*142830*/  @P5 STG.E [R16.64], R43 ;  /* 0x0000002b10005986 */ /* 0x0007e4000c101906 */
[----:B------:R3:W-:Y:S01]  /*142840*/  @P4 STG.E [R20.64], R59 ;  /* 0x0000003b14004986 */ /* 0x0007e2000c101906 */
[----:B------:R-:W-:Y:S01]  /*142850*/  ISETP.LT.AND P1, PT, R246, c[0x0][0x178], !P0 ;  /* 0x00005e00f6007a0c */ /* 0x000fe20004721270 */
[----:B------:R-:W-:Y:S01]  /*142860*/  @P3 STG.E [R24.64], R75 ;  /* 0x0000004b18003986 */ /* 0x000fe2000c101906 */
[----:B------:R-:W-:-:S03]  /*142870*/  ISETP.LT.AND P3, PT, R245, c[0x0][0x178], !P0 ;  /* 0x00005e00f5007a0c */ /* 0x000fc60004761270 */
[----:B-1----:R-:W4:Y:S01]  /*142880*/  LDL.LU R248, [R1+0x1278] ;  /* 0x0012780001f87983 */ /* 0x002f220000300800 */
[----:B------:R-:W-:Y:S01]  /*142890*/  ISETP.LT.AND P6, PT, R244, c[0x0][0x178], !P0 ;  /* 0x00005e00f4007a0c */ /* 0x000fe200047c1270 */
[----:B------:R-:W-:-:S04]  /*1428a0*/  IMAD.WIDE R12, R27, 0x4, R212 ;  /* 0x000000041b0c7825 */ /* 0x000fc800078e02d4 */
[----:B---3--:R-:W-:-:S04]  /*1428b0*/  IMAD.WIDE R10, R27, 0x4, R214 ;  /* 0x000000041b0a7825 */ /* 0x008fc800078e02d6 */
[----:B------:R-:W-:Y:S01]  /*1428c0*/  IMAD.WIDE R16, R27, 0x4, R216 ;  /* 0x000000041b107825 */ /* 0x000fe200078e02d8 */
[----:B------:R1:W-:Y:S01]  /*1428d0*/  @P2 STG.E [R8.64], R91 ;  /* 0x0000005b08002986 */ /* 0x0003e2000c101906 */
[----:B------:R-:W-:Y:S02]  /*1428e0*/  ISETP.LT.AND P5, PT, R239, c[0x0][0x178], !P0 ;  /* 0x00005e00ef007a0c */ /* 0x000fe400047a1270 */
[----:B------:R-:W-:Y:S02]  /*1428f0*/  ISETP.GE.AND P2, PT, R0, c[0x0][0x17c], PT ;  /* 0x00005f0000007a0c */ /* 0x000fe40003f46270 */
[----:B------:R-:W-:Y:S01]  /*142900*/  ISETP.LT.AND P4, PT, R238, c[0x0][0x178], !P0 ;  /* 0x00005e00ee007a0c */ /* 0x000fe20004781270 */
[----:B------:R3:W-:Y:S04]  /*142910*/  @P1 STG.E [R12.64], R107 ;  /* 0x0000006b0c001986 */ /* 0x0007e8000c101906 */
[----:B------:R-:W4:Y:S01]  /*142920*/  LDL.LU R0, [R1+0x74a8] ;  /* 0x0074a80001007983 */ /* 0x000f220000300800 */
[----:B------:R-:W-:Y:S01]  /*142930*/  ISETP.LT.AND P1, PT, R237, c[0x0][0x178], !P0 ;  /* 0x00005e00ed007a0c */ /* 0x000fe20004721270 */
[----:B------:R3:W-:Y:S01]  /*142940*/  @P3 STG.E [R10.64], R123 ;  /* 0x0000007b0a003986 */ /* 0x0007e2000c101906 */
[----:B------:R-:W-:Y:S01]  /*142950*/  ISETP.LT.AND P0, PT, R236, c[0x0][0x178], !P0 ;  /* 0x00005e00ec007a0c */ /* 0x000fe20004701270 */
[----:B------:R-:W-:Y:S01]  /*142960*/  @P6 STG.E [R16.64], R139 ;  /* 0x0000008b10006986 */ /* 0x000fe2000c101906 */
[----:B------:R-:W-:Y:S01]  /*142970*/  ISETP.LT.AND P6, PT, R115, c[0x0][0x178], !P2 ;  /* 0x00005e0073007a0c */ /* 0x000fe200057c1270 */
[----:B------:R-:W-:-:S04]  /*142980*/  IMAD.WIDE R20, R27, 0x4, R218 ;  /* 0x000000041b147825 */ /* 0x000fc800078e02da */
[----:B------:R-:W-:-:S04]  /*142990*/  IMAD.WIDE R22, R27, 0x4, R220 ;  /* 0x000000041b167825 */ /* 0x000fc800078e02dc */
[----:B-1----:R-:W-:-:S04]  /*1429a0*/  IMAD.WIDE R8, R27, 0x4, R222 ;  /* 0x000000041b087825 */ /* 0x002fc800078e02de */
[C---:B---3--:R-:W-:Y:S01]  /*1429b0*/  IMAD.WIDE R12, R27.reuse, 0x4, R224 ;  /* 0x000000041b0c7825 */ /* 0x048fe200078e02e0 */
[----:B------:R-:W-:Y:S01]  /*1429c0*/  IADD3 R27, R27, c[0x0][0x198], RZ ;  /* 0x000066001b1b7a10 */ /* 0x000fe20007ffe0ff */
[----:B------:R-:W-:Y:S02]  /*1429d0*/  @P5 STG.E [R20.64], R155 ;  /* 0x0000009b14005986 */ /* 0x000fe4000c101906 */
[----:B------:R-:W-:Y:S02]  /*1429e0*/  @P4 STG.E [R22.64], R171 ;  /* 0x000000ab16004986 */ /* 0x000fe4000c101906 */
[----:B------:R-:W-:Y:S01]  /*1429f0*/  IMAD.WIDE R10, R27, 0x4, R2 ;  /* 0x000000041b0a7825 */ /* 0x000fe200078e0202 */
[----:B------:R-:W-:Y:S03]  /*142a00*/  @P1 STG.E [R8.64], R179 ;  /* 0x000000b308001986 */ /* 0x000fe6000c101906 */
[----:B------:R-:W-:Y:S01]  /*142a10*/  @P0 STG.E [R12.64], R191 ;  /* 0x000000bf0c000986 */ /* 0x000fe2000c101906 */
[----:B--2---:R1:W-:Y:S04]  /*142a20*/  @P6 STG.E [R10.64], R232 ;  /* 0x000000e80a006986 */ /* 0x0043e8000c101906 */
        /* <DEDUP_REMOVED lines=8> */
[----:B------:R-:W-:Y:S01]  /*142ab0*/  IMAD.WIDE R22, R27, 0x4, R200 ;  /* 0x000000041b167825 */ /* 0x000fe200078e02c8 */
[----:B------:R1:W-:Y:S01]  /*142ac0*/  @P5 STG.E [R16.64], R251 ;  /* 0x000000fb10005986 */ /* 0x0003e2000c101906 */
[----:B------:R-:W-:Y:S02]  /*142ad0*/  ISETP.LT.AND P6, PT, R35, c[0x0][0x178], !P2 ;  /* 0x00005e0023007a0c */ /* 0x000fe400057c1270 */
[C---:B------:R-:W-:Y:S01]  /*142ae0*/  IMAD.WIDE R8, R27.reuse, 0x4, R202 ;  /* 0x000000041b087825 */ /* 0x040fe200078e02ca */
[----:B------:R3:W-:Y:S04]  /*142af0*/  @P4 STG.E [R20.64], R249 ;  /* 0x000000f914004986 */ /* 0x0007e8000c101906 */
[----:B-1----:R-:W2:Y:S01]  /*142b00*/  LDL.LU R251, [R1+0x1cac] ;  /* 0x001cac0001fb7983 */ /* 0x002ea20000300800 */
[----:B------:R-:W-:Y:S01]  /*142b10*/  IMAD.WIDE R12, R27, 0x4, R204 ;  /* 0x000000041b0c7825 */ /* 0x000fe200078e02cc */
[----:B------:R-:W-:-:S02]  /*142b20*/  ISETP.LT.AND P5, PT, R250, c[0x0][0x178], !P2 ;  /* 0x00005e00fa007a0c */ /* 0x000fc400057a1270 */
[----:B---3--:R-:W2:Y:S01]  /*142b30*/  LDL.LU R249, [R1+0x178c] ;  /* 0x00178c0001f97983 */ /* 0x008ea20000300800 */
[----:B------:R-:W-:Y:S01]  /*142b40*/  ISETP.LT.AND P4, PT, R247, c[0x0][0x178], !P2 ;  /* 0x00005e00f7007a0c */ /* 0x000fe20005781270 */
[----:B------:R-:W-:-:S04]  /*142b50*/  IMAD.WIDE R10, R27, 0x4, R206 ;  /* 0x000000041b0a7825 */ /* 0x000fc800078e02ce */
[----:B------:R-:W-:-:S04]  /*142b60*/  IMAD.WIDE R16, R27, 0x4, R208 ;  /* 0x000000041b107825 */ /* 0x000fc800078e02d0 */
[C---:B------:R-:W-:Y:S01]  /*142b70*/  IMAD.WIDE R20, R27.reuse, 0x4, R210 ;  /* 0x000000041b147825 */ /* 0x040fe200078e02d2 */
[----:B------:R-:W-:Y:S01]  /*142b80*/  IADD3 R25, R27, c[0x0][0x198], RZ ;  /* 0x000066001b197a10 */ /* 0x000fe20007ffe0ff */
[----:B----4-:R1:W-:Y:S01]  /*142b90*/  @P3 STG.E [R22.64], R248 ;  /* 0x000000f816003986 */ /* 0x0103e2000c101906 */
[----:B------:R-:W-:Y:S01]  /*142ba0*/  ISETP.LT.AND P3, PT, R246, c[0x0][0x178], !P2 ;  /* 0x00005e00f6007a0c */ /* 0x000fe20005761270 */
[----:B------:R4:W-:Y:S02]  /*142bb0*/  @P1 STG.E [R8.64], R18 ;  /* 0x0000001208001986 */ /* 0x0009e4000c101906 */
[----:B------:R4:W-:Y:S01]  /*142bc0*/  @P0 STG.E [R12.64], R38 ;  /* 0x000000260c000986 */ /* 0x0009e2000c101906 */
[----:B------:R-:W-:Y:S02]  /*142bd0*/  ISETP.LT.AND P1, PT, R245, c[0x0][0x178], !P2 ;  /* 0x00005e00f5007a0c */ /* 0x000fe40005721270 */
[----:B------:R-:W-:Y:S01]  /*142be0*/  ISETP.LT.AND P0, PT, R244, c[0x0][0x178], !P2 ;  /* 0x00005e00f4007a0c */ /* 0x000fe20005701270 */
[----:B-1----:R-:W3:Y:S01]  /*142bf0*/  LDL.LU R248, [R1+0x127c] ;  /* 0x00127c0001f87983 */ /* 0x002ee20000300800 */
[----:B------:R-:W-:-:S03]  /*142c00*/  IMAD.WIDE R22, R27, 0x4, R212 ;  /* 0x000000041b167825 */ /* 0x000fc600078e02d4 */
[----:B------:R1:W-:Y:S01]  /*142c10*/  @P6 STG.E [R10.64], R54 ;  /* 0x000000360a006986 */ /* 0x0003e2000c101906 */
[----:B------:R1:W-:Y:S02]  /*142c20*/  @P5 STG.E [R16.64], R70 ;  /* 0x0000004610005986 */ /* 0x0003e4000c101906 */
[----:B----4-:R-:W-:-:S04]  /*142c30*/  IMAD.WIDE R8, R27, 0x4, R214 ;  /* 0x000000041b087825 */ /* 0x010fc800078e02d6 */
[----:B------:R4:W-:Y:S02]  /*142c40*/  @P4 STG.E [R20.64], R86 ;  /* 0x0000005614004986 */ /* 0x0009e4000c101906 */
[----:B------:R-:W-:Y:S01]  /*142c50*/  IMAD.WIDE R12, R27, 0x4, R216 ;  /* 0x000000041b0c7825 */ /* 0x000fe200078e02d8 */
[----:B------:R-:W-:Y:S01]  /*142c60*/  @P3 STG.E [R22.64], R102 ;  /* 0x0000006616003986 */ /* 0x000fe2000c101906 */
[----:B------:R-:W-:Y:S02]  /*142c70*/  ISETP.LT.AND P4, PT, R239, c[0x0][0x178], !P2 ;  /* 0x00005e00ef007a0c */ /* 0x000fe40005781270 */
[----:B------:R-:W-:Y:S02]  /*142c80*/  ISETP.GE.AND P3, PT, R0, c[0x0][0x17c], PT ;  /* 0x00005f0000007a0c */ /* 0x000fe40003f66270 */
[----:B------:R-:W-:Y:S01]  /*142c90*/  ISETP.LT.AND P5, PT, R238, c[0x0][0x178], !P2 ;  /* 0x00005e00ee007a0c */ /* 0x000fe200057a1270 */
[----:B------:R-:W3:Y:S01]  /*142ca0*/  LDL.LU R0, [R1+0x74a4] ;  /* 0x0074a40001007983 */ /* 0x000ee20000300800 */
[----:B------:R-:W-:-:S03]  /*142cb0*/  ISETP.LT.AND P6, PT, R237, c[0x0][0x178], !P2 ;  /* 0x00005e00ed007a0c */ /* 0x000fc600057c1270 */
[----:B------:R4:W-:Y:S01]  /*142cc0*/  @P1 STG.E [R8.64], R118 ;  /* 0x0000007608001986 */ /* 0x0009e2000c101906 */
[----:B------:R4:W-:Y:S01]  /*142cd0*/  @P0 STG.E [R12.64], R134 ;  /* 0x000000860c000986 */ /* 0x0009e2000c101906 */
[----:B------:R-:W-:Y:S02]  /*142ce0*/  ISETP.LT.AND P2, PT, R236, c[0x0][0x178], !P2 ;  /* 0x00005e00ec007a0c */ /* 0x000fe40005741270 */
[----:B------:R-:W-:Y:S01]  /*142cf0*/  ISETP.LT.AND P0, PT, R115, c[0x0][0x178], !P3 ;  /* 0x00005e0073007a0c */ /* 0x000fe20005f01270 */
[----:B-1----:R-:W-:-:S04]  /*142d00*/  IMAD.WIDE R10, R27, 0x4, R218 ;  /* 0x000000041b0a7825 */ /* 0x002fc800078e02da */
[----:B------:R-:W-:-:S04]  /*142d10*/  IMAD.WIDE R16, R27, 0x4, R220 ;  /* 0x000000041b107825 */ /* 0x000fc800078e02dc */
[C---:B----4-:R-:W-:Y:S01]  /*142d20*/  IMAD.WIDE R20, R27.reuse, 0x4, R222 ;  /* 0x000000041b147825 */ /* 0x050fe200078e02de */
[----:B------:R-:W-:Y:S03]  /*142d30*/  @P4 STG.E [R10.64], R150 ;  /* 0x000000960a004986 */ /* 0x000fe6000c101906 */
[----:B------:R-:W-:-:S04]  /*142d40*/  IMAD.WIDE R8, R27, 0x4, R224 ;  /* 0x000000041b087825 */ /* 0x000fc800078e02e0 */
[----:B------:R-:W-:Y:S01]  /*142d50*/  IMAD.WIDE R12, R25, 0x4, R2 ;  /* 0x00000004190c7825 */ /* 0x000fe200078e0202 */
[----:B------:R-:W-:Y:S03]  /*142d60*/  @P5 STG.E [R16.64], R166 ;  /* 0x000000a610005986 */ /* 0x000fe6000c101906 */
[----:B------:R-:W-:Y:S02]  /*142d70*/  @P6 STG.E [R20.64], R182 ;  /* 0x000000b614006986 */ /* 0x000fe4000c101906 */
        /* <DEDUP_REMOVED lines=16> */
[----:B------:R4:W-:Y:S03]  /*142e80*/  @P5 STG.E [R10.64], R249 ;  /* 0x000000f90a005986 */ /* 0x0009e6000c101906 */
[----:B------:R-:W-:Y:S01]  /*142e90*/  IMAD.WIDE R12, R25, 0x4, R206 ;  /* 0x00000004190c7825 */ /* 0x000fe200078e02ce */
[----:B------:R-:W-:Y:S01]  /*142ea0*/  ISETP.LT.AND P5, PT, R245, c[0x0][0x178], !P3 ;  /* 0x00005e00f5007a0c */ /* 0x000fe20005fa1270 */
[----:B-1----:R-:W2:Y:S02]  /*142eb0*/  LDL.LU R251, [R1+0x1c78] ;  /* 0x001c780001fb7983 */ /* 0x002ea40000300800 */
[C---:B------:R-:W-:Y:S02]  /*142ec0*/  IMAD.WIDE R22, R25.reuse, 0x4, R208 ;  /* 0x0000000419167825 */ /* 0x040fe400078e02d0 */
[----:B----4-:R-:W2:Y:S02]  /*142ed0*/  LDL.LU R249, [R1+0x1778] ;  /* 0x0017780001f97983 */ /* 0x010ea40000300800 */
[----:B------:R-:W-:-:S02]  /*142ee0*/  IMAD.WIDE R10, R25, 0x4, R210 ;  /* 0x00000004190a7825 */ /* 0x000fc400078e02d2 */
[----:B---3--:R1:W-:Y:S02]  /*142ef0*/  @P4 STG.E [R16.64], R248 ;  /* 0x000000f810004986 */ /* 0x0083e4000c101906 */
[----:B------:R3:W-:Y:S01]  /*142f00*/  @P2 STG.E [R20.64], R19 ;  /* 0x0000001314002986 */ /* 0x0007e2000c101906 */
[----:B------:R-:W-:Y:S01]  /*142f10*/  ISETP.LT.AND P2, PT, R247, c[0x0][0x178], !P3 ;  /* 0x00005e00f7007a0c */ /* 0x000fe20005f41270 */
[----:B------:R3:W-:Y:S01]  /*142f20*/  @P6 STG.E [R8.64], R39 ;  /* 0x0000002708006986 */ /* 0x0007e2000c101906 */
[----:B------:R-:W-:Y:S01]  /*142f30*/  ISETP.LT.AND P4, PT, R246, c[0x0][0x178], !P3 ;  /* 0x00005e00f6007a0c */ /* 0x000fe20005f81270 */
[----:B------:R3:W-:Y:S01]  /*142f40*/  @P1 STG.E [R12.64], R55 ;  /* 0x000000370c001986 */ /* 0x0007e2000c101906 */
[----:B------:R-:W-:Y:S01]  /*142f50*/  @P0 STG.E [R22.64], R71 ;  /* 0x0000004716000986 */ /* 0x000fe2000c101906 */
[----:B------:R-:W-:Y:S02]  /*142f60*/  ISETP.LT.AND P0, PT, R244, c[0x0][0x178], !P3 ;  /* 0x00005e00f4007a0c */ /* 0x000fe40005f01270 */
[----:B-1----:R-:W4:Y:S01]  /*142f70*/  LDL.LU R248, [R1+0xe78] ;  /* 0x000e780001f87983 */ /* 0x002f220000300800 */
[----:B------:R-:W-:Y:S01]  /*142f80*/  ISETP.LT.AND P6, PT, R239, c[0x0][0x178], !P3 ;  /* 0x00005e00ef007a0c */ /* 0x000fe20005fc1270 */
[----:B------:R-:W-:-:S04]  /*142f90*/  IMAD.WIDE R16, R25, 0x4, R212 ;  /* 0x0000000419107825 */ /* 0x000fc800078e02d4 */
[----:B---3--:R-:W-:-:S04]  /*142fa0*/  IMAD.WIDE R18, R25, 0x4, R214 ;  /* 0x0000000419127825 */ /* 0x008fc800078e02d6 */
[----:B------:R-:W-:-:S04]  /*142fb0*/  IMAD.WIDE R8, R25, 0x4, R216 ;  /* 0x0000000419087825 */ /* 0x000fc800078e02d8 */
[----:B------:R-:W-:Y:S01]  /*142fc0*/  IMAD.WIDE R12, R25, 0x4, R218 ;  /* 0x00000004190c7825 */ /* 0x000fe200078e02da */
[----:B------:R1:W-:Y:S01]  /*142fd0*/  @P2 STG.E [R10.64], R87 ;  /* 0x000000570a002986 */ /* 0x0003e2000c101906 */
[----:B------:R-:W-:Y:S02]  /*142fe0*/  ISETP.GE.AND P2, PT, R0, c[0x0][0x17c], PT ;  /* 0x00005f0000007a0c */ /* 0x000fe40003f46270 */
[----:B------:R3:W-:Y:S01]  /*142ff0*/  @P4 STG.E [R16.64], R103 ;  /* 0x0000006710004986 */ /* 0x0007e2000c101906 */
[----:B------:R-:W-:Y:S01]  /*143000*/  ISETP.LT.AND P1, PT, R238, c[0x0][0x178], !P3 ;  /* 0x00005e00ee007a0c */ /* 0x000fe20005f21270 */
[----:B------:R-:W4:Y:S04]  /*143010*/  LDL.LU R0, [R1+0x74d0] ;  /* 0x0074d00001007983 */ /* 0x000f280000300800 */
[----:B------:R-:W-:Y:S01]  /*143020*/  @P5 STG.E [R18.64], R119 ;  /* 0x0000007712005986 */ /* 0x000fe2000c101906 */
[----:B------:R-:W-:Y:S01]  /*143030*/  ISETP.LT.AND P4, PT, R237, c[0x0][0x178], !P3 ;  /* 0x00005e00ed007a0c */ /* 0x000fe20005f81270 */
[----:B------:R3:W-:Y:S01]  /*143040*/  @P0 STG.E [R8.64], R135 ;  /* 0x0000008708000986 */ /* 0x0007e2000c101906 */
[----:B------:R-:W-:Y:S01]  /*143050*/  ISETP.LT.AND P3, PT, R236, c[0x0][0x178], !P3 ;  /* 0x00005e00ec007a0c */ /* 0x000fe20005f61270 */
[----:B------:R-:W-:Y:S01]  /*143060*/  @P6 STG.E [R12.64], R151 ;  /* 0x000000970c006986 */ /* 0x000fe2000c101906 */
[----:B------:R-:W-:Y:S01]  /*143070*/  ISETP.LT.AND P6, PT, R115, c[0x0][0x178], !P2 ;  /* 0x00005e0073007a0c */ /* 0x000fe200057c1270 */
[----:B------:R-:W-:-:S04]  /*143080*/  IMAD.WIDE R20, R25, 0x4, R220 ;  /* 0x0000000419147825 */ /* 0x000fc800078e02dc */
[----:B-1----:R-:W-:-:S04]  /*143090*/  IMAD.WIDE R10, R25, 0x4, R222 ;  /* 0x00000004190a7825 */ /* 0x002fc800078e02de */
[C---:B---3--:R-:W-:Y:S01]  /*1430a0*/  IMAD.WIDE R16, R25.reuse, 0x4, R224 ;  /* 0x0000000419107825 */ /* 0x048fe200078e02e0 */
[----:B------:R-:W-:Y:S01]  /*1430b0*/  IADD3 R25, R25, c[0x0][0x198], RZ ;  /* 0x0000660019197a10 */ /* 0x000fe20007ffe0ff */
[----:B------:R-:W-:Y:S04]  /*1430c0*/  @P1 STG.E [R20.64], R167 ;  /* 0x000000a714001986 */ /* 0x000fe8000c101906 */
[----:B------:R-:W-:Y:S01]  /*1430d0*/  IMAD.WIDE R8, R25, 0x4, R2 ;  /* 0x0000000419087825 */ /* 0x000fe200078e0202 */
[----:B------:R-:W-:Y:S03]  /*1430e0*/  @P4 STG.E [R10.64], R183 ;  /* 0x000000b70a004986 */ /* 0x000fe6000c101906 */
[----:B------:R-:W-:Y:S01]  /*1430f0*/  @P3 STG.E [R16.64], R195 ;  /* 0x000000c310003986 */ /* 0x000fe2000c101906 */
[----:B--2---:R1:W-:Y:S04]  /*143100*/  @P6 STG.E [R8.64], R232 ;  /* 0x000000e808006986 */ /* 0x0043e8000c101906 */
[----:B-1----:R-:W2:Y:S01]  /*143110*/  LDL.LU R232, [R1+0x211c] ;  /* 0x00211c0001e87983 */ /* 0x002ea20000300800 */
[----:B------:R-:W-:-:S02]  /*143120*/  ISETP.LT.AND P0, PT, R99, c[0x0][0x178], !P2 ;  /* 0x00005e0063007a0c */ /* 0x000fc40005701270 */
[----:B------:R-:W-:Y:S02]  /*143130*/  ISETP.LT.AND P5, PT, R83, c[0x0][0x178], !P2 ;  /* 0x00005e0053007a0c */ /* 0x000fe400057a1270 */
[----:B------:R-:W-:Y:S02]  /*143140*/  ISETP.LT.AND P1, PT, R67, c[0x0][0x178], !P2 ;  /* 0x00005e0043007a0c */ /* 0x000fe40005721270 */
[----:B------:R-:W-:Y:S02]  /*143150*/  ISETP.LT.AND P3, PT, R51, c[0x0][0x178], !P2 ;  /* 0x00005e0033007a0c */ /* 0x000fe40005761270 */
[----:B------:R-:W-:Y:S01]  /*143160*/  ISETP.LT.AND P4, PT, R15, c[0x0][0x178], !P2 ;  /* 0x00005e000f007a0c */ /* 0x000fe20005781270 */
[----:B------:R-:W-:-:S04]  /*143170*/  IMAD.WIDE R12, R25, 0x4, R4 ;  /* 0x00000004190c7825 */ /* 0x000fc800078e0204 */
[----:B------:R-:W-:-:S04]  /*143180*/  IMAD.WIDE R18, R25, 0x4, R6 ;  /* 0x0000000419127825 */ /* 0x000fc800078e0206 */
[----:B------:R-:W-:-:S04]  /*143190*/  IMAD.WIDE R20, R25, 0x4, R200 ;  /* 0x0000000419147825 */ /* 0x000fc800078e02c8 */
[----:B------:R-:W-:-:S04]  /*1431a0*/  IMAD.WIDE R10, R25, 0x4, R202 ;  /* 0x00000004190a7825 */ /* 0x000fc800078e02ca */
[----:B------:R-:W-:Y:S01]  /*1431b0*/  IMAD.WIDE R16, R25, 0x4, R204 ;  /* 0x0000000419107825 */ /* 0x000fe200078e02cc */
[----:B------:R1:W-:Y:S04]  /*1431c0*/  @P0 STG.E [R12.64], R251 ;  /* 0x000000fb0c000986 */ /* 0x0003e8000c101906 */
[----:B------:R3:W-:Y:S01]  /*1431d0*/  @P5 STG.E [R18.64], R249 ;  /* 0x000000f912005986 */ /* 0x0007e2000c101906 */
[----:B------:R-:W-:Y:S02]  /*1431e0*/  ISETP.LT.AND P5, PT, R250, c[0x0][0x178], !P2 ;  /* 0x00005e00fa007a0c */ /* 0x000fe400057a1270 */
[----:B------:R-:W-:Y:S01]  /*1431f0*/  ISETP.LT.AND P6, PT, R247, c[0x0][0x178], !P2 ;  /* 0x00005e00f7007a0c */ /* 0x000fe200057c1270 */
[----:B------:R-:W-:-:S04]  /*143200*/  IMAD.WIDE R8, R25, 0x4, R206 ;  /* 0x0000000419087825 */ /* 0x000fc800078e02ce */
[C---:B-1----:R-:W-:Y:S01]  /*143210*/  IMAD.WIDE R12, R25.reuse, 0x4, R208 ;  /* 0x00000004190c7825 */ /* 0x042fe200078e02d0 */
[----:B------:R-:W2:Y:S03]  /*143220*/  LDL.LU R251, [R1+0x1c7c] ;  /* 0x001c7c0001fb7983 */ /* 0x000ea60000300800 */
[----:B---3--:R-:W3:Y:S02]  /*143230*/  LDL.LU R249, [R1+0x177c] ;  /* 0x00177c0001f97983 */ /* 0x008ee40000300800 */
[----:B------:R-:W-:Y:S01]  /*143240*/  IMAD.WIDE R18, R25, 0x4, R210 ;  /* 0x0000000419127825 */ /* 0x000fe200078e02d2 */
[----:B----4-:R1:W-:Y:S01]  /*143250*/  @P1 STG.E [R20.64], R248 ;  /* 0x000000f814001986 */ /* 0x0103e2000c101906 */
[----:B------:R-:W-:Y:S02]  /*143260*/  ISETP.LT.AND P1, PT, R35, c[0x0][0x178], !P2 ;  /* 0x00005e0023007a0c */ /* 0x000fe40005721270 */
[----:B------:R4:W-:Y:S01]  /*143270*/  @P3 STG.E [R10.64], R14 ;  /* 0x0000000e0a003986 */ /* 0x0009e2000c101906 */
[----:B------:R-:W-:Y:S01]  /*143280*/  ISETP.LT.AND P3, PT, R246, c[0x0][0x178], !P2 ;  /* 0x00005e00f6007a0c */ /* 0x000fe20005761270 */
[----:B------:R4:W-:Y:S01]  /*143290*/  @P4 STG.E [R16.64], R34 ;  /* 0x0000002210004986 */ /* 0x0009e2000c101906 */
[----:B------:R-:W-:Y:S01]  /*1432a0*/  ISETP.LT.AND P4, PT, R245, c[0x0][0x178], !P2 ;  /* 0x00005e00f5007a0c */ /* 0x000fe20005781270 */
[----:B-1----:R-:W-:-:S04]  /*1432b0*/  IMAD.WIDE R20, R25, 0x4, R212 ;  /* 0x0000000419147825 */ /* 0x002fc800078e02d4 */
[----:B----4-:R-:W-:-:S03]  /*1432c0*/  IMAD.WIDE R10, R25, 0x4, R214 ;  /* 0x00000004190a7825 */ /* 0x010fc600078e02d6 */
[----:B------:R1:W-:Y:S01]  /*1432d0*/  @P1 STG.E [R8.64], R50 ;  /* 0x0000003208001986 */ /* 0x0003e2000c101906 */
[----:B------:R4:W-:Y:S01]  /*1432e0*/  @P5 STG.E [R12.64], R66 ;  /* 0x000000420c005986 */ /* 0x0009e2000c101906 */
[----:B------:R-:W-:Y:S01]  /*1432f0*/  ISETP.LT.AND P1, PT, R244, c[0x0][0x178], !P2 ;  /* 0x00005e00f4007a0c */ /* 0x000fe20005721270 */
[----:B------:R4:W-:Y:S01]  /*143300*/  @P6 STG.E [R18.64], R82 ;  /* 0x0000005212006986 */ /* 0x0009e2000c101906 */
[----:B------:R-:W-:Y:S02]  /*143310*/  ISETP.GE.AND P0, PT, R0, c[0x0][0x17c], PT ;  /* 0x00005f0000007a0c */ /* 0x000fe40003f06270 */
[----:B------:R-:W-:Y:S01]  /*143320*/  ISETP.LT.AND P5, PT, R239, c[0x0][0x178], !P2 ;  /* 0x00005e00ef007a0c */ /* 0x000fe200057a1270 */
[----:B------:R4:W-:Y:S01]  /*143330*/  @P3 STG.E [R20.64], R98 ;  /* 0x0000006214003986 */ /* 0x0009e2000c101906 */
[----:B------:R-:W-:Y:S01]  /*143340*/  ISETP.LT.AND P6, PT, R238, c[0x0][0x178], !P2 ;  /* 0x00005e00ee007a0c */ /* 0x000fe200057c1270 */
[----:B------:R4:W-:Y:S01]  /*143350*/  @P4 STG.E [R10.64], R114 ;  /* 0x000000720a004986 */ /* 0x0009e2000c101906 */
[----:B------:R-:W-:Y:S01]  /*143360*/  ISETP.LT.AND P4, PT, R237, c[0x0][0x178], !P2 ;  /* 0x00005e00ed007a0c */ /* 0x000fe20005781270 */
[----:B------:R-:W-:Y:S01]  /*143370*/  ISETP.LT.AND P2, PT, R236, c[0x0][0x178], !P2 ;  /* 0x00005e00ec007a0c */ /* 0x000fe20005741270 */
[----:B------:R-:W-:Y:S01]  /*143380*/  ISETP.LT.AND P3, PT, R115, c[0x0][0x178], !P0 ;  /* 0x00005e0073007a0c */ /* 0x000fe20004761270 */
[----:B------:R-:W-:-:S04]  /*143390*/  IMAD.WIDE R16, R25, 0x4, R216 ;  /* 0x0000000419107825 */ /* 0x000fc800078e02d8 */
[----:B-1----:R-:W-:-:S04]  /*1433a0*/  IMAD.WIDE R8, R25, 0x4, R218 ;  /* 0x0000000419087825 */ /* 0x002fc800078e02da */
[----:B----4-:R-:W-:-:S04]  /*1433b0*/  IMAD.WIDE R12, R25, 0x4, R220 ;  /* 0x00000004190c7825 */ /* 0x010fc800078e02dc */
[C---:B------:R-:W-:Y:S01]  /*1433c0*/  IMAD.WIDE R18, R25.reuse, 0x4, R222 ;  /* 0x0000000419127825 */ /* 0x040fe200078e02de */
[----:B------:R-:W4:Y:S01]  /*1433d0*/  LDL.LU R248, [R1+0xe7c] ;  /* 0x000e7c0001f87983 */ /* 0x000f220000300800 */
[----:B------:R-:W-:-:S03]  /*1433e0*/  IADD3 R21, R25, c[0x0][0x198], RZ ;  /* 0x0000660019157a10 */ /* 0x000fc60007ffe0ff */
[----:B------:R1:W-:Y:S01]  /*1433f0*/  @P1 STG.E [R16.64], R130 ;  /* 0x0000008210001986 */ /* 0x0003e2000c101906 */
[----:B------:R-:W-:-:S04]  /*143400*/  IMAD.WIDE R10, R25, 0x4, R224 ;  /* 0x00000004190a7825 */ /* 0x000fc800078e02e0 */
[----:B------:R-:W-:-:S04]  /*143410*/  IMAD.WIDE R2, R21, 0x4, R2 ;  /* 0x0000000415027825 */ /* 0x000fc800078e0202 */
[----:B------:R-:W4:Y:S01]  /*143420*/  LDL.LU R115, [R1+0x7500] ;  /* 0x0075000001737983 */ /* 0x000f220000300800 */
[----:B------:R-:W-:Y:S01]  /*143430*/  ISETP.LT.AND P1, PT, R99, c[0x0][0x178], !P0 ;  /* 0x00005e0063007a0c */ /* 0x000fe20004721270 */
[----:B------:R1:W-:Y:S04]  /*143440*/  @P5 STG.E [R8.64], R146 ;  /* 0x0000009208005986 */ /* 0x0003e8000c101906 */
[----:B------:R-:W4:Y:S01]  /*143450*/  LDL.LU R99, [R1+0x74fc] ;  /* 0x0074fc0001637983 */ /* 0x000f220000300800 */
[----:B------:R-:W-:Y:S01]  /*143460*/  ISETP.LT.AND P5, PT, R83, c[0x0][0x178], !P0 ;  /* 0x00005e0053007a0c */ /* 0x000fe200047a1270 */
[----:B------:R1:W-:Y:S02]  /*143470*/  @P6 STG.E [R12.64], R162 ;  /* 0x000000a20c006986 */ /* 0x0003e4000c101906 */
[----:B------:R-:W4:Y:S01]  /*143480*/  LDL.LU R83, [R1+0x74f8] ;  /* 0x0074f80001537983 */ /* 0x000f220000300800 */
[----:B------:R-:W-:Y:S01]  /*143490*/  ISETP.LT.AND P6, PT, R67, c[0x0][0x178], !P0 ;  /* 0x00005e0043007a0c */ /* 0x000fe200047c1270 */
[----:B------:R1:W-:Y:S04]  /*1434a0*/  @P4 STG.E [R18.64], R186 ;  /* 0x000000ba12004986 */ /* 0x0003e8000c101906 */
[----:B------:R-:W4:Y:S01]  /*1434b0*/  LDL.LU R67, [R1+0x74f4] ;  /* 0x0074f40001437983 */ /* 0x000f220000300800 */
[----:B------:R-:W-:Y:S01]  /*1434c0*/  ISETP.LT.AND P4, PT, R51, c[0x0][0x178], !P0 ;  /* 0x00005e0033007a0c */ /* 0x000fe20004781270 */
[----:B------:R1:W-:Y:S02]  /*1434d0*/  @P2 STG.E [R10.64], R198 ;  /* 0x000000c60a002986 */ /* 0x0003e4000c101906 */
[----:B------:R-:W4:Y:S01]  /*1434e0*/  LDL.LU R51, [R1+0x74f0] ;  /* 0x0074f00001337983 */ /* 0x000f220000300800 */
[----:B------:R-:W-:-:S02]  /*1434f0*/  ISETP.LT.AND P2, PT, R15, c[0x0][0x178], !P0 ;  /* 0x00005e000f007a0c */ /* 0x000fc40004741270 */
[----:B------:R-:W4:Y:S04]  /*143500*/  LDL.LU R15, [R1+0x74ec] ;  /* 0x0074ec00010f7983 */ /* 0x000f280000300800 */
[----:B--2---:R1:W-:Y:S01]  /*143510*/  @P3 STG.E [R2.64], R232 ;  /* 0x000000e802003986 */ /* 0x0043e2000c101906 */
[----:B------:R-:W-:Y:S02]  /*143520*/  ISETP.LT.AND P3, PT, R35, c[0x0][0x178], !P0 ;  /* 0x00005e0023007a0c */ /* 0x000fe40004761270 */
[----:B------:R-:W2:Y:S02]  /*143530*/  LDL.LU R35, [R1+0x74e8] ;  /* 0x0074e80001237983 */ /* 0x000ea40000300800 */
        /* <DEDUP_REMOVED lines=8> */
[----:B------:R1:W-:Y:S01]  /*1435c0*/  @P1 STG.E [R4.64], R251 ;  /* 0x000000fb04001986 */ /* 0x0003e2000c101906 */
[----:B------:R-:W-:Y:S02]  /*1435d0*/  ISETP.LT.AND P1, PT, R250, c[0x0][0x178], !P0 ;  /* 0x00005e00fa007a0c */ /* 0x000fe40004721270 */
[----:B---3--:R1:W-:Y:S01]  /*1435e0*/  @P5 STG.E [R6.64], R249 ;  /* 0x000000f906005986 */ /* 0x0083e2000c101906 */
[----:B------:R-:W-:Y:S01]  /*1435f0*/  ISETP.LT.AND P5, PT, R247, c[0x0][0x178], !P0 ;  /* 0x00005e00f7007a0c */ /* 0x000fe200047a1270 */
[----:B------:R-:W-:-:S04]  /*143600*/  IMAD.WIDE R212, R21, 0x4, R212 ;  /* 0x0000000415d47825 */ /* 0x000fc800078e02d4 */
[----:B------:R-:W-:-:S04]  /*143610*/  IMAD.WIDE R214, R21, 0x4, R214 ;  /* 0x0000000415d67825 */ /* 0x000fc800078e02d6 */
[----:B------:R-:W-:-:S04]  /*143620*/  IMAD.WIDE R216, R21, 0x4, R216 ;  /* 0x0000000415d87825 */ /* 0x000fc800078e02d8 */
[----:B------:R-:W-:-:S04]  /*143630*/  IMAD.WIDE R218, R21, 0x4, R218 ;  /* 0x0000000415da7825 */ /* 0x000fc800078e02da */
[----:B------:R-:W-:-:S04]  /*143640*/  IMAD.WIDE R220, R21, 0x4, R220 ;  /* 0x0000000415dc7825 */ /* 0x000fc800078e02dc */
[----:B------:R-:W-:-:S04]  /*143650*/  IMAD.WIDE R222, R21, 0x4, R222 ;  /* 0x0000000415de7825 */ /* 0x000fc800078e02de */
[----:B------:R-:W-:Y:S01]  /*143660*/  IMAD.WIDE R224, R21, 0x4, R224 ;  /* 0x0000000415e07825 */ /* 0x000fe200078e02e0 */
[----:B----4-:R1:W-:Y:S01]  /*143670*/  @P6 STG.E [R200.64], R248 ;  /* 0x000000f8c8006986 */ /* 0x0103e2000c101906 */
[----:B------:R-:W-:-:S03]  /*143680*/  ISETP.LT.AND P6, PT, R246, c[0x0][0x178], !P0 ;  /* 0x00005e00f6007a0c */ /* 0x000fc600047c1270 */
[----:B------:R1:W-:Y:S01]  /*143690*/  @P4 STG.E [R202.64], R15 ;  /* 0x0000000fca004986 */ /* 0x0003e2000c101906 */
[----:B------:R-:W-:-:S03]  /*1436a0*/  ISETP.LT.AND P4, PT, R245, c[0x0][0x178], !P0 ;  /* 0x00005e00f5007a0c */ /* 0x000fc60004781270 */
[----:B--2---:R1:W-:Y:S01]  /*1436b0*/  @P2 STG.E [R204.64], R35 ;  /* 0x00000023cc002986 */ /* 0x0043e2000c101906 */
[----:B------:R-:W-:Y:S01]  /*1436c0*/  ISETP.LT.AND P2, PT, R244, c[0x0][0x178], !P0 ;  /* 0x00005e00f4007a0c */ /* 0x000fe20004741270 */
[----:B------:R1:W-:Y:S01]  /*1436d0*/  @P3 STG.E [R206.64], R51 ;  /* 0x00000033ce003986 */ /* 0x0003e2000c101906 */
[----:B------:R-:W-:Y:S01]  /*1436e0*/  ISETP.LT.AND P3, PT, R239, c[0x0][0x178], !P0 ;  /* 0x00005e00ef007a0c */ /* 0x000fe20004761270 */
[----:B------:R1:W-:Y:S01]  /*1436f0*/  @P1 STG.E [R208.64], R67 ;  /* 0x00000043d0001986 */ /* 0x0003e2000c101906 */
[----:B------:R-:W-:Y:S01]  /*143700*/  ISETP.LT.AND P1, PT, R238, c[0x0][0x178], !P0 ;  /* 0x00005e00ee007a0c */ /* 0x000fe20004721270 */
[----:B------:R1:W-:Y:S01]  /*143710*/  @P5 STG.E [R210.64], R83 ;  /* 0x00000053d2005986 */ /* 0x0003e2000c101906 */
[----:B------:R-:W-:Y:S01]  /*143720*/  ISETP.LT.AND P5, PT, R237, c[0x0][0x178], !P0 ;  /* 0x00005e00ed007a0c */ /* 0x000fe200047a1270 */
[----:B------:R-:W-:Y:S01]  /*143730*/  ISETP.LT.AND P0, PT, R236, c[0x0][0x178], !P0 ;  /* 0x00005e00ec007a0c */ /* 0x000fe20004701270 */
[----:B------:R1:W-:Y:S01]  /*143740*/  @P6 STG.E [R212.64], R99 ;  /* 0x00000063d4006986 */ /* 0x0003e2000c101906 */
[----:B------:R1:W-:Y:S04]  /*143750*/  @P4 STG.E [R214.64], R115 ;  /* 0x00000073d6004986 */ /* 0x0003e8000c101906 */
[----:B------:R1:W-:Y:S02]  /*143760*/  @P2 STG.E [R216.64], R131 ;  /* 0x00000083d8002986 */ /* 0x0003e4000c101906 */
[----:B------:R1:W-:Y:S02]  /*143770*/  @P3 STG.E [R218.64], R147 ;  /* 0x00000093da003986 */ /* 0x0003e4000c101906 */
[----:B------:R1:W-:Y:S02]  /*143780*/  @P1 STG.E [R220.64], R163 ;  /* 0x000000a3dc001986 */ /* 0x0003e4000c101906 */
[----:B------:R1:W-:Y:S01]  /*143790*/  @P5 STG.E [R222.64], R187 ;  /* 0x000000bbde005986 */ /* 0x0003e2000c101906 */
[----:B------:R-:W-:Y:S05]  /*1437a0*/  @!P0 EXIT ;  /* 0x000000000000894d */ /* 0x000fea0003800000 */
[----:B------:R-:W-:Y:S01]  /*1437b0*/  STG.E [R224.64], R199 ;  /* 0x000000c7e0007986 */ /* 0x000fe2000c101906 */
[----:B------:R-:W-:Y:S05]  /*1437c0*/  EXIT ;  /* 0x000000000000794d */ /* 0x000fea0003800000 */
.L_x_2:
[----:B------:R-:W-:-:S00]  /*1437d0*/  BRA `(.L_x_2) ;  /* 0xfffffff000007947 */ /* 0x000fc0000383ffff */
[----:B------:R-:W-:-:S00]  /*1437e0*/  NOP ;  /* 0x0000000000007918 */ /* 0x000fc00000000000 */
        /* <DEDUP_REMOVED lines=9> */
.L_x_3:


//--------------------- .nv.shared.matmul_kernel  --------------------------
	.section	.nv.shared.matmul_kernel,"aw",@nobits
	.sectionflags	@""
	.align	16
